	.target	sm_80

	.elftype	@"ET_EXEC"


//--------------------- .note.nv.tkinfo           --------------------------
	.section	.note.nv.tkinfo,"",@"SHT_NOTE"
	.sectionflags	@"SHF_NOTE_NV_TKINFO"
	.tkinfo
        /*0018*/ 	.word	0x00000002
        /*0030*/ 	.string	""
        /*0030*/ 	.string	"ptxas"
        /*0030*/ 	.string	"Cuda compilation tools, release 13.0, V13.0.88"
        /*0030*/ 	.string	"Build cuda_13.0.r13.0/compiler.36424714_0"
        /*0030*/ 	.string	"-v  -suppress-debug-info  -lineinfo  -arch sm_80 "



//--------------------- .note.nv.cuinfo           --------------------------
	.section	.note.nv.cuinfo,"",@"SHT_NOTE"
	.sectionflags	@"SHF_NOTE_NV_CUINFO"
        /*0018*/ 	.short	0x0002
        /*001a*/ 	.short	0x0050
        /*001c*/ 	.short	0x0082
	.zero		2


//--------------------- .nv.info                  --------------------------
	.section	.nv.info,"",@"SHT_CUDA_INFO"
	.align	4


	//----- nvinfo : EIATTR_REGCOUNT
	.align		4
        /*0000*/ 	.byte	0x04, 0x2f
        /*0002*/ 	.short	(.L_1 - .L_0)
	.align		4
.L_0:
        /*0004*/ 	.word	index@(matmul_kernel)
        /*0008*/ 	.word	0x000000ff


	//----- nvinfo : EIATTR_FRAME_SIZE
	.align		4
.L_1:
        /*000c*/ 	.byte	0x04, 0x11
        /*000e*/ 	.short	(.L_3 - .L_2)
	.align		4
.L_2:
        /*0010*/ 	.word	index@(matmul_kernel)
        /*0014*/ 	.word	0x000025e0


	//----- nvinfo : EIATTR_MIN_STACK_SIZE
	.align		4
.L_3:
        /*0018*/ 	.byte	0x04, 0x12
        /*001a*/ 	.short	(.L_5 - .L_4)
	.align		4
.L_4:
        /*001c*/ 	.word	index@(matmul_kernel)
        /*0020*/ 	.word	0x000025e0
.L_5:


//--------------------- .nv.info.matmul_kernel    --------------------------
	.section	.nv.info.matmul_kernel,"",@"SHT_CUDA_INFO"
	.sectionflags	@""
	.align	4


	//----- nvinfo : EIATTR_CUDA_API_VERSION
	.align		4
        /*0000*/ 	.byte	0x04, 0x37
        /*0002*/ 	.short	(.L_7 - .L_6)
.L_6:
        /*0004*/ 	.word	0x00000082


	//----- nvinfo : EIATTR_SW2861232_WAR
	.align		4
.L_7:
        /*0008*/ 	.byte	0x01, 0x35
	.zero		2


	//----- nvinfo : EIATTR_PARAM_CBANK
	.align		4
        /*000c*/ 	.byte	0x04, 0x0a
        /*000e*/ 	.short	(.L_9 - .L_8)
	.align		4
.L_8:
        /*0010*/ 	.word	index@(.nv.constant0.matmul_kernel)
        /*0014*/ 	.short	0x0160
        /*0016*/ 	.short	0x0050


	//----- nvinfo : EIATTR_CBANK_PARAM_SIZE
	.align		4
.L_9:
        /*0018*/ 	.byte	0x03, 0x19
        /*001a*/ 	.short	0x0050


	//----- nvinfo : EIATTR_KPARAM_INFO
	.align		4
        /*001c*/ 	.byte	0x04, 0x17
        /*001e*/ 	.short	(.L_11 - .L_10)
.L_10:
        /*0020*/ 	.word	0x00000000
        /*0024*/ 	.short	0x000d
        /*0026*/ 	.short	0x0048
        /*0028*/ 	.byte	0x00, 0xf4, 0x21, 0x00


	//----- nvinfo : EIATTR_KPARAM_INFO
	.align		4
.L_11:
        /*002c*/ 	.byte	0x04, 0x17
        /*002e*/ 	.short	(.L_13 - .L_12)
.L_12:
        /*0030*/ 	.word	0x00000000
        /*0034*/ 	.short	0x000c
        /*0036*/ 	.short	0x0040
        /*0038*/ 	.byte	0x00, 0xf4, 0x21, 0x00


	//----- nvinfo : EIATTR_KPARAM_INFO
	.align		4
.L_13:
        /*003c*/ 	.byte	0x04, 0x17
        /*003e*/ 	.short	(.L_15 - .L_14)
.L_14:
        /*0040*/ 	.word	0x00000000
        /*0044*/ 	.short	0x000b
        /*0046*/ 	.short	0x0038
        /*0048*/ 	.byte	0x00, 0xf0, 0x11, 0x00


	//----- nvinfo : EIATTR_KPARAM_INFO
	.align		4
.L_15:
        /*004c*/ 	.byte	0x04, 0x17
        /*004e*/ 	.short	(.L_17 - .L_16)
.L_16:
        /*0050*/ 	.word	0x00000000
        /*0054*/ 	.short	0x000a
        /*0056*/ 	.short	0x0034
        /*0058*/ 	.byte	0x00, 0xf0, 0x11, 0x00


	//----- nvinfo : EIATTR_KPARAM_INFO
	.align		4
.L_17:
        /*005c*/ 	.byte	0x04, 0x17
        /*005e*/ 	.short	(.L_19 - .L_18)
.L_18:
        /*0060*/ 	.word	0x00000000
        /*0064*/ 	.short	0x0009
        /*0066*/ 	.short	0x0030
        /*0068*/ 	.byte	0x00, 0xf0, 0x11, 0x00


	//----- nvinfo : EIATTR_KPARAM_INFO
	.align		4
.L_19:
        /*006c*/ 	.byte	0x04, 0x17
        /*006e*/ 	.short	(.L_21 - .L_20)
.L_20:
        /*0070*/ 	.word	0x00000000
        /*0074*/ 	.short	0x0008
        /*0076*/ 	.short	0x002c
        /*0078*/ 	.byte	0x00, 0xf0, 0x11, 0x00


	//----- nvinfo : EIATTR_KPARAM_INFO
	.align		4
.L_21:
        /*007c*/ 	.byte	0x04, 0x17
        /*007e*/ 	.short	(.L_23 - .L_22)
.L_22:
        /*0080*/ 	.word	0x00000000
        /*0084*/ 	.short	0x0007
        /*0086*/ 	.short	0x0028
        /*0088*/ 	.byte	0x00, 0xf0, 0x11, 0x00


	//----- nvinfo : EIATTR_KPARAM_INFO
	.align		4
.L_23:
        /*008c*/ 	.byte	0x04, 0x17
        /*008e*/ 	.short	(.L_25 - .L_24)
.L_24:
        /*0090*/ 	.word	0x00000000
        /*0094*/ 	.short	0x0006
        /*0096*/ 	.short	0x0024
        /*0098*/ 	.byte	0x00, 0xf0, 0x11, 0x00


	//----- nvinfo : EIATTR_KPARAM_INFO
	.align		4
.L_25:
        /*009c*/ 	.byte	0x04, 0x17
        /*009e*/ 	.short	(.L_27 - .L_26)
.L_26:
        /*00a0*/ 	.word	0x00000000
        /*00a4*/ 	.short	0x0005
        /*00a6*/ 	.short	0x0020
        /*00a8*/ 	.byte	0x00, 0xf0, 0x11, 0x00


	//----- nvinfo : EIATTR_KPARAM_INFO
	.align		4
.L_27:
        /*00ac*/ 	.byte	0x04, 0x17
        /*00ae*/ 	.short	(.L_29 - .L_28)
.L_28:
        /*00b0*/ 	.word	0x00000000
        /*00b4*/ 	.short	0x0004
        /*00b6*/ 	.short	0x001c
        /*00b8*/ 	.byte	0x00, 0xf0, 0x11, 0x00


	//----- nvinfo : EIATTR_KPARAM_INFO
	.align		4
.L_29:
        /*00bc*/ 	.byte	0x04, 0x17
        /*00be*/ 	.short	(.L_31 - .L_30)
.L_30:
        /*00c0*/ 	.word	0x00000000
        /*00c4*/ 	.short	0x0003
        /*00c6*/ 	.short	0x0018
        /*00c8*/ 	.byte	0x00, 0xf0, 0x11, 0x00


	//----- nvinfo : EIATTR_KPARAM_INFO
	.align		4
.L_31:
        /*00cc*/ 	.byte	0x04, 0x17
        /*00ce*/ 	.short	(.L_33 - .L_32)
.L_32:
        /*00d0*/ 	.word	0x00000000
        /*00d4*/ 	.short	0x0002
        /*00d6*/ 	.short	0x0010
        /*00d8*/ 	.byte	0x00, 0xf4, 0x21, 0x00


	//----- nvinfo : EIATTR_KPARAM_INFO
	.align		4
.L_33:
        /*00dc*/ 	.byte	0x04, 0x17
        /*00de*/ 	.short	(.L_35 - .L_34)
.L_34:
        /*00e0*/ 	.word	0x00000000
        /*00e4*/ 	.short	0x0001
        /*00e6*/ 	.short	0x0008
        /*00e8*/ 	.byte	0x00, 0xf4, 0x21, 0x00


	//----- nvinfo : EIATTR_KPARAM_INFO
	.align		4
.L_35:
        /*00ec*/ 	.byte	0x04, 0x17
        /*00ee*/ 	.short	(.L_37 - .L_36)
.L_36:
        /*00f0*/ 	.word	0x00000000
        /*00f4*/ 	.short	0x0000
        /*00f6*/ 	.short	0x0000
        /*00f8*/ 	.byte	0x00, 0xf4, 0x21, 0x00


	//----- nvinfo : EIATTR_MAXREG_COUNT
	.align		4
.L_37:
        /*00fc*/ 	.byte	0x03, 0x1b
        /*00fe*/ 	.short	0x00ff


	//----- nvinfo : EIATTR_NUM_BARRIERS
	.align		4
        /*0100*/ 	.byte	0x02, 0x4c
        /*0102*/ 	.byte	0x01
	.zero		1


	//----- nvinfo : EIATTR_ANNOTATIONS
	.align		4
        /*0104*/ 	.byte	0x04, 0x55
        /*0106*/ 	.short	(.L_39 - .L_38)


	//   ....[0]....
.L_38:
        /*0108*/ 	.word	0x00000001
        /*010c*/ 	.byte	0xd0, 0x05, 0x00, 0x00, 0x01, 0x00, 0x00, 0x00, 0xa0, 0x06, 0x00, 0x00, 0x01, 0x00, 0x00, 0x00
        /* <DEDUP_REMOVED lines=3489> */
        /*db2c*/ 	.byte	0xb0, 0x22, 0x05, 0x00, 0x01, 0x00, 0x00, 0x00, 0xc0, 0x22, 0x05, 0x00


	//----- nvinfo : EIATTR_MERCURY_ISA_VERSION
	.align		4
.L_39:
        /*db38*/ 	.byte	0x03, 0x5f
        /*db3a*/ 	.short	0x0000


	//----- nvinfo : EIATTR_EXIT_INSTR_OFFSETS
	.align		4
        /*db3c*/ 	.byte	0x04, 0x1c
        /*db3e*/ 	.short	(.L_41 - .L_40)


	//   ....[0]....
.L_40:
        /*db40*/ 	.word	0x00098530


	//   ....[1]....
        /*db44*/ 	.word	0x00098550


	//----- nvinfo : EIATTR_REQNTID
	.align		4
.L_41:
        /*db48*/ 	.byte	0x04, 0x10
        /*db4a*/ 	.short	(.L_43 - .L_42)
.L_42:
        /*db4c*/ 	.word	0x00000080
        /*db50*/ 	.word	0x00000001
        /*db54*/ 	.word	0x00000001
.L_43:


//--------------------- .nv.callgraph             --------------------------
	.section	.nv.callgraph,"",@"SHT_CUDA_CALLGRAPH"
	.align	4
	.sectionentsize	8
	.align		4
        /*0000*/ 	.word	0x00000000
	.align		4
        /*0004*/ 	.word	0xffffffff
	.align		4
        /*0008*/ 	.word	0x00000000
	.align		4
        /*000c*/ 	.word	0xfffffffe
	.align		4
        /*0010*/ 	.word	0x00000000
	.align		4
        /*0014*/ 	.word	0xfffffffd
	.align		4
        /*0018*/ 	.word	0x00000000
	.align		4
        /*001c*/ 	.word	0xfffffffc


//--------------------- .nv.rel.action            --------------------------
	.section	.nv.rel.action,"",@"SHT_CUDA_RELOCINFO"
	.align	8
	.sectionentsize	8
        /*0000*/ 	.byte	0x73, 0x00, 0x00, 0x00, 0x00, 0x00, 0x00, 0x00, 0x00, 0x00, 0x00, 0x11, 0x25, 0x00, 0x05, 0x36


//--------------------- .nv.constant0.matmul_kernel --------------------------
	.section	.nv.constant0.matmul_kernel,"a",@progbits
	.sectionflags	@""
	.align	4
.nv.constant0.matmul_kernel:
	.zero		432


//--------------------- .text.matmul_kernel       --------------------------
	.section	.text.matmul_kernel,"ax",@progbits
	.sectioninfo	@"SHI_REGISTERS=255"
	.align	128
        .global         matmul_kernel
        .type           matmul_kernel,@function
        .size           matmul_kernel,(.L_x_3 - matmul_kernel)
        .other          matmul_kernel,@"STO_CUDA_ENTRY STV_DEFAULT"
matmul_kernel:
.text.matmul_kernel:
[----:B------:R-:W-:-:S03]  /*0000*/  IMAD.MOV.U32 R1, RZ, RZ, c[0x0][0x28] ;  /* 0x00000a00ff017624 */ /* 0x000fc600078e00ff */
[----:B------:R-:W-:Y:S01]  /*0010*/  IMAD.MOV.U32 R0, RZ, RZ, c[0x0][0x17c] ;  /* 0x00005f00ff007624 */ /* 0x000fe200078e00ff */
[----:B------:R-:W1:Y:S01]  /*0020*/  S2R R5, SR_CTAID.X ;  /* 0x0000000000057919 */ /* 0x000e620000002500 */
[----:B------:R-:W-:-:S03]  /*0030*/  IADD3 R1, R1, -0x25e0, RZ ;  /* 0xffffda2001017810 */ /* 0x000fc60007ffe0ff */
[----:B------:R-:W-:Y:S01]  /*0040*/  IADD3 R0, R0, 0x1ff, RZ ;  /* 0x000001ff00007810 */ /* 0x000fe20007ffe0ff */
[----:B------:R-:W2:Y:S03]  /*0050*/  S2R R194, SR_TID.X ;  /* 0x0000000000c27919 */ /* 0x000ea60000002100 */
[----:B------:R-:W-:-:S04]  /*0060*/  SHF.R.S32.HI R3, RZ, 0x1f, R0 ;  /* 0x0000001fff037819 */ /* 0x000fc80000011400 */
[----:B------:R-:W-:-:S04]  /*0070*/  LEA.HI R3, R3, R0, RZ, 0x9 ;  /* 0x0000000003037211 */ /* 0x000fc800078f48ff */
[----:B------:R-:W-:-:S05]  /*0080*/  SHF.R.S32.HI R3, RZ, 0x9, R3 ;  /* 0x00000009ff037819 */ /* 0x000fca0000011403 */
[----:B------:R-:W-:Y:S01]  /*0090*/  IMAD.SHL.U32 R4, R3, 0x8, RZ ;  /* 0x0000000803047824 */ /* 0x000fe200078e00ff */
[----:B-1----:R-:W-:-:S04]  /*00a0*/  IABS R8, R5 ;  /* 0x0000000500087213 */ /* 0x002fc80000000000 */
[-C--:B------:R-:W-:Y:S02]  /*00b0*/  IABS R7, R4.reuse ;  /* 0x0000000400077213 */ /* 0x080fe40000000000 */
[----:B------:R-:W-:Y:S02]  /*00c0*/  IABS R10, R4 ;  /* 0x00000004000a7213 */ /* 0x000fe40000000000 */
[----:B------:R-:W1:Y:S08]  /*00d0*/  I2F.RP R0, R7 ;  /* 0x0000000700007306 */ /* 0x000e700000209400 */
[----:B-1----:R-:W1:Y:S02]  /*00e0*/  MUFU.RCP R0, R0 ;  /* 0x0000000000007308 */ /* 0x002e640000001000 */
[----:B-1----:R-:W-:Y:S01]  /*00f0*/  IADD3 R2, R0, 0xffffffe, RZ ;  /* 0x0ffffffe00027810 */ /* 0x002fe20007ffe0ff */
[----:B------:R-:W-:-:S05]  /*0100*/  IMAD.MOV R0, RZ, RZ, -R10 ;  /* 0x000000ffff007224 */ /* 0x000fca00078e0a0a */
[----:B------:R1:W3:Y:S02]  /*0110*/  F2I.FTZ.U32.TRUNC.NTZ R3, R2 ;  /* 0x0000000200037305 */ /* 0x0002e4000021f000 */
[----:B-1----:R-:W-:Y:S02]  /*0120*/  IMAD.MOV.U32 R2, RZ, RZ, RZ ;  /* 0x000000ffff027224 */ /* 0x002fe400078e00ff */
[----:B---3--:R-:W-:-:S04]  /*0130*/  IMAD.MOV R6, RZ, RZ, -R3 ;  /* 0x000000ffff067224 */ /* 0x008fc800078e0a03 */
[----:B------:R-:W-:Y:S02]  /*0140*/  IMAD R9, R6, R7, RZ ;  /* 0x0000000706097224 */ /* 0x000fe400078e02ff */
[----:B------:R-:W-:Y:S01]  /*0150*/  IMAD.MOV.U32 R6, RZ, RZ, R8 ;  /* 0x000000ffff067224 */ /* 0x000fe200078e0008 */
[----:B------:R-:W-:Y:S01]  /*0160*/  IABS R8, c[0x0][0x178] ;  /* 0x00005e0000087a13 */ /* 0x000fe20000000000 */
[----:B------:R-:W-:-:S06]  /*0170*/  IMAD.HI.U32 R3, R3, R9, R2 ;  /* 0x0000000903037227 */ /* 0x000fcc00078e0002 */
[----:B------:R-:W-:-:S04]  /*0180*/  IMAD.HI.U32 R3, R3, R6, RZ ;  /* 0x0000000603037227 */ /* 0x000fc800078e00ff */
[----:B------:R-:W-:-:S05]  /*0190*/  IMAD R0, R3, R0, R6 ;  /* 0x0000000003007224 */ /* 0x000fca00078e0206 */
[----:B------:R-:W-:-:S13]  /*01a0*/  ISETP.GT.U32.AND P1, PT, R7, R0, PT ;  /* 0x000000000700720c */ /* 0x000fda0003f24070 */
[----:B------:R-:W-:Y:S01]  /*01b0*/  @!P1 IMAD.IADD R0, R0, 0x1, -R7 ;  /* 0x0000000100009824 */ /* 0x000fe200078e0a07 */
[----:B------:R-:W-:Y:S02]  /*01c0*/  @!P1 IADD3 R3, R3, 0x1, RZ ;  /* 0x0000000103039810 */ /* 0x000fe40007ffe0ff */
[----:B------:R-:W-:Y:S02]  /*01d0*/  ISETP.NE.AND P1, PT, R4, RZ, PT ;  /* 0x000000ff0400720c */ /* 0x000fe40003f25270 */
[----:B------:R-:W-:Y:S02]  /*01e0*/  ISETP.GE.U32.AND P0, PT, R0, R7, PT ;  /* 0x000000070000720c */ /* 0x000fe40003f06070 */
[----:B------:R-:W-:-:S04]  /*01f0*/  LOP3.LUT R0, R5, R4, RZ, 0x3c, !PT ;  /* 0x0000000405007212 */ /* 0x000fc800078e3cff */
[----:B------:R-:W-:Y:S01]  /*0200*/  ISETP.GE.AND P2, PT, R0, RZ, PT ;  /* 0x000000ff0000720c */ /* 0x000fe20003f46270 */
[----:B------:R-:W-:-:S05]  /*0210*/  IMAD.MOV.U32 R0, RZ, RZ, c[0x0][0x178] ;  /* 0x00005e00ff007624 */ /* 0x000fca00078e00ff */
[----:B------:R-:W-:Y:S02]  /*0220*/  IADD3 R0, R0, 0x3f, RZ ;  /* 0x0000003f00007810 */ /* 0x000fe40007ffe0ff */
[----:B------:R-:W-:-:S05]  /*0230*/  @P0 IADD3 R3, R3, 0x1, RZ ;  /* 0x0000000103030810 */ /* 0x000fca0007ffe0ff */
[----:B------:R-:W-:Y:S01]  /*0240*/  IMAD.MOV.U32 R2, RZ, RZ, R3 ;  /* 0x000000ffff027224 */ /* 0x000fe200078e0003 */
[----:B------:R-:W-:-:S03]  /*0250*/  SHF.R.S32.HI R3, RZ, 0x1f, R0 ;  /* 0x0000001fff037819 */ /* 0x000fc60000011400 */
[----:B------:R-:W-:Y:S01]  /*0260*/  @!P2 IMAD.MOV R2, RZ, RZ, -R2 ;  /* 0x000000ffff02a224 */ /* 0x000fe200078e0a02 */
[----:B------:R-:W-:Y:S02]  /*0270*/  @!P1 LOP3.LUT R2, RZ, R4, RZ, 0x33, !PT ;  /* 0x00000004ff029212 */ /* 0x000fe400078e33ff */
[----:B------:R-:W-:-:S03]  /*0280*/  LEA.HI R3, R3, R0, RZ, 0x6 ;  /* 0x0000000003037211 */ /* 0x000fc600078f30ff */
[----:B------:R-:W-:Y:S02]  /*0290*/  IMAD.SHL.U32 R10, R2, 0x8, RZ ;  /* 0x00000008020a7824 */ /* 0x000fe400078e00ff */
[----:B------:R-:W-:-:S03]  /*02a0*/  IMAD.MOV R2, RZ, RZ, -R2 ;  /* 0x000000ffff027224 */ /* 0x000fc600078e0a02 */
[----:B------:R-:W-:Y:S01]  /*02b0*/  LEA.HI.SX32 R3, R3, -R10, 0x1a ;  /* 0x8000000a03037211 */ /* 0x000fe200078fd2ff */
[----:B------:R-:W-:-:S03]  /*02c0*/  IMAD R12, R4, R2, R5 ;  /* 0x00000002040c7224 */ /* 0x000fc600078e0205 */
[----:B------:R-:W-:Y:S02]  /*02d0*/  IMNMX R11, R3, 0x8, PT ;  /* 0x00000008030b7817 */ /* 0x000fe40003800200 */
[----:B------:R-:W-:Y:S02]  /*02e0*/  IABS R9, R12 ;  /* 0x0000000c00097213 */ /* 0x000fe40000000000 */
[-C--:B------:R-:W-:Y:S02]  /*02f0*/  IABS R7, R11.reuse ;  /* 0x0000000b00077213 */ /* 0x080fe40000000000 */
[----:B------:R-:W-:Y:S02]  /*0300*/  IABS R4, R11 ;  /* 0x0000000b00047213 */ /* 0x000fe40000000000 */
[----:B------:R-:W1:Y:S08]  /*0310*/  I2F.RP R0, R7 ;  /* 0x0000000700007306 */ /* 0x000e700000209400 */
[----:B-1----:R-:W1:Y:S02]  /*0320*/  MUFU.RCP R0, R0 ;  /* 0x0000000000007308 */ /* 0x002e640000001000 */
[----:B-1----:R-:W-:Y:S01]  /*0330*/  IADD3 R3, R0, 0xffffffe, RZ ;  /* 0x0ffffffe00037810 */ /* 0x002fe20007ffe0ff */
[----:B------:R-:W-:Y:S01]  /*0340*/  IMAD.MOV R0, RZ, RZ, -R4 ;  /* 0x000000ffff007224 */ /* 0x000fe200078e0a04 */
[----:B------:R-:W-:-:S04]  /*0350*/  IABS R4, c[0x0][0x17c] ;  /* 0x00005f0000047a13 */ /* 0x000fc80000000000 */
[----:B------:R-:W1:Y:S02]  /*0360*/  F2I.FTZ.U32.TRUNC.NTZ R3, R3 ;  /* 0x0000000300037305 */ /* 0x000e64000021f000 */
[----:B-1----:R-:W-:-:S04]  /*0370*/  IMAD.MOV R6, RZ, RZ, -R3 ;  /* 0x000000ffff067224 */ /* 0x002fc800078e0a03 */
[----:B------:R-:W-:-:S04]  /*0380*/  IMAD.MOV.U32 R2, RZ, RZ, R6 ;  /* 0x000000ffff027224 */ /* 0x000fc800078e0006 */
[----:B------:R-:W-:Y:S02]  /*0390*/  IMAD R5, R2, R7, RZ ;  /* 0x0000000702057224 */ /* 0x000fe400078e02ff */
[----:B------:R-:W-:-:S04]  /*03a0*/  IMAD.MOV.U32 R2, RZ, RZ, RZ ;  /* 0x000000ffff027224 */ /* 0x000fc800078e00ff */
[----:B------:R-:W-:Y:S02]  /*03b0*/  IMAD.HI.U32 R2, R3, R5, R2 ;  /* 0x0000000503027227 */ /* 0x000fe400078e0002 */
[----:B------:R-:W1:Y:S04]  /*03c0*/  I2F.RP R5, R4 ;  /* 0x0000000400057306 */ /* 0x000e680000209400 */
[----:B------:R-:W-:-:S04]  /*03d0*/  IMAD.HI.U32 R2, R2, R9, RZ ;  /* 0x0000000902027227 */ /* 0x000fc800078e00ff */
[----:B------:R-:W-:Y:S01]  /*03e0*/  IMAD R0, R2, R0, R9 ;  /* 0x0000000002007224 */ /* 0x000fe200078e0209 */
[----:B------:R-:W3:Y:S04]  /*03f0*/  I2F.RP R3, R8 ;  /* 0x0000000800037306 */ /* 0x000ee80000209400 */
[----:B------:R-:W-:-:S04]  /*0400*/  ISETP.GT.U32.AND P1, PT, R7, R0, PT ;  /* 0x000000000700720c */ /* 0x000fc80003f24070 */
[----:B-1----:R-:W1:Y:S08]  /*0410*/  MUFU.RCP R5, R5 ;  /* 0x0000000500057308 */ /* 0x002e700000001000 */
[----:B---3--:R-:W3:Y:S01]  /*0420*/  MUFU.RCP R3, R3 ;  /* 0x0000000300037308 */ /* 0x008ee20000001000 */
[----:B------:R-:W-:Y:S01]  /*0430*/  @!P1 IMAD.IADD R0, R0, 0x1, -R7 ;  /* 0x0000000100009824 */ /* 0x000fe200078e0a07 */
[----:B------:R-:W-:-:S02]  /*0440*/  @!P1 IADD3 R2, R2, 0x1, RZ ;  /* 0x0000000102029810 */ /* 0x000fc40007ffe0ff */
[----:B------:R-:W-:Y:S02]  /*0450*/  ISETP.NE.AND P1, PT, R11, RZ, PT ;  /* 0x000000ff0b00720c */ /* 0x000fe40003f25270 */
[----:B------:R-:W-:Y:S02]  /*0460*/  ISETP.GE.U32.AND P0, PT, R0, R7, PT ;  /* 0x000000070000720c */ /* 0x000fe40003f06070 */
[----:B------:R-:W-:Y:S02]  /*0470*/  LOP3.LUT R0, R12, R11, RZ, 0x3c, !PT ;  /* 0x0000000b0c007212 */ /* 0x000fe400078e3cff */
[----:B-1----:R-:W-:Y:S02]  /*0480*/  IADD3 R7, R5, 0xffffffe, RZ ;  /* 0x0ffffffe05077810 */ /* 0x002fe40007ffe0ff */
[----:B------:R-:W-:Y:S02]  /*0490*/  ISETP.GE.AND P2, PT, R0, RZ, PT ;  /* 0x000000ff0000720c */ /* 0x000fe40003f46270 */
[----:B--2---:R-:W-:-:S02]  /*04a0*/  LOP3.LUT R5, R194, 0x3f, RZ, 0xc0, !PT ;  /* 0x0000003fc2057812 */ /* 0x004fc400078ec0ff */
[----:B------:R-:W1:Y:S01]  /*04b0*/  F2I.FTZ.U32.TRUNC.NTZ R7, R7 ;  /* 0x0000000700077305 */ /* 0x000e62000021f000 */
[----:B---3--:R-:W-:Y:S02]  /*04c0*/  IADD3 R6, R3, 0xffffffe, RZ ;  /* 0x0ffffffe03067810 */ /* 0x008fe40007ffe0ff */
[----:B------:R-:W-:-:S05]  /*04d0*/  @P0 IADD3 R2, R2, 0x1, RZ ;  /* 0x0000000102020810 */ /* 0x000fca0007ffe0ff */
[----:B------:R-:W-:Y:S01]  /*04e0*/  IMAD.MOV.U32 R9, RZ, RZ, R2 ;  /* 0x000000ffff097224 */ /* 0x000fe200078e0002 */
[----:B------:R2:W3:Y:S03]  /*04f0*/  F2I.FTZ.U32.TRUNC.NTZ R3, R6 ;  /* 0x0000000600037305 */ /* 0x0004e6000021f000 */
[----:B------:R-:W-:Y:S01]  /*0500*/  @!P2 IMAD.MOV R9, RZ, RZ, -R9 ;  /* 0x000000ffff09a224 */ /* 0x000fe200078e0a09 */
[----:B------:R-:W-:Y:S01]  /*0510*/  @!P1 LOP3.LUT R9, RZ, R11, RZ, 0x33, !PT ;  /* 0x0000000bff099212 */ /* 0x000fe200078e33ff */
[----:B-1----:R-:W-:-:S03]  /*0520*/  IMAD.MOV R13, RZ, RZ, -R7 ;  /* 0x000000ffff0d7224 */ /* 0x002fc600078e0a07 */
[C---:B------:R-:W-:Y:S01]  /*0530*/  IADD3 R0, -R9.reuse, RZ, RZ ;  /* 0x000000ff09007210 */ /* 0x040fe20007ffe1ff */
[----:B------:R-:W-:Y:S02]  /*0540*/  IMAD.SHL.U32 R32, R9, 0x200, RZ ;  /* 0x0000020009207824 */ /* 0x000fe400078e00ff */
[----:B--2---:R-:W-:Y:S02]  /*0550*/  IMAD.MOV.U32 R6, RZ, RZ, RZ ;  /* 0x000000ffff067224 */ /* 0x004fe400078e00ff */
[----:B------:R-:W-:Y:S01]  /*0560*/  IMAD R0, R11, R0, R12 ;  /* 0x000000000b007224 */ /* 0x000fe200078e020c */
[C---:B------:R-:W-:Y:S01]  /*0570*/  IADD3 R12, R32.reuse, 0x1, RZ ;  /* 0x00000001200c7810 */ /* 0x040fe20007ffe0ff */
[----:B------:R-:W-:Y:S01]  /*0580*/  IMAD R9, R13, R4, RZ ;  /* 0x000000040d097224 */ /* 0x000fe200078e02ff */
[----:B------:R-:W-:Y:S01]  /*0590*/  IADD3 R14, R32, 0x2, RZ ;  /* 0x00000002200e7810 */ /* 0x000fe20007ffe0ff */
[----:B------:R-:W-:Y:S01]  /*05a0*/  IMAD.IADD R2, R10, 0x1, R0 ;  /* 0x000000010a027824 */ /* 0x000fe200078e0200 */
[----:B------:R-:W-:Y:S01]  /*05b0*/  SHF.R.U32.HI R10, RZ, 0x6, R194 ;  /* 0x00000006ff0a7819 */ /* 0x000fe200000116c2 */
[----:B---3--:R-:W-:Y:S01]  /*05c0*/  IMAD.MOV R11, RZ, RZ, -R3 ;  /* 0x000000ffff0b7224 */ /* 0x008fe200078e0a03 */
[----:B------:R-:W-:Y:S01]  /*05d0*/  STL [R1+0x478], R32 ;  /* 0x0004782001007387 */ /* 0x000fe20000100800 */
[----:B------:R-:W-:Y:S01]  /*05e0*/  IMAD.HI.U32 R0, R7, R9, R6 ;  /* 0x0000000907007227 */ /* 0x000fe200078e0006 */
[----:B------:R-:W-:-:S02]  /*05f0*/  IABS R9, R12 ;  /* 0x0000000c00097213 */ /* 0x000fc40000000000 */
[----:B------:R-:W-:Y:S01]  /*0600*/  IABS R6, R14 ;  /* 0x0000000e00067213 */ /* 0x000fe20000000000 */
[----:B------:R-:W-:Y:S01]  /*0610*/  IMAD R213, R2, 0x40, R5 ;  /* 0x0000004002d57824 */ /* 0x000fe200078e0205 */
[----:B------:R-:W-:Y:S01]  /*0620*/  SGXT.U32 R15, R10, 0x1 ;  /* 0x000000010a0f781a */ /* 0x000fe20000000000 */
[----:B------:R-:W-:Y:S01]  /*0630*/  IMAD R7, R11, R8, RZ ;  /* 0x000000080b077224 */ /* 0x000fe200078e02ff */
[C---:B------:R-:W-:Y:S01]  /*0640*/  IADD3 R10, R32.reuse, 0x3, RZ ;  /* 0x00000003200a7810 */ /* 0x040fe20007ffe0ff */
[----:B------:R-:W-:Y:S01]  /*0650*/  IMAD.MOV.U32 R2, RZ, RZ, RZ ;  /* 0x000000ffff027224 */ /* 0x000fe200078e00ff */
[----:B------:R-:W-:Y:S01]  /*0660*/  IABS R249, R213 ;  /* 0x000000d500f97213 */ /* 0x000fe20000000000 */
[----:B------:R-:W-:Y:S01]  /*0670*/  IMAD.MOV.U32 R11, RZ, RZ, R6 ;  /* 0x000000ffff0b7224 */ /* 0x000fe200078e0006 */
[----:B------:R-:W-:Y:S01]  /*0680*/  ISETP.GE.AND P3, PT, R15, c[0x0][0x180], PT ;  /* 0x000060000f007a0c */ /* 0x000fe20003f66270 */
[----:B------:R-:W-:Y:S01]  /*0690*/  IMAD.HI.U32 R2, R3, R7, R2 ;  /* 0x0000000703027227 */ /* 0x000fe200078e0002 */
[----:B------:R-:W-:Y:S01]  /*06a0*/  STL [R1+0x18f8], R213 ;  /* 0x0018f8d501007387 */ /* 0x000fe20000100800 */
[----:B------:R-:W-:-:S02]  /*06b0*/  IADD3 R17, R32, 0x5, RZ ;  /* 0x0000000520117810 */ /* 0x000fc40007ffe0ff */
[----:B------:R-:W-:Y:S01]  /*06c0*/  IMAD.HI.U32 R3, R0, R9, RZ ;  /* 0x0000000900037227 */ /* 0x000fe200078e00ff */
[C---:B------:R-:W-:Y:S02]  /*06d0*/  IADD3 R18, R32.reuse, 0x18, RZ ;  /* 0x0000001820127810 */ /* 0x040fe40007ffe0ff */
[----:B------:R-:W-:Y:S01]  /*06e0*/  IABS R15, R17 ;  /* 0x00000011000f7213 */ /* 0x000fe20000000000 */
[----:B------:R-:W-:Y:S01]  /*06f0*/  IMAD.MOV R3, RZ, RZ, -R3 ;  /* 0x000000ffff037224 */ /* 0x000fe200078e0a03 */
[----:B------:R-:W-:Y:S01]  /*0700*/  IADD3 R28, R32, 0xb3, RZ ;  /* 0x000000b3201c7810 */ /* 0x000fe20007ffe0ff */
[----:B------:R-:W-:Y:S01]  /*0710*/  IMAD.HI.U32 R6, R0, R11, RZ ;  /* 0x0000000b00067227 */ /* 0x000fe200078e00ff */
[----:B------:R-:W-:-:S03]  /*0720*/  IADD3 R30, R32, 0xb7, RZ ;  /* 0x000000b7201e7810 */ /* 0x000fc60007ffe0ff */
[----:B------:R-:W-:Y:S01]  /*0730*/  IMAD R7, R4, R3, R9 ;  /* 0x0000000304077224 */ /* 0x000fe200078e0209 */
[----:B------:R-:W-:Y:S01]  /*0740*/  IABS R31, R30 ;  /* 0x0000001e001f7213 */ /* 0x000fe20000000000 */
[----:B------:R-:W-:Y:S02]  /*0750*/  IMAD.MOV.U32 R3, RZ, RZ, 0x7f ;  /* 0x0000007fff037424 */ /* 0x000fe400078e00ff */
[----:B------:R-:W-:Y:S01]  /*0760*/  IMAD.HI.U32 R2, R2, R249, RZ ;  /* 0x000000f902027227 */ /* 0x000fe200078e00ff */
[----:B------:R-:W-:Y:S02]  /*0770*/  ISETP.GT.U32.AND P2, PT, R4, R7, PT ;  /* 0x000000070400720c */ /* 0x000fe40003f44070 */
[----:B------:R-:W-:Y:S01]  /*0780*/  IADD3 R16, R3, c[0x0][0x180], RZ ;  /* 0x0000600003107a10 */ /* 0x000fe20007ffe0ff */
[----:B------:R-:W-:Y:S02]  /*0790*/  IMAD.MOV R6, RZ, RZ, -R6 ;  /* 0x000000ffff067224 */ /* 0x000fe400078e0a06 */
[----:B------:R-:W-:Y:S01]  /*07a0*/  IMAD.MOV R2, RZ, RZ, -R2 ;  /* 0x000000ffff027224 */ /* 0x000fe200078e0a02 */
[----:B------:R-:W-:Y:S01]  /*07b0*/  ISETP.GT.AND P0, PT, R16, 0x7f, PT ;  /* 0x0000007f1000780c */ /* 0x000fe20003f04270 */
[----:B------:R-:W-:Y:S01]  /*07c0*/  IMAD R9, R4, R6, R11 ;  /* 0x0000000604097224 */ /* 0x000fe200078e020b */
[----:B------:R-:W-:Y:S01]  /*07d0*/  SHF.R.S32.HI R6, RZ, 0x6, R194 ;  /* 0x00000006ff067819 */ /* 0x000fe200000114c2 */
[----:B------:R-:W-:Y:S01]  /*07e0*/  IMAD R249, R8, R2, R249 ;  /* 0x0000000208f97224 */ /* 0x000fe200078e02f9 */
[----:B------:R-:W-:Y:S01]  /*07f0*/  SEL R3, RZ, 0x4, !P0 ;  /* 0x00000004ff037807 */ /* 0x000fe20004000000 */
[----:B------:R-:W-:Y:S01]  /*0800*/  IMAD.SHL.U32 R5, R5, 0x4, RZ ;  /* 0x0000000405057824 */ /* 0x000fe200078e00ff */
[----:B------:R-:W-:Y:S01]  /*0810*/  SGXT R2, R6, 0x1 ;  /* 0x000000010602781a */ /* 0x000fe20000000200 */
[----:B------:R-:W-:Y:S01]  /*0820*/  @!P2 IMAD.IADD R7, R7, 0x1, -R4 ;  /* 0x000000010707a824 */ /* 0x000fe200078e0a04 */
[----:B------:R-:W-:-:S02]  /*0830*/  SEL R6, R3, RZ, !P3 ;  /* 0x000000ff03067207 */ /* 0x000fc40005800000 */
[----:B------:R-:W-:Y:S02]  /*0840*/  ISETP.GT.U32.AND P3, PT, R4, R9, PT ;  /* 0x000000090400720c */ /* 0x000fe40003f64070 */
[----:B------:R-:W-:Y:S02]  /*0850*/  ISETP.GT.U32.AND P1, PT, R8, R249, PT ;  /* 0x000000f90800720c */ /* 0x000fe40003f24070 */
[----:B------:R-:W-:Y:S02]  /*0860*/  IABS R11, R10 ;  /* 0x0000000a000b7213 */ /* 0x000fe40000000000 */
[----:B------:R-:W-:Y:S02]  /*0870*/  IADD3 R16, R32, 0x4, RZ ;  /* 0x0000000420107810 */ /* 0x000fe40007ffe0ff */
[----:B------:R-:W-:Y:S01]  /*0880*/  LOP3.LUT R5, R5, 0x120, R2, 0x78, !PT ;  /* 0x0000012005057812 */ /* 0x000fe200078e7802 */
[----:B------:R-:W-:Y:S01]  /*0890*/  IMAD.HI.U32 R2, R0, R11, RZ ;  /* 0x0000000b00027227 */ /* 0x000fe200078e00ff */
[----:B------:R-:W-:-:S02]  /*08a0*/  IABS R13, R16 ;  /* 0x00000010000d7213 */ /* 0x000fc40000000000 */
[----:B------:R-:W-:Y:S01]  /*08b0*/  ISETP.GT.U32.AND P2, PT, R4, R7, PT ;  /* 0x000000070400720c */ /* 0x000fe20003f44070 */
[----:B------:R-:W-:Y:S01]  /*08c0*/  @!P3 IMAD.IADD R9, R9, 0x1, -R4 ;  /* 0x000000010909b824 */ /* 0x000fe200078e0a04 */
[----:B------:R1:W-:Y:S01]  /*08d0*/  STL [R1+0x480], R5 ;  /* 0x0004800501007387 */ /* 0x0003e20000100800 */
[----:B------:R-:W-:Y:S01]  /*08e0*/  @!P1 IMAD.IADD R249, R249, 0x1, -R8 ;  /* 0x00000001f9f99824 */ /* 0x000fe200078e0a08 */
[----:B------:R-:W-:Y:S02]  /*08f0*/  ISETP.GE.AND P1, PT, R14, RZ, PT ;  /* 0x000000ff0e00720c */ /* 0x000fe40003f26270 */
[----:B------:R-:W-:Y:S02]  /*0900*/  ISETP.GT.U32.AND P6, PT, R4, R9, PT ;  /* 0x000000090400720c */ /* 0x000fe40003fc4070 */
[----:B------:R-:W-:Y:S02]  /*0910*/  ISETP.GT.U32.AND P4, PT, R8, R249, PT ;  /* 0x000000f90800720c */ /* 0x000fe40003f84070 */
[----:B------:R-:W-:Y:S01]  /*0920*/  ISETP.NE.U32.AND P0, PT, R6, RZ, PT ;  /* 0x000000ff0600720c */ /* 0x000fe20003f05070 */
[----:B-1----:R-:W-:Y:S01]  /*0930*/  IMAD.MOV R5, RZ, RZ, -R2 ;  /* 0x000000ffff057224 */ /* 0x002fe200078e0a02 */
[----:B------:R-:W-:Y:S01]  /*0940*/  ISETP.GE.AND P3, PT, R12, RZ, PT ;  /* 0x000000ff0c00720c */ /* 0x000fe20003f66270 */
[----:B------:R-:W-:Y:S01]  /*0950*/  IMAD.HI.U32 R2, R0, R13, RZ ;  /* 0x0000000d00027227 */ /* 0x000fe200078e00ff */
[----:B------:R-:W-:-:S02]  /*0960*/  IADD3 R12, R32, 0x9, RZ ;  /* 0x00000009200c7810 */ /* 0x000fc40007ffe0ff */
[----:B------:R-:W-:Y:S01]  /*0970*/  IADD3 R14, R32, 0xc, RZ ;  /* 0x0000000c200e7810 */ /* 0x000fe20007ffe0ff */
[----:B------:R-:W-:Y:S02]  /*0980*/  IMAD R5, R4, R5, R11 ;  /* 0x0000000504057224 */ /* 0x000fe400078e020b */
[----:B------:R-:W-:Y:S02]  /*0990*/  IMAD.MOV R11, RZ, RZ, -R2 ;  /* 0x000000ffff0b7224 */ /* 0x000fe400078e0a02 */
[----:B------:R-:W-:Y:S01]  /*09a0*/  IMAD.HI.U32 R2, R0, R15, RZ ;  /* 0x0000000f00027227 */ /* 0x000fe200078e00ff */
[----:B------:R-:W-:-:S03]  /*09b0*/  ISETP.GT.U32.AND P5, PT, R4, R5, PT ;  /* 0x000000050400720c */ /* 0x000fc60003fa4070 */
[----:B------:R-:W-:Y:S01]  /*09c0*/  IMAD R11, R4, R11, R13 ;  /* 0x0000000b040b7224 */ /* 0x000fe200078e020d */
[----:B------:R-:W-:Y:S01]  /*09d0*/  IADD3 R2, -R2, RZ, RZ ;  /* 0x000000ff02027210 */ /* 0x000fe20007ffe1ff */
[----:B------:R-:W-:Y:S02]  /*09e0*/  @!P6 IMAD.IADD R9, R9, 0x1, -R4 ;  /* 0x000000010909e824 */ /* 0x000fe400078e0a04 */
[----:B------:R-:W-:Y:S01]  /*09f0*/  @!P4 IMAD.IADD R249, R249, 0x1, -R8 ;  /* 0x00000001f9f9c824 */ /* 0x000fe200078e0a08 */
[C---:B------:R-:W-:Y:S01]  /*0a00*/  ISETP.GT.U32.AND P6, PT, R4.reuse, R11, PT ;  /* 0x0000000b0400720c */ /* 0x040fe20003fc4070 */
[----:B------:R-:W-:Y:S01]  /*0a10*/  IMAD R13, R4, R2, R15 ;  /* 0x00000002040d7224 */ /* 0x000fe200078e020f */
[----:B------:R-:W-:Y:S01]  /*0a20*/  IADD3 R8, R32, 0x6, RZ ;  /* 0x0000000620087810 */ /* 0x000fe20007ffe0ff */
[----:B------:R-:W-:Y:S01]  /*0a30*/  IMAD.MOV.U32 R239, RZ, RZ, R9 ;  /* 0x000000ffffef7224 */ /* 0x000fe200078e0009 */
[----:B------:R-:W-:Y:S01]  /*0a40*/  ISETP.GE.AND P4, PT, R10, RZ, PT ;  /* 0x000000ff0a00720c */ /* 0x000fe20003f86270 */
[--C-:B------:R-:W-:Y:S01]  /*0a50*/  @!P5 IMAD.IADD R5, R5, 0x1, -R4.reuse ;  /* 0x000000010505d824 */ /* 0x100fe200078e0a04 */
[----:B------:R-:W-:Y:S01]  /*0a60*/  IABS R6, R8 ;  /* 0x0000000800067213 */ /* 0x000fe20000000000 */
[----:B------:R-:W-:Y:S01]  /*0a70*/  @!P1 IMAD.MOV R239, RZ, RZ, -R239 ;  /* 0x000000ffffef9224 */ /* 0x000fe200078e0aef */
[C---:B------:R-:W-:Y:S01]  /*0a80*/  ISETP.GT.U32.AND P1, PT, R4.reuse, R13, PT ;  /* 0x0000000d0400720c */ /* 0x040fe20003f24070 */
[----:B------:R-:W-:Y:S01]  /*0a90*/  @!P2 IMAD.IADD R7, R7, 0x1, -R4 ;  /* 0x000000010707a824 */ /* 0x000fe200078e0a04 */
[----:B------:R-:W-:-:S02]  /*0aa0*/  ISETP.GT.U32.AND P5, PT, R4, R5, PT ;  /* 0x000000050400720c */ /* 0x000fc40003fa4070 */
[----:B------:R-:W-:Y:S01]  /*0ab0*/  IADD3 R10, R32, 0x8, RZ ;  /* 0x00000008200a7810 */ /* 0x000fe20007ffe0ff */
[----:B------:R-:W-:Y:S01]  /*0ac0*/  IMAD.MOV.U32 R238, RZ, RZ, R7 ;  /* 0x000000ffffee7224 */ /* 0x000fe200078e0007 */
[----:B------:R-:W-:Y:S01]  /*0ad0*/  ISETP.GE.AND P2, PT, R16, RZ, PT ;  /* 0x000000ff1000720c */ /* 0x000fe20003f46270 */
[----:B------:R-:W-:Y:S01]  /*0ae0*/  IMAD.MOV.U32 R7, RZ, RZ, R6 ;  /* 0x000000ffff077224 */ /* 0x000fe200078e0006 */
[----:B------:R-:W-:Y:S01]  /*0af0*/  IADD3 R6, R32, 0x7, RZ ;  /* 0x0000000720067810 */ /* 0x000fe20007ffe0ff */
[--C-:B------:R-:W-:Y:S01]  /*0b00*/  @!P6 IMAD.IADD R11, R11, 0x1, -R4.reuse ;  /* 0x000000010b0be824 */ /* 0x100fe200078e0a04 */
[----:B------:R-:W-:Y:S01]  /*0b10*/  IABS R15, R10 ;  /* 0x0000000a000f7213 */ /* 0x000fe20000000000 */
[----:B------:R-:W-:Y:S01]  /*0b20*/  IMAD.HI.U32 R2, R0, R7, RZ ;  /* 0x0000000700027227 */ /* 0x000fe200078e00ff */
[----:B------:R-:W-:Y:S02]  /*0b30*/  IABS R9, R6 ;  /* 0x0000000600097213 */ /* 0x000fe40000000000 */
[----:B------:R-:W-:Y:S01]  /*0b40*/  ISETP.GT.U32.AND P6, PT, R4, R11, PT ;  /* 0x0000000b0400720c */ /* 0x000fe20003fc4070 */
[----:B------:R-:W-:Y:S01]  /*0b50*/  @!P1 IMAD.IADD R13, R13, 0x1, -R4 ;  /* 0x000000010d0d9824 */ /* 0x000fe200078e0a04 */
[----:B------:R-:W-:Y:S01]  /*0b60*/  IADD3 R16, R32, 0x11, RZ ;  /* 0x0000001120107810 */ /* 0x000fe20007ffe0ff */
[----:B------:R-:W-:-:S02]  /*0b70*/  IMAD.MOV R2, RZ, RZ, -R2 ;  /* 0x000000ffff027224 */ /* 0x000fc400078e0a02 */
[----:B------:R-:W-:Y:S01]  /*0b80*/  @!P5 IMAD.IADD R5, R5, 0x1, -R4 ;  /* 0x000000010505d824 */ /* 0x000fe200078e0a04 */
[C---:B------:R-:W-:Y:S01]  /*0b90*/  ISETP.GT.U32.AND P1, PT, R4.reuse, R13, PT ;  /* 0x0000000d0400720c */ /* 0x040fe20003f24070 */
[----:B------:R-:W-:Y:S01]  /*0ba0*/  IMAD R7, R4, R2, R7 ;  /* 0x0000000204077224 */ /* 0x000fe200078e0207 */
[----:B------:R-:W-:Y:S01]  /*0bb0*/  ISETP.GE.AND P5, PT, R8, RZ, PT ;  /* 0x000000ff0800720c */ /* 0x000fe20003fa6270 */
[C---:B------:R-:W-:Y:S01]  /*0bc0*/  IMAD.HI.U32 R2, R0.reuse, R9, RZ ;  /* 0x0000000900027227 */ /* 0x040fe200078e00ff */
[----:B------:R-:W-:Y:S02]  /*0bd0*/  IABS R8, R12 ;  /* 0x0000000c00087213 */ /* 0x000fe40000000000 */
[----:B------:R-:W-:Y:S01]  /*0be0*/  IABS R19, R16 ;  /* 0x0000001000137213 */ /* 0x000fe20000000000 */
[----:B------:R-:W-:Y:S02]  /*0bf0*/  IMAD.MOV.U32 R243, RZ, RZ, R5 ;  /* 0x000000fffff37224 */ /* 0x000fe400078e0005 */
[----:B------:R-:W-:-:S04]  /*0c00*/  IMAD.HI.U32 R5, R0, R15, RZ ;  /* 0x0000000f00057227 */ /* 0x000fc800078e00ff */
[----:B------:R-:W-:Y:S02]  /*0c10*/  IMAD.MOV R2, RZ, RZ, -R2 ;  /* 0x000000ffff027224 */ /* 0x000fe400078e0a02 */
[----:B------:R-:W-:Y:S01]  /*0c20*/  @!P3 IMAD.MOV R238, RZ, RZ, -R238 ;  /* 0x000000ffffeeb224 */ /* 0x000fe200078e0aee */
[----:B------:R-:W-:Y:S01]  /*0c30*/  ISETP.GE.AND P3, PT, R17, RZ, PT ;  /* 0x000000ff1100720c */ /* 0x000fe20003f66270 */
[----:B------:R-:W-:Y:S01]  /*0c40*/  @!P4 IMAD.MOV R243, RZ, RZ, -R243 ;  /* 0x000000fffff3c224 */ /* 0x000fe200078e0af3 */
[----:B------:R-:W-:Y:S01]  /*0c50*/  ISETP.GE.AND P4, PT, R6, RZ, PT ;  /* 0x000000ff0600720c */ /* 0x000fe20003f86270 */
[----:B------:R-:W-:Y:S01]  /*0c60*/  @!P6 IMAD.IADD R11, R11, 0x1, -R4 ;  /* 0x000000010b0be824 */ /* 0x000fe200078e0a04 */
[C---:B------:R-:W-:Y:S01]  /*0c70*/  ISETP.GT.U32.AND P6, PT, R4.reuse, R7, PT ;  /* 0x000000070400720c */ /* 0x040fe20003fc4070 */
[----:B------:R-:W-:Y:S01]  /*0c80*/  IMAD.MOV R6, RZ, RZ, -R5 ;  /* 0x000000ffff067224 */ /* 0x000fe200078e0a05 */
[----:B------:R-:W-:Y:S01]  /*0c90*/  IABS R17, R14 ;  /* 0x0000000e00117213 */ /* 0x000fe20000000000 */
[----:B------:R-:W-:-:S02]  /*0ca0*/  IMAD R5, R4, R2, R9 ;  /* 0x0000000204057224 */ /* 0x000fc400078e0209 */
[----:B------:R-:W-:Y:S02]  /*0cb0*/  @!P1 IMAD.IADD R13, R13, 0x1, -R4 ;  /* 0x000000010d0d9824 */ /* 0x000fe400078e0a04 */
[C---:B------:R-:W-:Y:S01]  /*0cc0*/  IMAD R9, R4.reuse, R6, R15 ;  /* 0x0000000604097224 */ /* 0x040fe200078e020f */
[C---:B------:R-:W-:Y:S01]  /*0cd0*/  ISETP.GT.U32.AND P1, PT, R4.reuse, R5, PT ;  /* 0x000000050400720c */ /* 0x040fe20003f24070 */
[----:B------:R-:W-:Y:S02]  /*0ce0*/  IMAD.MOV.U32 R244, RZ, RZ, R13 ;  /* 0x000000fffff47224 */ /* 0x000fe400078e000d */
[----:B------:R-:W-:Y:S02]  /*0cf0*/  IMAD.MOV.U32 R246, RZ, RZ, R11 ;  /* 0x000000fffff67224 */ /* 0x000fe400078e000b */
[----:B------:R-:W-:Y:S01]  /*0d00*/  @!P3 IMAD.MOV R244, RZ, RZ, -R244 ;  /* 0x000000fffff4b224 */ /* 0x000fe200078e0af4 */
[----:B------:R-:W-:Y:S01]  /*0d10*/  @!P6 IADD3 R7, R7, -R4, RZ ;  /* 0x800000040707e210 */ /* 0x000fe20007ffe0ff */
[----:B------:R-:W-:Y:S01]  /*0d20*/  IMAD.MOV.U32 R11, RZ, RZ, R8 ;  /* 0x000000ffff0b7224 */ /* 0x000fe200078e0008 */
[C---:B------:R-:W-:Y:S01]  /*0d30*/  ISETP.GT.U32.AND P3, PT, R4.reuse, R9, PT ;  /* 0x000000090400720c */ /* 0x040fe20003f64070 */
[----:B------:R-:W-:Y:S01]  /*0d40*/  @!P2 IMAD.MOV R246, RZ, RZ, -R246 ;  /* 0x000000fffff6a224 */ /* 0x000fe200078e0af6 */
[----:B------:R-:W-:Y:S01]  /*0d50*/  ISETP.GT.U32.AND P6, PT, R4, R7, PT ;  /* 0x000000070400720c */ /* 0x000fe20003fc4070 */
[----:B------:R-:W-:Y:S01]  /*0d60*/  IMAD.HI.U32 R2, R0, R11, RZ ;  /* 0x0000000b00027227 */ /* 0x000fe200078e00ff */
[----:B------:R-:W-:-:S02]  /*0d70*/  IADD3 R8, R32, 0xa, RZ ;  /* 0x0000000a20087810 */ /* 0x000fc40007ffe0ff */
[----:B------:R-:W-:Y:S01]  /*0d80*/  ISETP.GE.AND P2, PT, R10, RZ, PT ;  /* 0x000000ff0a00720c */ /* 0x000fe20003f46270 */
[----:B------:R-:W-:Y:S01]  /*0d90*/  @!P1 IMAD.IADD R5, R5, 0x1, -R4 ;  /* 0x0000000105059824 */ /* 0x000fe200078e0a04 */
[----:B------:R-:W-:Y:S01]  /*0da0*/  IADD3 R10, R32, 0xb, RZ ;  /* 0x0000000b200a7810 */ /* 0x000fe20007ffe0ff */
[----:B------:R-:W-:Y:S01]  /*0db0*/  IMAD.MOV R2, RZ, RZ, -R2 ;  /* 0x000000ffff027224 */ /* 0x000fe200078e0a02 */
[----:B------:R-:W-:Y:S02]  /*0dc0*/  IABS R13, R8 ;  /* 0x00000008000d7213 */ /* 0x000fe40000000000 */
[C---:B------:R-:W-:Y:S01]  /*0dd0*/  ISETP.GT.U32.AND P1, PT, R4.reuse, R5, PT ;  /* 0x000000050400720c */ /* 0x040fe20003f24070 */
[--C-:B------:R-:W-:Y:S01]  /*0de0*/  @!P3 IMAD.IADD R9, R9, 0x1, -R4.reuse ;  /* 0x000000010909b824 */ /* 0x100fe200078e0a04 */
[----:B------:R-:W-:Y:S01]  /*0df0*/  IABS R15, R10 ;  /* 0x0000000a000f7213 */ /* 0x000fe20000000000 */
[C---:B------:R-:W-:Y:S02]  /*0e00*/  IMAD R11, R4.reuse, R2, R11 ;  /* 0x00000002040b7224 */ /* 0x040fe400078e020b */
[----:B------:R-:W-:Y:S01]  /*0e10*/  @!P6 IMAD.IADD R7, R7, 0x1, -R4 ;  /* 0x000000010707e824 */ /* 0x000fe200078e0a04 */
[----:B------:R-:W-:Y:S01]  /*0e20*/  ISETP.GT.U32.AND P3, PT, R4, R9, PT ;  /* 0x000000090400720c */ /* 0x000fe20003f64070 */
[----:B------:R-:W-:Y:S01]  /*0e30*/  IMAD.HI.U32 R2, R0, R13, RZ ;  /* 0x0000000d00027227 */ /* 0x000fe200078e00ff */
[----:B------:R-:W-:-:S03]  /*0e40*/  ISETP.GT.U32.AND P6, PT, R4, R11, PT ;  /* 0x0000000b0400720c */ /* 0x000fc60003fc4070 */
[----:B------:R-:W-:Y:S02]  /*0e50*/  IMAD.MOV.U32 R210, RZ, RZ, R7 ;  /* 0x000000ffffd27224 */ /* 0x000fe400078e0007 */
[----:B------:R-:W-:-:S04]  /*0e60*/  IMAD.HI.U32 R7, R0, R17, RZ ;  /* 0x0000001100077227 */ /* 0x000fc800078e00ff */
[----:B------:R-:W-:-:S04]  /*0e70*/  IMAD.HI.U32 R6, R0, R15, RZ ;  /* 0x0000000f00067227 */ /* 0x000fc800078e00ff */
[----:B------:R-:W-:Y:S02]  /*0e80*/  IMAD.MOV R2, RZ, RZ, -R2 ;  /* 0x000000ffff027224 */ /* 0x000fe400078e0a02 */
[----:B------:R-:W-:Y:S01]  /*0e90*/  @!P1 IMAD.IADD R5, R5, 0x1, -R4 ;  /* 0x0000000105059824 */ /* 0x000fe200078e0a04 */
[----:B------:R-:W-:Y:S01]  /*0ea0*/  ISETP.GE.AND P1, PT, R8, RZ, PT ;  /* 0x000000ff0800720c */ /* 0x000fe20003f26270 */
[----:B------:R-:W-:Y:S02]  /*0eb0*/  IMAD.MOV R8, RZ, RZ, -R7 ;  /* 0x000000ffff087224 */ /* 0x000fe400078e0a07 */
[----:B------:R-:W-:Y:S02]  /*0ec0*/  IMAD.MOV R6, RZ, RZ, -R6 ;  /* 0x000000ffff067224 */ /* 0x000fe400078e0a06 */
[C---:B------:R-:W-:Y:S02]  /*0ed0*/  IMAD R7, R4.reuse, R2, R13 ;  /* 0x0000000204077224 */ /* 0x040fe400078e020d */
[----:B------:R-:W-:-:S02]  /*0ee0*/  IMAD R13, R4, R6, R15 ;  /* 0x00000006040d7224 */ /* 0x000fc400078e020f */
[--C-:B------:R-:W-:Y:S01]  /*0ef0*/  @!P3 IMAD.IADD R9, R9, 0x1, -R4.reuse ;  /* 0x000000010909b824 */ /* 0x100fe200078e0a04 */
[C---:B------:R-:W-:Y:S01]  /*0f00*/  ISETP.GT.U32.AND P3, PT, R4.reuse, R7, PT ;  /* 0x000000070400720c */ /* 0x040fe20003f64070 */
[----:B------:R-:W-:Y:S02]  /*0f10*/  IMAD.MOV.U32 R209, RZ, RZ, R5 ;  /* 0x000000ffffd17224 */ /* 0x000fe400078e0005 */
[----:B------:R-:W-:Y:S02]  /*0f20*/  @!P6 IMAD.IADD R11, R11, 0x1, -R4 ;  /* 0x000000010b0be824 */ /* 0x000fe400078e0a04 */
[----:B------:R-:W-:Y:S01]  /*0f30*/  @!P4 IMAD.MOV R209, RZ, RZ, -R209 ;  /* 0x000000ffffd1c224 */ /* 0x000fe200078e0ad1 */
[C---:B------:R-:W-:Y:S01]  /*0f40*/  ISETP.GT.U32.AND P4, PT, R4.reuse, R13, PT ;  /* 0x0000000d0400720c */ /* 0x040fe20003f84070 */
[C---:B------:R-:W-:Y:S01]  /*0f50*/  IMAD R15, R4.reuse, R8, R17 ;  /* 0x00000008040f7224 */ /* 0x040fe200078e0211 */
[----:B------:R-:W-:Y:S01]  /*0f60*/  ISETP.GT.U32.AND P6, PT, R4, R11, PT ;  /* 0x0000000b0400720c */ /* 0x000fe20003fc4070 */
[----:B------:R-:W-:Y:S01]  /*0f70*/  IMAD.MOV.U32 R208, RZ, RZ, R9 ;  /* 0x000000ffffd07224 */ /* 0x000fe200078e0009 */
[----:B------:R-:W-:Y:S01]  /*0f80*/  IADD3 R8, R32, 0xd, RZ ;  /* 0x0000000d20087810 */ /* 0x000fe20007ffe0ff */
[----:B------:R-:W-:Y:S01]  /*0f90*/  @!P5 IMAD.MOV R210, RZ, RZ, -R210 ;  /* 0x000000ffffd2d224 */ /* 0x000fe200078e0ad2 */
[----:B------:R-:W-:Y:S01]  /*0fa0*/  ISETP.GE.AND P5, PT, R12, RZ, PT ;  /* 0x000000ff0c00720c */ /* 0x000fe20003fa6270 */
[----:B------:R-:W-:Y:S01]  /*0fb0*/  @!P3 IMAD.IADD R7, R7, 0x1, -R4 ;  /* 0x000000010707b824 */ /* 0x000fe200078e0a04 */
[----:B------:R-:W-:Y:S01]  /*0fc0*/  IABS R5, R8 ;  /* 0x0000000800057213 */ /* 0x000fe20000000000 */
[----:B------:R-:W-:Y:S01]  /*0fd0*/  @!P2 IMAD.MOV R208, RZ, RZ, -R208 ;  /* 0x000000ffffd0a224 */ /* 0x000fe200078e0ad0 */
[----:B------:R-:W-:-:S02]  /*0fe0*/  ISETP.GE.AND P2, PT, R10, RZ, PT ;  /* 0x000000ff0a00720c */ /* 0x000fc40003f46270 */
[----:B------:R-:W-:Y:S01]  /*0ff0*/  IADD3 R10, R32, 0xe, RZ ;  /* 0x0000000e200a7810 */ /* 0x000fe20007ffe0ff */
[----:B------:R-:W-:Y:S01]  /*1000*/  IMAD.HI.U32 R2, R0, R5, RZ ;  /* 0x0000000500027227 */ /* 0x000fe200078e00ff */
[----:B------:R-:W-:Y:S02]  /*1010*/  @!P4 IADD3 R13, R13, -R4, RZ ;  /* 0x800000040d0dc210 */ /* 0x000fe40007ffe0ff */
[C---:B------:R-:W-:Y:S01]  /*1020*/  ISETP.GT.U32.AND P4, PT, R4.reuse, R7, PT ;  /* 0x000000070400720c */ /* 0x040fe20003f84070 */
[----:B------:R-:W-:Y:S01]  /*1030*/  @!P6 IMAD.IADD R11, R11, 0x1, -R4 ;  /* 0x000000010b0be824 */ /* 0x000fe200078e0a04 */
[----:B------:R-:W-:Y:S01]  /*1040*/  ISETP.GT.U32.AND P6, PT, R4, R15, PT ;  /* 0x0000000f0400720c */ /* 0x000fe20003fc4070 */
[----:B------:R-:W-:Y:S01]  /*1050*/  IMAD.MOV R6, RZ, RZ, -R2 ;  /* 0x000000ffff067224 */ /* 0x000fe200078e0a02 */
[----:B------:R-:W-:Y:S01]  /*1060*/  IABS R9, R10 ;  /* 0x0000000a00097213 */ /* 0x000fe20000000000 */
[----:B------:R-:W-:Y:S01]  /*1070*/  IMAD.MOV.U32 R207, RZ, RZ, R11 ;  /* 0x000000ffffcf7224 */ /* 0x000fe200078e000b */
[----:B------:R-:W-:Y:S01]  /*1080*/  IADD3 R12, R32, 0xf, RZ ;  /* 0x0000000f200c7810 */ /* 0x000fe20007ffe0ff */
[----:B------:R-:W-:Y:S01]  /*1090*/  IMAD R5, R4, R6, R5 ;  /* 0x0000000604057224 */ /* 0x000fe200078e0205 */
[----:B------:R-:W-:Y:S01]  /*10a0*/  ISETP.GE.AND P3, PT, R14, RZ, PT ;  /* 0x000000ff0e00720c */ /* 0x000fe20003f66270 */
[----:B------:R-:W-:Y:S01]  /*10b0*/  IMAD.HI.U32 R2, R0, R9, RZ ;  /* 0x0000000900027227 */ /* 0x000fe200078e00ff */
[----:B------:R-:W-:-:S02]  /*10c0*/  IABS R11, R12 ;  /* 0x0000000c000b7213 */ /* 0x000fc40000000000 */
[----:B------:R-:W-:Y:S01]  /*10d0*/  IADD3 R14, R32, 0x10, RZ ;  /* 0x00000010200e7810 */ /* 0x000fe20007ffe0ff */
[--C-:B------:R-:W-:Y:S01]  /*10e0*/  @!P4 IMAD.IADD R7, R7, 0x1, -R4.reuse ;  /* 0x000000010707c824 */ /* 0x100fe200078e0a04 */
[C---:B------:R-:W-:Y:S01]  /*10f0*/  ISETP.GT.U32.AND P4, PT, R4.reuse, R5, PT ;  /* 0x000000050400720c */ /* 0x040fe20003f84070 */
[----:B------:R-:W-:Y:S01]  /*1100*/  @!P6 IMAD.IADD R15, R15, 0x1, -R4 ;  /* 0x000000010f0fe824 */ /* 0x000fe200078e0a04 */
[C---:B------:R-:W-:Y:S01]  /*1110*/  ISETP.GT.U32.AND P6, PT, R4.reuse, R13, PT ;  /* 0x0000000d0400720c */ /* 0x040fe20003fc4070 */
[----:B------:R-:W-:Y:S01]  /*1120*/  IMAD.MOV R2, RZ, RZ, -R2 ;  /* 0x000000ffff027224 */ /* 0x000fe200078e0a02 */
[----:B------:R-:W-:Y:S01]  /*1130*/  IABS R17, R14 ;  /* 0x0000000e00117213 */ /* 0x000fe20000000000 */
[----:B------:R-:W-:Y:S02]  /*1140*/  IMAD.MOV.U32 R206, RZ, RZ, R7 ;  /* 0x000000ffffce7224 */ /* 0x000fe400078e0007 */
[----:B------:R-:W-:Y:S02]  /*1150*/  IMAD R9, R4, R2, R9 ;  /* 0x0000000204097224 */ /* 0x000fe400078e0209 */
[----:B------:R-:W-:-:S04]  /*1160*/  IMAD.HI.U32 R2, R0, R11, RZ ;  /* 0x0000000b00027227 */ /* 0x000fc800078e00ff */
[--C-:B------:R-:W-:Y:S01]  /*1170*/  @!P4 IMAD.IADD R5, R5, 0x1, -R4.reuse ;  /* 0x000000010505c824 */ /* 0x100fe200078e0a04 */
[----:B------:R-:W-:Y:S01]  /*1180*/  ISETP.GE.AND P4, PT, R10, RZ, PT ;  /* 0x000000ff0a00720c */ /* 0x000fe20003f86270 */
[----:B------:R-:W-:Y:S01]  /*1190*/  @!P6 IMAD.IADD R13, R13, 0x1, -R4 ;  /* 0x000000010d0de824 */ /* 0x000fe200078e0a04 */
[C---:B------:R-:W-:Y:S01]  /*11a0*/  ISETP.GT.U32.AND P6, PT, R4.reuse, R9, PT ;  /* 0x000000090400720c */ /* 0x040fe20003fc4070 */
[----:B------:R-:W-:Y:S01]  /*11b0*/  @!P1 IMAD.MOV R206, RZ, RZ, -R206 ;  /* 0x000000ffffce9224 */ /* 0x000fe200078e0ace */
[----:B------:R-:W-:Y:S01]  /*11c0*/  ISETP.GT.U32.AND P1, PT, R4, R5, PT ;  /* 0x000000050400720c */ /* 0x000fe20003f24070 */
[----:B------:R-:W-:Y:S01]  /*11d0*/  IMAD.MOV R6, RZ, RZ, -R2 ;  /* 0x000000ffff067224 */ /* 0x000fe200078e0a02 */
[----:B------:R-:W-:Y:S01]  /*11e0*/  IADD3 R10, R32, 0x14, RZ ;  /* 0x00000014200a7810 */ /* 0x000fe20007ffe0ff */
[----:B------:R-:W-:-:S04]  /*11f0*/  IMAD.HI.U32 R2, R0, R17, RZ ;  /* 0x0000001100027227 */ /* 0x000fc800078e00ff */
[----:B------:R-:W-:Y:S01]  /*1200*/  @!P5 IMAD.MOV R207, RZ, RZ, -R207 ;  /* 0x000000ffffcfd224 */ /* 0x000fe200078e0acf */
[C---:B------:R-:W-:Y:S01]  /*1210*/  ISETP.GT.U32.AND P5, PT, R4.reuse, R15, PT ;  /* 0x0000000f0400720c */ /* 0x040fe20003fa4070 */
[----:B------:R-:W-:Y:S02]  /*1220*/  IMAD.MOV R7, RZ, RZ, -R2 ;  /* 0x000000ffff077224 */ /* 0x000fe400078e0a02 */
[--C-:B------:R-:W-:Y:S02]  /*1230*/  @!P6 IMAD.IADD R9, R9, 0x1, -R4.reuse ;  /* 0x000000010909e824 */ /* 0x100fe400078e0a04 */
[C---:B------:R-:W-:Y:S02]  /*1240*/  IMAD R7, R4.reuse, R7, R17 ;  /* 0x0000000704077224 */ /* 0x040fe400078e0211 */
[----:B------:R-:W-:Y:S01]  /*1250*/  @!P1 IMAD.IADD R5, R5, 0x1, -R4 ;  /* 0x0000000105059824 */ /* 0x000fe200078e0a04 */
[----:B------:R-:W-:Y:S01]  /*1260*/  ISETP.GT.U32.AND P6, PT, R4, R9, PT ;  /* 0x000000090400720c */ /* 0x000fe20003fc4070 */
[----:B------:R-:W-:Y:S01]  /*1270*/  IMAD.HI.U32 R2, R0, R19, RZ ;  /* 0x0000001300027227 */ /* 0x000fe200078e00ff */
[----:B------:R-:W-:-:S03]  /*1280*/  ISETP.GT.U32.AND P1, PT, R4, R7, PT ;  /* 0x000000070400720c */ /* 0x000fc60003f24070 */
[----:B------:R-:W-:Y:S01]  /*1290*/  @!P5 IMAD.IADD R15, R15, 0x1, -R4 ;  /* 0x000000010f0fd824 */ /* 0x000fe200078e0a04 */
[----:B------:R-:W-:Y:S01]  /*12a0*/  ISETP.GE.AND P5, PT, R8, RZ, PT ;  /* 0x000000ff0800720c */ /* 0x000fe20003fa6270 */
[----:B------:R-:W-:Y:S01]  /*12b0*/  IMAD.MOV R2, RZ, RZ, -R2 ;  /* 0x000000ffff027224 */ /* 0x000fe200078e0a02 */
[----:B------:R-:W-:Y:S01]  /*12c0*/  IADD3 R8, R32, 0x13, RZ ;  /* 0x0000001320087810 */ /* 0x000fe20007ffe0ff */
[----:B------:R-:W-:Y:S01]  /*12d0*/  IMAD R11, R4, R6, R11 ;  /* 0x00000006040b7224 */ /* 0x000fe200078e020b */
[----:B------:R-:W-:Y:S01]  /*12e0*/  IADD3 R6, R32, 0x12, RZ ;  /* 0x0000001220067810 */ /* 0x000fe20007ffe0ff */
[----:B------:R-:W-:Y:S01]  /*12f0*/  IMAD.MOV.U32 R205, RZ, RZ, R13 ;  /* 0x000000ffffcd7224 */ /* 0x000fe200078e000d */
[----:B------:R-:W-:Y:S01]  /*1300*/  IABS R17, R8 ;  /* 0x0000000800117213 */ /* 0x000fe20000000000 */
[C---:B------:R-:W-:Y:S01]  /*1310*/  IMAD R13, R4.reuse, R2, R19 ;  /* 0x00000002040d7224 */ /* 0x040fe200078e0213 */
[----:B------:R-:W-:Y:S01]  /*1320*/  @!P6 IADD3 R9, R9, -R4, RZ ;  /* 0x800000040909e210 */ /* 0x000fe20007ffe0ff */
[----:B------:R-:W-:Y:S01]  /*1330*/  IMAD.MOV.U32 R203, RZ, RZ, R15 ;  /* 0x000000ffffcb7224 */ /* 0x000fe200078e000f */
[----:B------:R-:W-:Y:S01]  /*1340*/  IABS R15, R6 ;  /* 0x00000006000f7213 */ /* 0x000fe20000000000 */
[----:B------:R-:W-:Y:S01]  /*1350*/  @!P1 IMAD.IADD R7, R7, 0x1, -R4 ;  /* 0x0000000107079824 */ /* 0x000fe200078e0a04 */
[----:B------:R-:W-:Y:S01]  /*1360*/  ISETP.GT.U32.AND P6, PT, R4, R13, PT ;  /* 0x0000000d0400720c */ /* 0x000fe20003fc4070 */
[----:B------:R-:W-:Y:S01]  /*1370*/  IMAD.MOV.U32 R202, RZ, RZ, R5 ;  /* 0x000000ffffca7224 */ /* 0x000fe200078e0005 */
[----:B------:R-:W-:Y:S01]  /*1380*/  IABS R19, R10 ;  /* 0x0000000a00137213 */ /* 0x000fe20000000000 */
[----:B------:R-:W-:-:S04]  /*1390*/  IMAD.HI.U32 R2, R0, R15, RZ ;  /* 0x0000000f00027227 */ /* 0x000fc800078e00ff */
[----:B------:R-:W-:Y:S01]  /*13a0*/  @!P5 IMAD.MOV R202, RZ, RZ, -R202 ;  /* 0x000000ffffcad224 */ /* 0x000fe200078e0aca */
[----:B------:R-:W-:Y:S01]  /*13b0*/  ISETP.GT.U32.AND P5, PT, R4, R7, PT ;  /* 0x000000070400720c */ /* 0x000fe20003fa4070 */
[----:B------:R-:W-:-:S04]  /*13c0*/  IMAD.HI.U32 R5, R0, R17, RZ ;  /* 0x0000001100057227 */ /* 0x000fc800078e00ff */
[----:B------:R-:W-:Y:S01]  /*13d0*/  @!P2 IMAD.MOV R205, RZ, RZ, -R205 ;  /* 0x000000ffffcda224 */ /* 0x000fe200078e0acd */
[C---:B------:R-:W-:Y:S01]  /*13e0*/  ISETP.GT.U32.AND P2, PT, R4.reuse, R11, PT ;  /* 0x0000000b0400720c */ /* 0x040fe20003f44070 */
[----:B------:R-:W-:Y:S02]  /*13f0*/  IMAD.MOV R2, RZ, RZ, -R2 ;  /* 0x000000ffff027224 */ /* 0x000fe400078e0a02 */
[----:B------:R-:W-:Y:S02]  /*1400*/  IMAD.MOV.U32 R201, RZ, RZ, R9 ;  /* 0x000000ffffc97224 */ /* 0x000fe400078e0009 */
[----:B------:R-:W-:Y:S02]  /*1410*/  IMAD.MOV R9, RZ, RZ, -R5 ;  /* 0x000000ffff097224 */ /* 0x000fe400078e0a05 */
[----:B------:R-:W-:Y:S02]  /*1420*/  IMAD R5, R4, R2, R15 ;  /* 0x0000000204057224 */ /* 0x000fe400078e020f */
[----:B------:R-:W-:-:S02]  /*1430*/  @!P6 IMAD.IADD R13, R13, 0x1, -R4 ;  /* 0x000000010d0de824 */ /* 0x000fc400078e0a04 */
        /* <DEDUP_REMOVED lines=8> */
[C---:B------:R-:W-:Y:S01]  /*14c0*/  IMAD R9, R4.reuse, R9, R17 ;  /* 0x0000000904097224 */ /* 0x040fe200078e0211 */
[C---:B------:R-:W-:Y:S01]  /*14d0*/  ISETP.GT.U32.AND P1, PT, R4.reuse, R11, PT ;  /* 0x0000000b0400720c */ /* 0x040fe20003f24070 */
[----:B------:R-:W-:Y:S01]  /*14e0*/  IMAD R15, R4, R2, R19 ;  /* 0x00000002040f7224 */ /* 0x000fe200078e0213 */
[----:B------:R-:W-:Y:S01]  /*14f0*/  IABS R19, R14 ;  /* 0x0000000e00137213 */ /* 0x000fe20000000000 */
[----:B------:R-:W-:Y:S01]  /*1500*/  @!P3 IMAD.MOV R203, RZ, RZ, -R203 ;  /* 0x000000ffffcbb224 */ /* 0x000fe200078e0acb */
[----:B------:R-:W-:Y:S01]  /*1510*/  ISETP.GE.AND P3, PT, R12, RZ, PT ;  /* 0x000000ff0c00720c */ /* 0x000fe20003f66270 */
[--C-:B------:R-:W-:Y:S01]  /*1520*/  @!P5 IMAD.IADD R5, R5, 0x1, -R4.reuse ;  /* 0x000000010505d824 */ /* 0x100fe200078e0a04 */
[----:B------:R-:W-:Y:S01]  /*1530*/  ISETP.GT.U32.AND P5, PT, R4, R15, PT ;  /* 0x0000000f0400720c */ /* 0x000fe20003fa4070 */
[--C-:B------:R-:W-:Y:S01]  /*1540*/  @!P6 IMAD.IADD R13, R13, 0x1, -R4.reuse ;  /* 0x000000010d0de824 */ /* 0x100fe200078e0a04 */
[----:B------:R-:W-:Y:S01]  /*1550*/  IADD3 R12, R32, 0x15, RZ ;  /* 0x00000015200c7810 */ /* 0x000fe20007ffe0ff */
[----:B------:R-:W-:Y:S01]  /*1560*/  @!P4 IMAD.MOV R201, RZ, RZ, -R201 ;  /* 0x000000ffffc9c224 */ /* 0x000fe200078e0ac9 */
[----:B------:R-:W-:Y:S01]  /*1570*/  ISETP.GT.U32.AND P6, PT, R4, R9, PT ;  /* 0x000000090400720c */ /* 0x000fe20003fc4070 */
[----:B------:R-:W-:Y:S01]  /*1580*/  IMAD.MOV.U32 R196, RZ, RZ, R13 ;  /* 0x000000ffffc47224 */ /* 0x000fe200078e000d */
[----:B------:R-:W-:Y:S01]  /*1590*/  IABS R17, R12 ;  /* 0x0000000c00117213 */ /* 0x000fe20000000000 */
[----:B------:R-:W-:Y:S01]  /*15a0*/  @!P1 IMAD.IADD R11, R11, 0x1, -R4 ;  /* 0x000000010b0b9824 */ /* 0x000fe200078e0a04 */
[----:B------:R-:W-:Y:S01]  /*15b0*/  ISETP.GE.AND P4, PT, R16, RZ, PT ;  /* 0x000000ff1000720c */ /* 0x000fe20003f86270 */
[----:B------:R-:W-:Y:S01]  /*15c0*/  IMAD.MOV.U32 R197, RZ, RZ, R7 ;  /* 0x000000ffffc57224 */ /* 0x000fe200078e0007 */
[----:B------:R-:W-:Y:S01]  /*15d0*/  IADD3 R16, R32, 0x17, RZ ;  /* 0x0000001720107810 */ /* 0x000fe20007ffe0ff */
[----:B------:R-:W-:Y:S01]  /*15e0*/  IMAD.HI.U32 R2, R0, R17, RZ ;  /* 0x0000001100027227 */ /* 0x000fe200078e00ff */
[----:B------:R-:W-:-:S02]  /*15f0*/  ISETP.GE.AND P1, PT, R6, RZ, PT ;  /* 0x000000ff0600720c */ /* 0x000fc40003f26270 */
[----:B------:R-:W-:Y:S01]  /*1600*/  IABS R21, R16 ;  /* 0x0000001000157213 */ /* 0x000fe20000000000 */
[----:B------:R-:W-:Y:S02]  /*1610*/  IMAD.MOV.U32 R200, RZ, RZ, R11 ;  /* 0x000000ffffc87224 */ /* 0x000fe400078e000b */
[----:B------:R-:W-:Y:S01]  /*1620*/  @!P5 IMAD.IADD R15, R15, 0x1, -R4 ;  /* 0x000000010f0fd824 */ /* 0x000fe200078e0a04 */
[----:B------:R-:W-:Y:S01]  /*1630*/  ISETP.GT.U32.AND P5, PT, R4, R5, PT ;  /* 0x000000050400720c */ /* 0x000fe20003fa4070 */
[----:B------:R-:W-:Y:S01]  /*1640*/  IMAD.MOV R6, RZ, RZ, -R2 ;  /* 0x000000ffff067224 */ /* 0x000fe200078e0a02 */
[----:B------:R-:W-:Y:S01]  /*1650*/  @!P3 IADD3 R200, -R200, RZ, RZ ;  /* 0x000000ffc8c8b210 */ /* 0x000fe20007ffe1ff */
[----:B------:R-:W-:Y:S01]  /*1660*/  @!P6 IMAD.IADD R9, R9, 0x1, -R4 ;  /* 0x000000010909e824 */ /* 0x000fe200078e0a04 */
[----:B------:R-:W-:Y:S01]  /*1670*/  ISETP.GE.AND P6, PT, R8, RZ, PT ;  /* 0x000000ff0800720c */ /* 0x000fe20003fc6270 */
[----:B------:R-:W-:Y:S01]  /*1680*/  IMAD.HI.U32 R2, R0, R19, RZ ;  /* 0x0000001300027227 */ /* 0x000fe200078e00ff */
[----:B------:R-:W-:-:S02]  /*1690*/  IABS R8, R18 ;  /* 0x0000001200087213 */ /* 0x000fc40000000000 */
[C---:B------:R-:W-:Y:S01]  /*16a0*/  ISETP.GT.U32.AND P3, PT, R4.reuse, R9, PT ;  /* 0x000000090400720c */ /* 0x040fe20003f64070 */
[----:B------:R-:W-:Y:S02]  /*16b0*/  IMAD R17, R4, R6, R17 ;  /* 0x0000000604117224 */ /* 0x000fe400078e0211 */
[----:B------:R-:W-:Y:S02]  /*16c0*/  IMAD.MOV R2, RZ, RZ, -R2 ;  /* 0x000000ffff027224 */ /* 0x000fe400078e0a02 */
[----:B------:R-:W-:-:S04]  /*16d0*/  IMAD.HI.U32 R6, R0, R21, RZ ;  /* 0x0000001500067227 */ /* 0x000fc800078e00ff */
[C---:B------:R-:W-:Y:S02]  /*16e0*/  IMAD R7, R4.reuse, R2, R19 ;  /* 0x0000000204077224 */ /* 0x040fe400078e0213 */
[----:B------:R-:W-:Y:S01]  /*16f0*/  @!P4 IMAD.MOV R196, RZ, RZ, -R196 ;  /* 0x000000ffffc4c224 */ /* 0x000fe200078e0ac4 */
[C---:B------:R-:W-:Y:S01]  /*1700*/  ISETP.GT.U32.AND P4, PT, R4.reuse, R17, PT ;  /* 0x000000110400720c */ /* 0x040fe20003f84070 */
[----:B------:R-:W-:Y:S02]  /*1710*/  IMAD.MOV R6, RZ, RZ, -R6 ;  /* 0x000000ffff067224 */ /* 0x000fe400078e0a06 */
[----:B------:R-:W-:Y:S01]  /*1720*/  @!P5 IMAD.IADD R5, R5, 0x1, -R4 ;  /* 0x000000010505d824 */ /* 0x000fe200078e0a04 */
[C---:B------:R-:W-:Y:S01]  /*1730*/  ISETP.GT.U32.AND P5, PT, R4.reuse, R7, PT ;  /* 0x000000070400720c */ /* 0x040fe20003fa4070 */
[----:B------:R-:W-:Y:S02]  /*1740*/  IMAD R11, R4, R6, R21 ;  /* 0x00000006040b7224 */ /* 0x000fe400078e0215 */
[----:B------:R-:W-:Y:S01]  /*1750*/  IMAD.MOV.U32 R13, RZ, RZ, R8 ;  /* 0x000000ffff0d7224 */ /* 0x000fe200078e0008 */
[----:B------:R-:W-:Y:S01]  /*1760*/  IADD3 R8, R32, 0x19, RZ ;  /* 0x0000001920087810 */ /* 0x000fe20007ffe0ff */
[----:B------:R-:W-:Y:S01]  /*1770*/  @!P3 IMAD.IADD R9, R9, 0x1, -R4 ;  /* 0x000000010909b824 */ /* 0x000fe200078e0a04 */
[C---:B------:R-:W-:Y:S01]  /*1780*/  ISETP.GT.U32.AND P3, PT, R4.reuse, R11, PT ;  /* 0x0000000b0400720c */ /* 0x040fe20003f64070 */
[----:B------:R-:W-:Y:S01]  /*1790*/  @!P2 IMAD.MOV R197, RZ, RZ, -R197 ;  /* 0x000000ffffc5a224 */ /* 0x000fe200078e0ac5 */
[----:B------:R-:W-:Y:S01]  /*17a0*/  ISETP.GT.U32.AND P2, PT, R4, R15, PT ;  /* 0x0000000f0400720c */ /* 0x000fe20003f44070 */
[----:B------:R-:W-:Y:S01]  /*17b0*/  IMAD.HI.U32 R2, R0, R13, RZ ;  /* 0x0000000d00027227 */ /* 0x000fe200078e00ff */
[----:B------:R-:W-:-:S03]  /*17c0*/  IABS R19, R8 ;  /* 0x0000000800137213 */ /* 0x000fc60000000000 */
[----:B------:R-:W-:Y:S01]  /*17d0*/  @!P4 IMAD.IADD R17, R17, 0x1, -R4 ;  /* 0x000000011111c824 */ /* 0x000fe200078e0a04 */
[----:B------:R-:W-:Y:S01]  /*17e0*/  ISETP.GE.AND P4, PT, R12, RZ, PT ;  /* 0x000000ff0c00720c */ /* 0x000fe20003f86270 */
[----:B------:R-:W-:Y:S02]  /*17f0*/  IMAD.MOV R2, RZ, RZ, -R2 ;  /* 0x000000ffff027224 */ /* 0x000fe400078e0a02 */
[--C-:B------:R-:W-:Y:S01]  /*1800*/  @!P5 IMAD.IADD R7, R7, 0x1, -R4.reuse ;  /* 0x000000010707d824 */ /* 0x100fe200078e0a04 */
[C---:B------:R-:W-:Y:S01]  /*1810*/  ISETP.GT.U32.AND P5, PT, R4.reuse, R17, PT ;  /* 0x000000110400720c */ /* 0x040fe20003fa4070 */
[----:B------:R-:W-:Y:S02]  /*1820*/  IMAD R13, R4, R2, R13 ;  /* 0x00000002040d7224 */ /* 0x000fe400078e020d */
[----:B------:R-:W-:Y:S02]  /*1830*/  IMAD.MOV.U32 R192, RZ, RZ, R9 ;  /* 0x000000ffffc07224 */ /* 0x000fe400078e0009 */
[----:B------:R-:W-:-:S02]  /*1840*/  @!P3 IMAD.IADD R11, R11, 0x1, -R4 ;  /* 0x000000010b0bb824 */ /* 0x000fc400078e0a04 */
[----:B------:R-:W-:Y:S01]  /*1850*/  @!P2 IMAD.IADD R15, R15, 0x1, -R4 ;  /* 0x000000010f0fa824 */ /* 0x000fe200078e0a04 */
[----:B------:R-:W-:Y:S01]  /*1860*/  ISETP.GE.AND P2, PT, R10, RZ, PT ;  /* 0x000000ff0a00720c */ /* 0x000fe20003f46270 */
[----:B------:R-:W-:Y:S01]  /*1870*/  @!P6 IMAD.MOV R192, RZ, RZ, -R192 ;  /* 0x000000ffffc0e224 */ /* 0x000fe200078e0ac0 */
[C---:B------:R-:W-:Y:S01]  /*1880*/  ISETP.GT.U32.AND P6, PT, R4.reuse, R13, PT ;  /* 0x0000000d0400720c */ /* 0x040fe20003fc4070 */
[----:B------:R-:W-:Y:S01]  /*1890*/  IMAD.MOV.U32 R195, RZ, RZ, R5 ;  /* 0x000000ffffc37224 */ /* 0x000fe200078e0005 */
[----:B------:R-:W-:Y:S01]  /*18a0*/  ISETP.GT.U32.AND P3, PT, R4, R11, PT ;  /* 0x0000000b0400720c */ /* 0x000fe20003f64070 */
[----:B------:R-:W-:Y:S01]  /*18b0*/  IMAD.HI.U32 R2, R0, R19, RZ ;  /* 0x0000001300027227 */ /* 0x000fe200078e00ff */
[----:B------:R-:W-:-:S03]  /*18c0*/  IADD3 R10, R32, 0x1a, RZ ;  /* 0x0000001a200a7810 */ /* 0x000fc60007ffe0ff */
[----:B------:R-:W-:Y:S01]  /*18d0*/  @!P1 IMAD.MOV R195, RZ, RZ, -R195 ;  /* 0x000000ffffc39224 */ /* 0x000fe200078e0ac3 */
[----:B------:R-:W-:Y:S01]  /*18e0*/  ISETP.GT.U32.AND P1, PT, R4, R7, PT ;  /* 0x000000070400720c */ /* 0x000fe20003f24070 */
[--C-:B------:R-:W-:Y:S01]  /*18f0*/  @!P5 IMAD.IADD R17, R17, 0x1, -R4.reuse ;  /* 0x000000011111d824 */ /* 0x100fe200078e0a04 */
[----:B------:R-:W-:Y:S01]  /*1900*/  IADD3 R5, -R2, RZ, RZ ;  /* 0x000000ff02057210 */ /* 0x000fe20007ffe1ff */
[----:B------:R-:W-:Y:S01]  /*1910*/  IMAD.MOV.U32 R211, RZ, RZ, R15 ;  /* 0x000000ffffd37224 */ /* 0x000fe200078e000f */
[----:B------:R-:W-:Y:S01]  /*1920*/  IABS R6, R10 ;  /* 0x0000000a00067213 */ /* 0x000fe20000000000 */
[----:B------:R-:W-:Y:S01]  /*1930*/  IMAD.MOV.U32 R212, RZ, RZ, R17 ;  /* 0x000000ffffd47224 */ /* 0x000fe200078e0011 */
[----:B------:R-:W-:Y:S01]  /*1940*/  ISETP.GE.AND P5, PT, R16, RZ, PT ;  /* 0x000000ff1000720c */ /* 0x000fe20003fa6270 */
[----:B------:R-:W-:Y:S02]  /*1950*/  IMAD R5, R4, R5, R19 ;  /* 0x0000000504057224 */ /* 0x000fe400078e0213 */
[----:B------:R-:W-:Y:S01]  /*1960*/  @!P2 IMAD.MOV R211, RZ, RZ, -R211 ;  /* 0x000000ffffd3a224 */ /* 0x000fe200078e0ad3 */
[----:B------:R-:W-:Y:S01]  /*1970*/  ISETP.GE.AND P2, PT, R14, RZ, PT ;  /* 0x000000ff0e00720c */ /* 0x000fe20003f46270 */
[----:B------:R-:W-:Y:S01]  /*1980*/  @!P6 IMAD.IADD R13, R13, 0x1, -R4 ;  /* 0x000000010d0de824 */ /* 0x000fe200078e0a04 */
[----:B------:R-:W-:Y:S01]  /*1990*/  IADD3 R14, R32, 0x20, RZ ;  /* 0x00000020200e7810 */ /* 0x000fe20007ffe0ff */
[----:B------:R-:W-:Y:S01]  /*19a0*/  @!P4 IMAD.MOV R212, RZ, RZ, -R212 ;  /* 0x000000ffffd4c224 */ /* 0x000fe200078e0ad4 */
[C---:B------:R-:W-:Y:S01]  /*19b0*/  ISETP.GT.U32.AND P4, PT, R4.reuse, R5, PT ;  /* 0x000000050400720c */ /* 0x040fe20003f84070 */
[----:B------:R-:W-:Y:S01]  /*19c0*/  IMAD.MOV.U32 R9, RZ, RZ, R6 ;  /* 0x000000ffff097224 */ /* 0x000fe200078e0006 */
[----:B------:R-:W-:Y:S01]  /*19d0*/  ISETP.GT.U32.AND P6, PT, R4, R13, PT ;  /* 0x0000000d0400720c */ /* 0x000fe20003fc4070 */
[--C-:B------:R-:W-:Y:S01]  /*19e0*/  @!P3 IMAD.IADD R11, R11, 0x1, -R4.reuse ;  /* 0x000000010b0bb824 */ /* 0x100fe200078e0a04 */
[----:B------:R-:W-:Y:S01]  /*19f0*/  IADD3 R6, R32, 0x1b, RZ ;  /* 0x0000001b20067810 */ /* 0x000fe20007ffe0ff */
[----:B------:R-:W-:Y:S01]  /*1a00*/  @!P1 IMAD.IADD R7, R7, 0x1, -R4 ;  /* 0x0000000107079824 */ /* 0x000fe200078e0a04 */
[----:B------:R-:W-:Y:S01]  /*1a10*/  ISETP.GE.AND P3, PT, R8, RZ, PT ;  /* 0x000000ff0800720c */ /* 0x000fe20003f66270 */
[----:B------:R-:W-:Y:S01]  /*1a20*/  IMAD.HI.U32 R2, R0, R9, RZ ;  /* 0x0000000900027227 */ /* 0x000fe200078e00ff */
[----:B------:R-:W-:-:S02]  /*1a30*/  ISETP.GE.AND P1, PT, R18, RZ, PT ;  /* 0x000000ff1200720c */ /* 0x000fc40003f26270 */
[C---:B------:R-:W-:Y:S01]  /*1a40*/  IADD3 R8, R32.reuse, 0x1c, RZ ;  /* 0x0000001c20087810 */ /* 0x040fe20007ffe0ff */
[----:B------:R-:W-:Y:S01]  /*1a50*/  IMAD.MOV.U32 R20, RZ, RZ, R11 ;  /* 0x000000ffff147224 */ /* 0x000fe200078e000b */
[----:B------:R-:W-:Y:S01]  /*1a60*/  IABS R19, R14 ;  /* 0x0000000e00137213 */ /* 0x000fe20000000000 */
[----:B------:R-:W-:Y:S01]  /*1a70*/  IMAD.MOV.U32 R214, RZ, RZ, R7 ;  /* 0x000000ffffd67224 */ /* 0x000fe200078e0007 */
[----:B------:R-:W-:Y:S01]  /*1a80*/  IABS R11, R8 ;  /* 0x00000008000b7213 */ /* 0x000fe20000000000 */
[----:B------:R-:W-:Y:S01]  /*1a90*/  IMAD.MOV R2, RZ, RZ, -R2 ;  /* 0x000000ffff027224 */ /* 0x000fe200078e0a02 */
[----:B------:R-:W-:Y:S01]  /*1aa0*/  IADD3 R18, R32, 0x2a, RZ ;  /* 0x0000002a20127810 */ /* 0x000fe20007ffe0ff */
[----:B------:R-:W-:Y:S01]  /*1ab0*/  @!P5 IMAD.MOV R20, RZ, RZ, -R20 ;  /* 0x000000ffff14d224 */ /* 0x000fe200078e0a14 */
[----:B------:R-:W-:Y:S01]  /*1ac0*/  ISETP.GE.AND P5, PT, R6, RZ, PT ;  /* 0x000000ff0600720c */ /* 0x000fe20003fa6270 */
[----:B------:R-:W-:Y:S01]  /*1ad0*/  @!P2 IMAD.MOV R214, RZ, RZ, -R214 ;  /* 0x000000ffffd6a224 */ /* 0x000fe200078e0ad6 */
[----:B------:R-:W-:Y:S01]  /*1ae0*/  IABS R6, R6 ;  /* 0x0000000600067213 */ /* 0x000fe20000000000 */
[----:B------:R-:W-:Y:S01]  /*1af0*/  IMAD R7, R4, R2, R9 ;  /* 0x0000000204077224 */ /* 0x000fe200078e0209 */
[----:B------:R-:W-:Y:S01]  /*1b00*/  ISETP.GE.AND P2, PT, R10, RZ, PT ;  /* 0x000000ff0a00720c */ /* 0x000fe20003f46270 */
[----:B------:R-:W-:Y:S01]  /*1b10*/  @!P4 IMAD.IADD R5, R5, 0x1, -R4 ;  /* 0x000000010505c824 */ /* 0x000fe200078e0a04 */
[----:B------:R-:W-:Y:S01]  /*1b20*/  IADD3 R10, R32, 0x1d, RZ ;  /* 0x0000001d200a7810 */ /* 0x000fe20007ffe0ff */
[----:B------:R-:W-:Y:S01]  /*1b30*/  IMAD.MOV.U32 R9, RZ, RZ, R6 ;  /* 0x000000ffff097224 */ /* 0x000fe200078e0006 */
[----:B------:R1:W-:Y:S01]  /*1b40*/  STL [R1+0x358], R20 ;  /* 0x0003581401007387 */ /* 0x0003e20000100800 */
[----:B------:R-:W-:Y:S01]  /*1b50*/  @!P6 IMAD.IADD R13, R13, 0x1, -R4 ;  /* 0x000000010d0de824 */ /* 0x000fe200078e0a04 */
[----:B------:R-:W-:Y:S01]  /*1b60*/  ISETP.GT.U32.AND P6, PT, R4, R7, PT ;  /* 0x000000070400720c */ /* 0x000fe20003fc4070 */
[----:B------:R-:W-:Y:S01]  /*1b70*/  IMAD.HI.U32 R2, R0, R9, RZ ;  /* 0x0000000900027227 */ /* 0x000fe200078e00ff */
[----:B------:R-:W-:-:S02]  /*1b80*/  IABS R6, R10 ;  /* 0x0000000a00067213 */ /* 0x000fc40000000000 */
[----:B------:R-:W-:Y:S01]  /*1b90*/  ISETP.GT.U32.AND P4, PT, R4, R5, PT ;  /* 0x000000050400720c */ /* 0x000fe20003f84070 */
[----:B------:R-:W-:Y:S01]  /*1ba0*/  IMAD.MOV.U32 R12, RZ, RZ, R13 ;  /* 0x000000ffff0c7224 */ /* 0x000fe200078e000d */
[----:B------:R-:W-:Y:S01]  /*1bb0*/  IABS R21, R18 ;  /* 0x0000001200157213 */ /* 0x000fe20000000000 */
[----:B------:R-:W-:Y:S01]  /*1bc0*/  IMAD.MOV.U32 R13, RZ, RZ, R6 ;  /* 0x000000ffff0d7224 */ /* 0x000fe200078e0006 */
[----:B-1----:R-:W-:Y:S01]  /*1bd0*/  IADD3 R20, R32, 0x2c, RZ ;  /* 0x0000002c20147810 */ /* 0x002fe20007ffe0ff */
[----:B------:R-:W-:Y:S02]  /*1be0*/  IMAD.MOV R6, RZ, RZ, -R2 ;  /* 0x000000ffff067224 */ /* 0x000fe400078e0a02 */
[----:B------:R-:W-:Y:S01]  /*1bf0*/  IMAD.HI.U32 R2, R0, R11, RZ ;  /* 0x0000000b00027227 */ /* 0x000fe200078e00ff */
[----:B------:R-:W-:-:S03]  /*1c00*/  IABS R23, R20 ;  /* 0x0000001400177213 */ /* 0x000fc60000000000 */
[C---:B------:R-:W-:Y:S02]  /*1c10*/  IMAD R9, R4.reuse, R6, R9 ;  /* 0x0000000604097224 */ /* 0x040fe400078e0209 */
[--C-:B------:R-:W-:Y:S02]  /*1c20*/  @!P6 IMAD.IADD R7, R7, 0x1, -R4.reuse ;  /* 0x000000010707e824 */ /* 0x100fe400078e0a04 */
[----:B------:R-:W-:Y:S01]  /*1c30*/  @!P4 IMAD.IADD R5, R5, 0x1, -R4 ;  /* 0x000000010505c824 */ /* 0x000fe200078e0a04 */
[----:B------:R-:W-:Y:S01]  /*1c40*/  ISETP.GT.U32.AND P4, PT, R4, R9, PT ;  /* 0x000000090400720c */ /* 0x000fe20003f84070 */
[----:B------:R-:W-:Y:S01]  /*1c50*/  IMAD.HI.U32 R6, R0, R13, RZ ;  /* 0x0000000d00067227 */ /* 0x000fe200078e00ff */
[----:B------:R-:W-:-:S03]  /*1c60*/  ISETP.GT.U32.AND P6, PT, R4, R7, PT ;  /* 0x000000070400720c */ /* 0x000fc60003fc4070 */
[----:B------:R-:W-:Y:S01]  /*1c70*/  @!P1 IMAD.MOV R12, RZ, RZ, -R12 ;  /* 0x000000ffff0c9224 */ /* 0x000fe200078e0a0c */
[----:B------:R-:W-:Y:S01]  /*1c80*/  IADD3 R6, -R6, RZ, RZ ;  /* 0x000000ff06067210 */ /* 0x000fe20007ffe1ff */
[----:B------:R-:W-:Y:S01]  /*1c90*/  IMAD.MOV R2, RZ, RZ, -R2 ;  /* 0x000000ffff027224 */ /* 0x000fe200078e0a02 */
[----:B------:R-:W-:Y:S01]  /*1ca0*/  ISETP.GE.AND P1, PT, R8, RZ, PT ;  /* 0x000000ff0800720c */ /* 0x000fe20003f26270 */
[----:B------:R-:W-:Y:S01]  /*1cb0*/  IMAD.MOV.U32 R16, RZ, RZ, R5 ;  /* 0x000000ffff107224 */ /* 0x000fe200078e0005 */
[----:B------:R-:W-:Y:S01]  /*1cc0*/  IADD3 R8, R32, 0x1e, RZ ;  /* 0x0000001e20087810 */ /* 0x000fe20007ffe0ff */
[C---:B------:R-:W-:Y:S01]  /*1cd0*/  IMAD R13, R4.reuse, R6, R13 ;  /* 0x00000006040d7224 */ /* 0x040fe200078e020d */
[----:B------:R1:W-:Y:S01]  /*1ce0*/  STL [R1+0x354], R12 ;  /* 0x0003540c01007387 */ /* 0x0003e20000100800 */
[C---:B------:R-:W-:Y:S01]  /*1cf0*/  IMAD R11, R4.reuse, R2, R11 ;  /* 0x00000002040b7224 */ /* 0x040fe200078e020b */
[----:B------:R-:W-:Y:S01]  /*1d00*/  IABS R15, R8 ;  /* 0x00000008000f7213 */ /* 0x000fe20000000000 */
[--C-:B------:R-:W-:Y:S01]  /*1d10*/  @!P4 IMAD.IADD R9, R9, 0x1, -R4.reuse ;  /* 0x000000010909c824 */ /* 0x100fe200078e0a04 */
[C---:B------:R-:W-:Y:S01]  /*1d20*/  ISETP.GT.U32.AND P4, PT, R4.reuse, R13, PT ;  /* 0x0000000d0400720c */ /* 0x040fe20003f84070 */
[----:B------:R-:W-:Y:S01]  /*1d30*/  @!P6 IMAD.IADD R7, R7, 0x1, -R4 ;  /* 0x000000010707e824 */ /* 0x000fe200078e0a04 */
[C---:B------:R-:W-:Y:S01]  /*1d40*/  ISETP.GT.U32.AND P6, PT, R4.reuse, R11, PT ;  /* 0x0000000b0400720c */ /* 0x040fe20003fc4070 */
[----:B------:R-:W-:Y:S01]  /*1d50*/  @!P3 IMAD.MOV R16, RZ, RZ, -R16 ;  /* 0x000000ffff10b224 */ /* 0x000fe200078e0a10 */
[----:B------:R-:W-:Y:S01]  /*1d60*/  ISETP.GT.U32.AND P3, PT, R4, R9, PT ;  /* 0x000000090400720c */ /* 0x000fe20003f64070 */
[----:B------:R-:W-:Y:S01]  /*1d70*/  IMAD.HI.U32 R2, R0, R15, RZ ;  /* 0x0000000f00027227 */ /* 0x000fe200078e00ff */
[----:B-1----:R-:W-:-:S02]  /*1d80*/  IADD3 R12, R32, 0x1f, RZ ;  /* 0x0000001f200c7810 */ /* 0x002fc40007ffe0ff */
[----:B------:R1:W-:Y:S01]  /*1d90*/  STL [R1+0x350], R16 ;  /* 0x0003501001007387 */ /* 0x0003e20000100800 */
[----:B------:R-:W-:Y:S01]  /*1da0*/  IMAD.MOV R5, RZ, RZ, -R2 ;  /* 0x000000ffff057224 */ /* 0x000fe200078e0a02 */
[----:B------:R-:W-:Y:S01]  /*1db0*/  IABS R17, R12 ;  /* 0x0000000c00117213 */ /* 0x000fe20000000000 */
[----:B------:R-:W-:Y:S02]  /*1dc0*/  IMAD.MOV.U32 R6, RZ, RZ, R7 ;  /* 0x000000ffff067224 */ /* 0x000fe400078e0007 */
[C---:B------:R-:W-:Y:S02]  /*1dd0*/  IMAD R5, R4.reuse, R5, R15 ;  /* 0x0000000504057224 */ /* 0x040fe400078e020f */
[--C-:B------:R-:W-:Y:S02]  /*1de0*/  @!P4 IMAD.IADD R13, R13, 0x1, -R4.reuse ;  /* 0x000000010d0dc824 */ /* 0x100fe400078e0a04 */
[--C-:B------:R-:W-:Y:S02]  /*1df0*/  @!P6 IMAD.IADD R11, R11, 0x1, -R4.reuse ;  /* 0x000000010b0be824 */ /* 0x100fe400078e0a04 */
[----:B------:R-:W-:Y:S01]  /*1e00*/  @!P3 IMAD.IADD R9, R9, 0x1, -R4 ;  /* 0x000000010909b824 */ /* 0x000fe200078e0a04 */
[----:B------:R-:W-:Y:S01]  /*1e10*/  ISETP.GT.U32.AND P3, PT, R4, R5, PT ;  /* 0x000000050400720c */ /* 0x000fe20003f64070 */
[----:B------:R-:W-:Y:S01]  /*1e20*/  IMAD.HI.U32 R2, R0, R17, RZ ;  /* 0x0000001100027227 */ /* 0x000fe200078e00ff */
[----:B------:R-:W-:-:S02]  /*1e30*/  ISETP.GT.U32.AND P4, PT, R4, R13, PT ;  /* 0x0000000d0400720c */ /* 0x000fc40003f84070 */
[----:B------:R-:W-:Y:S01]  /*1e40*/  ISETP.GT.U32.AND P6, PT, R4, R11, PT ;  /* 0x0000000b0400720c */ /* 0x000fe20003fc4070 */
[----:B------:R-:W-:Y:S01]  /*1e50*/  @!P2 IMAD.MOV R6, RZ, RZ, -R6 ;  /* 0x000000ffff06a224 */ /* 0x000fe200078e0a06 */
[----:B------:R-:W-:Y:S01]  /*1e60*/  ISETP.GE.AND P2, PT, R10, RZ, PT ;  /* 0x000000ff0a00720c */ /* 0x000fe20003f46270 */
[----:B------:R-:W-:Y:S01]  /*1e70*/  IMAD.MOV R2, RZ, RZ, -R2 ;  /* 0x000000ffff027224 */ /* 0x000fe200078e0a02 */
[----:B------:R-:W-:Y:S01]  /*1e80*/  IADD3 R10, R32, 0x21, RZ ;  /* 0x00000021200a7810 */ /* 0x000fe20007ffe0ff */
[----:B-1----:R-:W-:Y:S01]  /*1e90*/  IMAD.MOV.U32 R16, RZ, RZ, R9 ;  /* 0x000000ffff107224 */ /* 0x002fe200078e0009 */
[----:B------:R1:W-:Y:S01]  /*1ea0*/  STL [R1+0x34c], R6 ;  /* 0x00034c0601007387 */ /* 0x0003e20000100800 */
[----:B------:R-:W-:Y:S01]  /*1eb0*/  IMAD R7, R4, R2, R17 ;  /* 0x0000000204077224 */ /* 0x000fe200078e0211 */
[----:B------:R-:W-:Y:S01]  /*1ec0*/  IABS R2, R10 ;  /* 0x0000000a00027213 */ /* 0x000fe20000000000 */
[--C-:B------:R-:W-:Y:S02]  /*1ed0*/  @!P3 IMAD.IADD R5, R5, 0x1, -R4.reuse ;  /* 0x000000010505b824 */ /* 0x100fe400078e0a04 */
[----:B------:R-:W-:-:S02]  /*1ee0*/  @!P4 IMAD.IADD R13, R13, 0x1, -R4 ;  /* 0x000000010d0dc824 */ /* 0x000fc400078e0a04 */
[----:B------:R-:W-:Y:S01]  /*1ef0*/  @!P6 IMAD.IADD R11, R11, 0x1, -R4 ;  /* 0x000000010b0be824 */ /* 0x000fe200078e0a04 */
[C---:B------:R-:W-:Y:S01]  /*1f00*/  ISETP.GT.U32.AND P6, PT, R4.reuse, R7, PT ;  /* 0x000000070400720c */ /* 0x040fe20003fc4070 */
[----:B------:R-:W-:Y:S01]  /*1f10*/  @!P5 IMAD.MOV R16, RZ, RZ, -R16 ;  /* 0x000000ffff10d224 */ /* 0x000fe200078e0a10 */
[----:B------:R-:W-:Y:S01]  /*1f20*/  ISETP.GT.U32.AND P3, PT, R4, R5, PT ;  /* 0x000000050400720c */ /* 0x000fe20003f64070 */
[----:B-1----:R-:W-:Y:S01]  /*1f30*/  IMAD.HI.U32 R6, R0, R19, RZ ;  /* 0x0000001300067227 */ /* 0x002fe200078e00ff */
[----:B------:R-:W-:Y:S02]  /*1f40*/  ISETP.GE.AND P5, PT, R8, RZ, PT ;  /* 0x000000ff0800720c */ /* 0x000fe40003fa6270 */
[----:B------:R1:W-:Y:S01]  /*1f50*/  STL [R1+0x348], R16 ;  /* 0x0003481001007387 */ /* 0x0003e20000100800 */
[----:B------:R-:W-:Y:S01]  /*1f60*/  IMAD.MOV R6, RZ, RZ, -R6 ;  /* 0x000000ffff067224 */ /* 0x000fe200078e0a06 */
[----:B------:R-:W-:Y:S01]  /*1f70*/  IADD3 R8, R32, 0x22, RZ ;  /* 0x0000002220087810 */ /* 0x000fe20007ffe0ff */
[----:B------:R-:W-:-:S02]  /*1f80*/  IMAD.MOV.U32 R15, RZ, RZ, R11 ;  /* 0x000000ffff0f7224 */ /* 0x000fc400078e000b */
[C---:B------:R-:W-:Y:S01]  /*1f90*/  IMAD R9, R4.reuse, R6, R19 ;  /* 0x0000000604097224 */ /* 0x040fe200078e0213 */
[----:B------:R-:W-:Y:S01]  /*1fa0*/  MOV R6, R13 ;  /* 0x0000000d00067202 */ /* 0x000fe20000000f00 */
[----:B------:R-:W-:Y:S01]  /*1fb0*/  IMAD.MOV.U32 R11, RZ, RZ, R2 ;  /* 0x000000ffff0b7224 */ /* 0x000fe200078e0002 */
[----:B------:R-:W-:Y:S01]  /*1fc0*/  IABS R13, R8 ;  /* 0x00000008000d7213 */ /* 0x000fe20000000000 */
[----:B------:R-:W-:Y:S01]  /*1fd0*/  @!P1 IMAD.MOV R15, RZ, RZ, -R15 ;  /* 0x000000ffff0f9224 */ /* 0x000fe200078e0a0f */
[----:B------:R-:W-:Y:S01]  /*1fe0*/  ISETP.GT.U32.AND P4, PT, R4, R9, PT ;  /* 0x000000090400720c */ /* 0x000fe20003f84070 */
[----:B------:R-:W-:Y:S01]  /*1ff0*/  @!P2 IMAD.MOV R6, RZ, RZ, -R6 ;  /* 0x000000ffff06a224 */ /* 0x000fe200078e0a06 */
[----:B------:R-:W-:Y:S01]  /*2000*/  ISETP.GE.AND P1, PT, R12, RZ, PT ;  /* 0x000000ff0c00720c */ /* 0x000fe20003f26270 */
[----:B------:R-:W-:Y:S01]  /*2010*/  IMAD.HI.U32 R2, R0, R11, RZ ;  /* 0x0000000b00027227 */ /* 0x000fe200078e00ff */
[----:B------:R-:W-:Y:S01]  /*2020*/  STL [R1+0x344], R15 ;  /* 0x0003440f01007387 */ /* 0x000fe20000100800 */
[----:B------:R-:W-:-:S02]  /*2030*/  ISETP.GE.AND P2, PT, R14, RZ, PT ;  /* 0x000000ff0e00720c */ /* 0x000fc40003f46270 */
[--C-:B------:R-:W-:Y:S01]  /*2040*/  @!P6 IMAD.IADD R7, R7, 0x1, -R4.reuse ;  /* 0x000000010707e824 */ /* 0x100fe200078e0a04 */
[----:B------:R2:W-:Y:S01]  /*2050*/  STL [R1+0x340], R6 ;  /* 0x0003400601007387 */ /* 0x0005e20000100800 */
[--C-:B------:R-:W-:Y:S01]  /*2060*/  @!P3 IMAD.IADD R5, R5, 0x1, -R4.reuse ;  /* 0x000000010505b824 */ /* 0x100fe200078e0a04 */
[----:B------:R-:W-:Y:S02]  /*2070*/  ISETP.GE.AND P3, PT, R10, RZ, PT ;  /* 0x000000ff0a00720c */ /* 0x000fe40003f66270 */
[----:B------:R-:W-:Y:S01]  /*2080*/  ISETP.GT.U32.AND P6, PT, R4, R7, PT ;  /* 0x000000070400720c */ /* 0x000fe20003fc4070 */
[----:B------:R-:W-:Y:S01]  /*2090*/  IMAD.MOV.U32 R12, RZ, RZ, R5 ;  /* 0x000000ffff0c7224 */ /* 0x000fe200078e0005 */
[C---:B------:R-:W-:Y:S01]  /*20a0*/  IADD3 R10, R32.reuse, 0x23, RZ ;  /* 0x00000023200a7810 */ /* 0x040fe20007ffe0ff */
[----:B------:R-:W-:Y:S01]  /*20b0*/  @!P4 IMAD.IADD R9, R9, 0x1, -R4 ;  /* 0x000000010909c824 */ /* 0x000fe200078e0a04 */
[----:B-1----:R-:W-:Y:S01]  /*20c0*/  IADD3 R16, R32, 0x29, RZ ;  /* 0x0000002920107810 */ /* 0x002fe20007ffe0ff */
[----:B------:R-:W-:-:S02]  /*20d0*/  @!P5 IMAD.MOV R12, RZ, RZ, -R12 ;  /* 0x000000ffff0cd224 */ /* 0x000fc400078e0a0c */
[----:B--2---:R-:W-:Y:S01]  /*20e0*/  IMAD.MOV R6, RZ, RZ, -R2 ;  /* 0x000000ffff067224 */ /* 0x004fe200078e0a02 */
[----:B------:R-:W-:Y:S01]  /*20f0*/  ISETP.GT.U32.AND P4, PT, R4, R9, PT ;  /* 0x000000090400720c */ /* 0x000fe20003f84070 */
[----:B------:R-:W-:Y:S01]  /*2100*/  IMAD.HI.U32 R2, R0, R13, RZ ;  /* 0x0000000d00027227 */ /* 0x000fe200078e00ff */
[----:B------:R1:W-:Y:S01]  /*2110*/  STL [R1+0x33c], R12 ;  /* 0x00033c0c01007387 */ /* 0x0003e20000100800 */
[----:B------:R-:W-:Y:S02]  /*2120*/  IABS R19, R16 ;  /* 0x0000001000137213 */ /* 0x000fe40000000000 */
[----:B------:R-:W-:Y:S01]  /*2130*/  IMAD R11, R4, R6, R11 ;  /* 0x00000006040b7224 */ /* 0x000fe200078e020b */
[----:B------:R-:W-:Y:S01]  /*2140*/  IABS R6, R10 ;  /* 0x0000000a00067213 */ /* 0x000fe20000000000 */
[----:B------:R-:W-:Y:S01]  /*2150*/  @!P6 IMAD.IADD R7, R7, 0x1, -R4 ;  /* 0x000000010707e824 */ /* 0x000fe200078e0a04 */
[----:B------:R-:W-:Y:S01]  /*2160*/  ISETP.GE.AND P6, PT, R8, RZ, PT ;  /* 0x000000ff0800720c */ /* 0x000fe20003fc6270 */
[----:B------:R-:W-:Y:S01]  /*2170*/  IMAD.MOV R2, RZ, RZ, -R2 ;  /* 0x000000ffff027224 */ /* 0x000fe200078e0a02 */
[----:B------:R-:W-:Y:S01]  /*2180*/  ISETP.GT.U32.AND P5, PT, R4, R11, PT ;  /* 0x0000000b0400720c */ /* 0x000fe20003fa4070 */
[----:B------:R-:W-:Y:S01]  /*2190*/  IMAD.MOV.U32 R14, RZ, RZ, R7 ;  /* 0x000000ffff0e7224 */ /* 0x000fe200078e0007 */
[----:B-1----:R-:W-:Y:S01]  /*21a0*/  IADD3 R12, R32, 0x25, RZ ;  /* 0x00000025200c7810 */ /* 0x002fe20007ffe0ff */
[----:B------:R-:W-:Y:S01]  /*21b0*/  IMAD R5, R4, R2, R13 ;  /* 0x0000000204057224 */ /* 0x000fe200078e020d */
[----:B------:R-:W-:Y:S01]  /*21c0*/  IADD3 R8, R32, 0x24, RZ ;  /* 0x0000002420087810 */ /* 0x000fe20007ffe0ff */
[----:B------:R-:W-:Y:S01]  /*21d0*/  @!P1 IMAD.MOV R14, RZ, RZ, -R14 ;  /* 0x000000ffff0e9224 */ /* 0x000fe200078e0a0e */
[----:B------:R-:W-:Y:S01]  /*21e0*/  IABS R17, R12 ;  /* 0x0000000c00117213 */ /* 0x000fe20000000000 */
[----:B------:R-:W-:Y:S01]  /*21f0*/  @!P4 IMAD.IADD R9, R9, 0x1, -R4 ;  /* 0x000000010909c824 */ /* 0x000fe200078e0a04 */
[----:B------:R-:W-:Y:S01]  /*2200*/  ISETP.GT.U32.AND P4, PT, R4, R5, PT ;  /* 0x000000050400720c */ /* 0x000fe20003f84070 */
[----:B------:R-:W-:Y:S01]  /*2210*/  IMAD.MOV.U32 R13, RZ, RZ, R6 ;  /* 0x000000ffff0d7224 */ /* 0x000fe200078e0006 */
[----:B------:R-:W-:Y:S01]  /*2220*/  IABS R15, R8 ;  /* 0x00000008000f7213 */ /* 0x000fe20000000000 */
[----:B------:R-:W-:Y:S01]  /*2230*/  IMAD.HI.U32 R7, R0, R17, RZ ;  /* 0x0000001100077227 */ /* 0x000fe200078e00ff */
[----:B------:R1:W-:Y:S03]  /*2240*/  STL [R1+0x338], R14 ;  /* 0x0003380e01007387 */ /* 0x0003e60000100800 */
[----:B------:R-:W-:Y:S01]  /*2250*/  @!P5 IMAD.IADD R11, R11, 0x1, -R4 ;  /* 0x000000010b0bd824 */ /* 0x000fe200078e0a04 */
[----:B------:R-:W-:Y:S01]  /*2260*/  ISETP.GE.AND P5, PT, R10, RZ, PT ;  /* 0x000000ff0a00720c */ /* 0x000fe20003fa6270 */
[----:B------:R-:W-:-:S03]  /*2270*/  IMAD.HI.U32 R2, R0, R13, RZ ;  /* 0x0000000d00027227 */ /* 0x000fc600078e00ff */
[----:B------:R-:W-:Y:S01]  /*2280*/  ISETP.GT.U32.AND P1, PT, R4, R11, PT ;  /* 0x0000000b0400720c */ /* 0x000fe20003f24070 */
[----:B------:R-:W-:Y:S01]  /*2290*/  IMAD.MOV R2, RZ, RZ, -R2 ;  /* 0x000000ffff027224 */ /* 0x000fe200078e0a02 */
[----:B-1----:R-:W-:Y:S01]  /*22a0*/  IADD3 R14, R32, 0x28, RZ ;  /* 0x00000028200e7810 */ /* 0x002fe20007ffe0ff */
[----:B------:R-:W-:Y:S01]  /*22b0*/  @!P2 IMAD.MOV R9, RZ, RZ, -R9 ;  /* 0x000000ffff09a224 */ /* 0x000fe200078e0a09 */
[----:B------:R-:W-:Y:S01]  /*22c0*/  ISETP.GE.AND P2, PT, R8, RZ, PT ;  /* 0x000000ff0800720c */ /* 0x000fe20003f46270 */
[----:B------:R-:W-:Y:S02]  /*22d0*/  IMAD.MOV R8, RZ, RZ, -R7 ;  /* 0x000000ffff087224 */ /* 0x000fe400078e0a07 */
[----:B------:R-:W-:Y:S01]  /*22e0*/  @!P4 IMAD.IADD R5, R5, 0x1, -R4 ;  /* 0x000000010505c824 */ /* 0x000fe200078e0a04 */
[----:B------:R1:W-:Y:S01]  /*22f0*/  STL [R1+0x334], R9 ;  /* 0x0003340901007387 */ /* 0x0003e20000100800 */
[----:B------:R-:W-:Y:S01]  /*2300*/  IMAD R7, R4, R2, R13 ;  /* 0x0000000204077224 */ /* 0x000fe200078e020d */
[----:B------:R-:W-:Y:S01]  /*2310*/  IADD3 R2, R32, 0x26, RZ ;  /* 0x0000002620027810 */ /* 0x000fe20007ffe0ff */
[----:B------:R-:W-:Y:S01]  /*2320*/  IMAD.HI.U32 R6, R0, R15, RZ ;  /* 0x0000000f00067227 */ /* 0x000fe200078e00ff */
[----:B------:R-:W-:-:S03]  /*2330*/  ISETP.GT.U32.AND P4, PT, R4, R5, PT ;  /* 0x000000050400720c */ /* 0x000fc60003f84070 */
[----:B------:R-:W-:Y:S01]  /*2340*/  @!P1 IMAD.IADD R11, R11, 0x1, -R4 ;  /* 0x000000010b0b9824 */ /* 0x000fe200078e0a04 */
[----:B------:R-:W-:Y:S01]  /*2350*/  ISETP.GE.AND P1, PT, R12, RZ, PT ;  /* 0x000000ff0c00720c */ /* 0x000fe20003f26270 */
[----:B------:R-:W-:Y:S01]  /*2360*/  IMAD.MOV R6, RZ, RZ, -R6 ;  /* 0x000000ffff067224 */ /* 0x000fe200078e0a06 */
[----:B------:R-:W-:Y:S01]  /*2370*/  IADD3 R12, R32, 0x27, RZ ;  /* 0x00000027200c7810 */ /* 0x000fe20007ffe0ff */
[C---:B------:R-:W-:Y:S01]  /*2380*/  IMAD R13, R4.reuse, R8, R17 ;  /* 0x00000008040d7224 */ /* 0x040fe200078e0211 */
[----:B------:R-:W-:Y:S01]  /*2390*/  MOV R10, R11 ;  /* 0x0000000b000a7202 */ /* 0x000fe20000000f00 */
[----:B-1----:R-:W-:Y:S01]  /*23a0*/  IMAD R9, R4, R6, R15 ;  /* 0x0000000604097224 */ /* 0x002fe200078e020f */
[----:B------:R-:W-:Y:S01]  /*23b0*/  IABS R11, R2 ;  /* 0x00000002000b7213 */ /* 0x000fe20000000000 */
[----:B------:R-:W-:Y:S01]  /*23c0*/  IMAD.HI.U32 R8, R0, R19, RZ ;  /* 0x0000001300087227 */ /* 0x000fe200078e00ff */
[----:B------:R-:W-:Y:S02]  /*23d0*/  IABS R15, R12 ;  /* 0x0000000c000f7213 */ /* 0x000fe40000000000 */
[----:B------:R-:W-:Y:S01]  /*23e0*/  IABS R17, R14 ;  /* 0x0000000e00117213 */ /* 0x000fe20000000000 */
[----:B------:R-:W-:Y:S01]  /*23f0*/  @!P3 IMAD.MOV R10, RZ, RZ, -R10 ;  /* 0x000000ffff0ab224 */ /* 0x000fe200078e0a0a */
[----:B------:R-:W-:Y:S01]  /*2400*/  ISETP.GT.U32.AND P3, PT, R4, R7, PT ;  /* 0x000000070400720c */ /* 0x000fe20003f64070 */
[----:B------:R-:W-:Y:S01]  /*2410*/  @!P4 IMAD.IADD R5, R5, 0x1, -R4 ;  /* 0x000000010505c824 */ /* 0x000fe200078e0a04 */
[----:B------:R-:W-:Y:S01]  /*2420*/  ISETP.GE.AND P4, PT, R2, RZ, PT ;  /* 0x000000ff0200720c */ /* 0x000fe20003f86270 */
[----:B------:R-:W-:Y:S01]  /*2430*/  IMAD.HI.U32 R2, R0, R11, RZ ;  /* 0x0000000b00027227 */ /* 0x000fe200078e00ff */
[----:B------:R1:W-:Y:S03]  /*2440*/  STL [R1+0x330], R10 ;  /* 0x0003300a01007387 */ /* 0x0003e60000100800 */
[----:B------:R-:W-:-:S02]  /*2450*/  IMAD.MOV.U32 R6, RZ, RZ, R5 ;  /* 0x000000ffff067224 */ /* 0x000fc400078e0005 */
[----:B------:R-:W-:Y:S02]  /*2460*/  IMAD.MOV R5, RZ, RZ, -R2 ;  /* 0x000000ffff057224 */ /* 0x000fe400078e0a02 */
[----:B------:R-:W-:Y:S01]  /*2470*/  @!P6 IMAD.MOV R6, RZ, RZ, -R6 ;  /* 0x000000ffff06e224 */ /* 0x000fe200078e0a06 */
[----:B------:R-:W-:Y:S01]  /*2480*/  ISETP.GT.U32.AND P6, PT, R4, R9, PT ;  /* 0x000000090400720c */ /* 0x000fe20003fc4070 */
[----:B------:R-:W-:Y:S02]  /*2490*/  @!P3 IMAD.IADD R7, R7, 0x1, -R4 ;  /* 0x000000010707b824 */ /* 0x000fe400078e0a04 */
[----:B------:R-:W-:Y:S01]  /*24a0*/  IMAD.HI.U32 R2, R0, R15, RZ ;  /* 0x0000000f00027227 */ /* 0x000fe200078e00ff */
[----:B------:R2:W-:Y:S02]  /*24b0*/  STL [R1+0x32c], R6 ;  /* 0x00032c0601007387 */ /* 0x0005e40000100800 */
[C---:B------:R-:W-:Y:S01]  /*24c0*/  ISETP.GT.U32.AND P3, PT, R4.reuse, R7, PT ;  /* 0x000000070400720c */ /* 0x040fe20003f64070 */
[----:B------:R-:W-:-:S02]  /*24d0*/  IMAD R5, R4, R5, R11 ;  /* 0x0000000504057224 */ /* 0x000fc400078e020b */
[----:B------:R-:W-:Y:S02]  /*24e0*/  IMAD.MOV R2, RZ, RZ, -R2 ;  /* 0x000000ffff027224 */ /* 0x000fe400078e0a02 */
[----:B-1----:R-:W-:-:S04]  /*24f0*/  IMAD.HI.U32 R10, R0, R21, RZ ;  /* 0x00000015000a7227 */ /* 0x002fc800078e00ff */
[----:B------:R-:W-:Y:S02]  /*2500*/  @!P6 IMAD.IADD R9, R9, 0x1, -R4 ;  /* 0x000000010909e824 */ /* 0x000fe400078e0a04 */
[----:B--2---:R-:W-:-:S03]  /*2510*/  IMAD.HI.U32 R6, R0, R17, RZ ;  /* 0x0000001100067227 */ /* 0x004fc600078e00ff */
[C---:B------:R-:W-:Y:S01]  /*2520*/  ISETP.GT.U32.AND P6, PT, R4.reuse, R9, PT ;  /* 0x000000090400720c */ /* 0x040fe20003fc4070 */
[----:B------:R-:W-:Y:S01]  /*2530*/  @!P3 IMAD.IADD R7, R7, 0x1, -R4 ;  /* 0x000000010707b824 */ /* 0x000fe200078e0a04 */
[C---:B------:R-:W-:Y:S01]  /*2540*/  ISETP.GT.U32.AND P3, PT, R4.reuse, R13, PT ;  /* 0x0000000d0400720c */ /* 0x040fe20003f64070 */
[----:B------:R-:W-:Y:S02]  /*2550*/  IMAD.MOV R6, RZ, RZ, -R6 ;  /* 0x000000ffff067224 */ /* 0x000fe400078e0a06 */
[----:B------:R-:W-:Y:S02]  /*2560*/  IMAD.MOV R8, RZ, RZ, -R8 ;  /* 0x000000ffff087224 */ /* 0x000fe400078e0a08 */
[C---:B------:R-:W-:Y:S02]  /*2570*/  IMAD R11, R4.reuse, R2, R15 ;  /* 0x00000002040b7224 */ /* 0x040fe400078e020f */
[----:B------:R-:W-:Y:S02]  /*2580*/  IMAD R15, R4, R6, R17 ;  /* 0x00000006040f7224 */ /* 0x000fe400078e0211 */
[----:B------:R-:W-:-:S02]  /*2590*/  IMAD.MOV R10, RZ, RZ, -R10 ;  /* 0x000000ffff0a7224 */ /* 0x000fc400078e0a0a */
[--C-:B------:R-:W-:Y:S01]  /*25a0*/  @!P6 IMAD.IADD R9, R9, 0x1, -R4.reuse ;  /* 0x000000010909e824 */ /* 0x100fe200078e0a04 */
[C---:B------:R-:W-:Y:S01]  /*25b0*/  ISETP.GT.U32.AND P6, PT, R4.reuse, R5, PT ;  /* 0x000000050400720c */ /* 0x040fe20003fc4070 */
[----:B------:R-:W-:Y:S02]  /*25c0*/  @!P3 IMAD.IADD R13, R13, 0x1, -R4 ;  /* 0x000000010d0db824 */ /* 0x000fe400078e0a04 */
[----:B------:R-:W-:Y:S01]  /*25d0*/  IMAD R17, R4, R8, R19 ;  /* 0x0000000804117224 */ /* 0x000fe200078e0213 */
[----:B------:R-:W-:Y:S01]  /*25e0*/  IADD3 R8, R32, 0x2b, RZ ;  /* 0x0000002b20087810 */ /* 0x000fe20007ffe0ff */
[----:B------:R-:W-:Y:S01]  /*25f0*/  IMAD.MOV.U32 R24, RZ, RZ, R7 ;  /* 0x000000ffff187224 */ /* 0x000fe200078e0007 */
[C---:B------:R-:W-:Y:S01]  /*2600*/  ISETP.GT.U32.AND P3, PT, R4.reuse, R13, PT ;  /* 0x0000000d0400720c */ /* 0x040fe20003f64070 */
[C---:B------:R-:W-:Y:S01]  /*2610*/  IMAD R19, R4.reuse, R10, R21 ;  /* 0x0000000a04137224 */ /* 0x040fe200078e0215 */
[----:B------:R-:W-:Y:S01]  /*2620*/  IABS R21, R8 ;  /* 0x0000000800157213 */ /* 0x000fe20000000000 */
[----:B------:R-:W-:Y:S01]  /*2630*/  @!P5 IMAD.MOV R24, RZ, RZ, -R24 ;  /* 0x000000ffff18d224 */ /* 0x000fe200078e0a18 */
[----:B------:R-:W-:Y:S01]  /*2640*/  ISETP.GT.U32.AND P5, PT, R4, R11, PT ;  /* 0x0000000b0400720c */ /* 0x000fe20003fa4070 */
[----:B------:R-:W-:Y:S01]  /*2650*/  IMAD.MOV.U32 R22, RZ, RZ, R9 ;  /* 0x000000ffff167224 */ /* 0x000fe200078e0009 */
[----:B------:R-:W-:Y:S01]  /*2660*/  IADD3 R10, R32, 0x2d, RZ ;  /* 0x0000002d200a7810 */ /* 0x000fe20007ffe0ff */
[----:B------:R-:W-:Y:S01]  /*2670*/  IMAD.HI.U32 R2, R0, R21, RZ ;  /* 0x0000001500027227 */ /* 0x000fe200078e00ff */
[----:B------:R-:W-:Y:S01]  /*2680*/  @!P6 IADD3 R5, R5, -R4, RZ ;  /* 0x800000040505e210 */ /* 0x000fe20007ffe0ff */
[----:B------:R-:W-:Y:S01]  /*2690*/  STL [R1+0x328], R24 ;  /* 0x0003281801007387 */ /* 0x000fe20000100800 */
[C---:B------:R-:W-:Y:S01]  /*26a0*/  ISETP.GT.U32.AND P6, PT, R4.reuse, R19, PT ;  /* 0x000000130400720c */ /* 0x040fe20003fc4070 */
[----:B------:R-:W-:Y:S01]  /*26b0*/  @!P2 IMAD.MOV R22, RZ, RZ, -R22 ;  /* 0x000000ffff16a224 */ /* 0x000fe200078e0a16 */
[C---:B------:R-:W-:Y:S01]  /*26c0*/  ISETP.GT.U32.AND P2, PT, R4.reuse, R15, PT ;  /* 0x0000000f0400720c */ /* 0x040fe20003f44070 */
[----:B------:R-:W-:Y:S01]  /*26d0*/  @!P3 IMAD.IADD R13, R13, 0x1, -R4 ;  /* 0x000000010d0db824 */ /* 0x000fe200078e0a04 */
[C---:B------:R-:W-:Y:S01]  /*26e0*/  ISETP.GT.U32.AND P3, PT, R4.reuse, R17, PT ;  /* 0x000000110400720c */ /* 0x040fe20003f64070 */
[----:B------:R-:W-:Y:S01]  /*26f0*/  IMAD.MOV R7, RZ, RZ, -R2 ;  /* 0x000000ffff077224 */ /* 0x000fe200078e0a02 */
[----:B------:R-:W-:Y:S01]  /*2700*/  IABS R25, R10 ;  /* 0x0000000a00197213 */ /* 0x000fe20000000000 */
[----:B------:R-:W-:Y:S01]  /*2710*/  @!P5 IMAD.IADD R11, R11, 0x1, -R4 ;  /* 0x000000010b0bd824 */ /* 0x000fe200078e0a04 */
[----:B------:R-:W-:Y:S01]  /*2720*/  ISETP.GT.U32.AND P5, PT, R4, R5, PT ;  /* 0x000000050400720c */ /* 0x000fe20003fa4070 */
[----:B------:R-:W-:Y:S01]  /*2730*/  IMAD.MOV.U32 R9, RZ, RZ, R13 ;  /* 0x000000ffff097224 */ /* 0x000fe200078e000d */
[----:B------:R1:W-:Y:S01]  /*2740*/  STL [R1+0x324], R22 ;  /* 0x0003241601007387 */ /* 0x0003e20000100800 */
[----:B------:R-:W-:-:S04]  /*2750*/  IMAD.HI.U32 R2, R0, R25, RZ ;  /* 0x0000001900027227 */ /* 0x000fc800078e00ff */
[--C-:B------:R-:W-:Y:S02]  /*2760*/  @!P6 IMAD.IADD R19, R19, 0x1, -R4.reuse ;  /* 0x000000011313e824 */ /* 0x100fe400078e0a04 */
[--C-:B------:R-:W-:Y:S02]  /*2770*/  @!P3 IMAD.IADD R17, R17, 0x1, -R4.reuse ;  /* 0x000000011111b824 */ /* 0x100fe400078e0a04 */
[----:B------:R-:W-:Y:S01]  /*2780*/  @!P2 IMAD.IADD R15, R15, 0x1, -R4 ;  /* 0x000000010f0fa824 */ /* 0x000fe200078e0a04 */
[----:B------:R-:W-:Y:S01]  /*2790*/  ISETP.GT.U32.AND P2, PT, R4, R11, PT ;  /* 0x0000000b0400720c */ /* 0x000fe20003f44070 */
[----:B------:R-:W-:Y:S01]  /*27a0*/  IMAD.HI.U32 R6, R0, R23, RZ ;  /* 0x0000001700067227 */ /* 0x000fe200078e00ff */
[C---:B------:R-:W-:Y:S02]  /*27b0*/  ISETP.GT.U32.AND P6, PT, R4.reuse, R17, PT ;  /* 0x000000110400720c */ /* 0x040fe40003fc4070 */
[C---:B------:R-:W-:Y:S01]  /*27c0*/  ISETP.GT.U32.AND P3, PT, R4.reuse, R15, PT ;  /* 0x0000000f0400720c */ /* 0x040fe20003f64070 */
[----:B------:R-:W-:Y:S01]  /*27d0*/  IMAD R7, R4, R7, R21 ;  /* 0x0000000704077224 */ /* 0x000fe200078e0215 */
[----:B-1----:R-:W-:Y:S01]  /*27e0*/  IADD3 R22, R32, 0x2e, RZ ;  /* 0x0000002e20167810 */ /* 0x002fe20007ffe0ff */
[----:B------:R-:W-:-:S02]  /*27f0*/  IMAD.MOV R2, RZ, RZ, -R2 ;  /* 0x000000ffff027224 */ /* 0x000fc400078e0a02 */
[----:B------:R-:W-:Y:S01]  /*2800*/  @!P1 IMAD.MOV R9, RZ, RZ, -R9 ;  /* 0x000000ffff099224 */ /* 0x000fe200078e0a09 */
[C---:B------:R-:W-:Y:S01]  /*2810*/  ISETP.GT.U32.AND P1, PT, R4.reuse, R19, PT ;  /* 0x000000130400720c */ /* 0x040fe20003f24070 */
[----:B------:R-:W-:Y:S01]  /*2820*/  IMAD.MOV R6, RZ, RZ, -R6 ;  /* 0x000000ffff067224 */ /* 0x000fe200078e0a06 */
[----:B------:R-:W-:Y:S01]  /*2830*/  IABS R21, R22 ;  /* 0x0000001600157213 */ /* 0x000fe20000000000 */
[C---:B------:R-:W-:Y:S01]  /*2840*/  IMAD R13, R4.reuse, R2, R25 ;  /* 0x00000002040d7224 */ /* 0x040fe200078e0219 */
[----:B------:R1:W-:Y:S01]  /*2850*/  STL [R1+0x320], R9 ;  /* 0x0003200901007387 */ /* 0x0003e20000100800 */
[--C-:B------:R-:W-:Y:S01]  /*2860*/  @!P5 IMAD.IADD R5, R5, 0x1, -R4.reuse ;  /* 0x000000010505d824 */ /* 0x100fe200078e0a04 */
[C---:B------:R-:W-:Y:S01]  /*2870*/  ISETP.GT.U32.AND P5, PT, R4.reuse, R7, PT ;  /* 0x000000070400720c */ /* 0x040fe20003fa4070 */
[--C-:B------:R-:W-:Y:S01]  /*2880*/  @!P6 IMAD.IADD R17, R17, 0x1, -R4.reuse ;  /* 0x000000011111e824 */ /* 0x100fe200078e0a04 */
[----:B------:R-:W-:Y:S01]  /*2890*/  ISETP.GT.U32.AND P6, PT, R4, R13, PT ;  /* 0x0000000d0400720c */ /* 0x000fe20003fc4070 */
[----:B------:R-:W-:-:S02]  /*28a0*/  @!P2 IMAD.IADD R11, R11, 0x1, -R4 ;  /* 0x000000010b0ba824 */ /* 0x000fc400078e0a04 */
[----:B------:R-:W-:-:S04]  /*28b0*/  IMAD.HI.U32 R2, R0, R21, RZ ;  /* 0x0000001500027227 */ /* 0x000fc800078e00ff */
[----:B-1----:R-:W-:Y:S01]  /*28c0*/  IMAD R9, R4, R6, R23 ;  /* 0x0000000604097224 */ /* 0x002fe200078e0217 */
[----:B------:R-:W-:Y:S01]  /*28d0*/  IADD3 R6, R32, 0x2f, RZ ;  /* 0x0000002f20067810 */ /* 0x000fe20007ffe0ff */
[--C-:B------:R-:W-:Y:S01]  /*28e0*/  @!P3 IMAD.IADD R15, R15, 0x1, -R4.reuse ;  /* 0x000000010f0fb824 */ /* 0x100fe200078e0a04 */
[----:B------:R-:W-:Y:S01]  /*28f0*/  ISETP.GE.AND P3, PT, R12, RZ, PT ;  /* 0x000000ff0c00720c */ /* 0x000fe20003f66270 */
[--C-:B------:R-:W-:Y:S01]  /*2900*/  @!P5 IMAD.IADD R7, R7, 0x1, -R4.reuse ;  /* 0x000000010707d824 */ /* 0x100fe200078e0a04 */
[----:B------:R-:W-:Y:S01]  /*2910*/  ISETP.GT.U32.AND P2, PT, R4, R9, PT ;  /* 0x000000090400720c */ /* 0x000fe20003f44070 */
[--C-:B------:R-:W-:Y:S01]  /*2920*/  @!P6 IMAD.IADD R13, R13, 0x1, -R4.reuse ;  /* 0x000000010d0de824 */ /* 0x100fe200078e0a04 */
[----:B------:R-:W-:Y:S01]  /*2930*/  ISETP.GE.AND P5, PT, R16, RZ, PT ;  /* 0x000000ff1000720c */ /* 0x000fe20003fa6270 */
[----:B------:R-:W-:Y:S01]  /*2940*/  IMAD.MOV.U32 R27, RZ, RZ, R5 ;  /* 0x000000ffff1b7224 */ /* 0x000fe200078e0005 */
[----:B------:R-:W-:Y:S01]  /*2950*/  ISETP.GT.U32.AND P6, PT, R4, R7, PT ;  /* 0x000000070400720c */ /* 0x000fe20003fc4070 */
[----:B------:R-:W-:Y:S01]  /*2960*/  @!P1 IMAD.IADD R19, R19, 0x1, -R4 ;  /* 0x0000000113139824 */ /* 0x000fe200078e0a04 */
[----:B------:R-:W-:Y:S01]  /*2970*/  ISETP.GE.AND P1, PT, R14, RZ, PT ;  /* 0x000000ff0e00720c */ /* 0x000fe20003f26270 */
[----:B------:R-:W-:Y:S01]  /*2980*/  IMAD.MOV R2, RZ, RZ, -R2 ;  /* 0x000000ffff027224 */ /* 0x000fe200078e0a02 */
[----:B------:R-:W-:Y:S01]  /*2990*/  @!P4 IADD3 R27, -R27, RZ, RZ ;  /* 0x000000ff1b1bc210 */ /* 0x000fe20007ffe1ff */
[----:B------:R-:W-:Y:S01]  /*29a0*/  IMAD.MOV.U32 R26, RZ, RZ, R11 ;  /* 0x000000ffff1a7224 */ /* 0x000fe200078e000b */
[C---:B------:R-:W-:Y:S01]  /*29b0*/  ISETP.GT.U32.AND P4, PT, R4.reuse, R13, PT ;  /* 0x0000000d0400720c */ /* 0x040fe20003f84070 */
[----:B------:R-:W-:Y:S01]  /*29c0*/  IMAD R21, R4, R2, R21 ;  /* 0x0000000204157224 */ /* 0x000fe200078e0215 */
[----:B------:R-:W-:Y:S01]  /*29d0*/  IABS R23, R6 ;  /* 0x0000000600177213 */ /* 0x000fe20000000000 */
[--C-:B------:R-:W-:Y:S01]  /*29e0*/  @!P2 IMAD.IADD R9, R9, 0x1, -R4.reuse ;  /* 0x000000010909a824 */ /* 0x100fe200078e0a04 */
[----:B------:R-:W-:Y:S01]  /*29f0*/  ISETP.GE.AND P2, PT, R18, RZ, PT ;  /* 0x000000ff1200720c */ /* 0x000fe20003f46270 */
[----:B------:R-:W-:Y:S01]  /*2a00*/  IMAD.MOV.U32 R11, RZ, RZ, R17 ;  /* 0x000000ffff0b7224 */ /* 0x000fe200078e0011 */
[----:B------:R-:W-:Y:S01]  /*2a10*/  STL [R1+0x31c], R27 ;  /* 0x00031c1b01007387 */ /* 0x000fe20000100800 */
[----:B------:R-:W-:Y:S01]  /*2a20*/  IMAD.MOV.U32 R24, RZ, RZ, R15 ;  /* 0x000000ffff187224 */ /* 0x000fe200078e000f */
[----:B------:R-:W-:Y:S01]  /*2a30*/  IADD3 R14, R32, 0x34, RZ ;  /* 0x00000034200e7810 */ /* 0x000fe20007ffe0ff */
[----:B------:R-:W-:Y:S01]  /*2a40*/  @!P5 IMAD.MOV R11, RZ, RZ, -R11 ;  /* 0x000000ffff0bd224 */ /* 0x000fe200078e0a0b */
[----:B------:R-:W-:Y:S01]  /*2a50*/  ISETP.GT.U32.AND P5, PT, R4, R21, PT ;  /* 0x000000150400720c */ /* 0x000fe20003fa4070 */
[----:B------:R-:W-:Y:S01]  /*2a60*/  IMAD.MOV.U32 R5, RZ, RZ, R19 ;  /* 0x000000ffff057224 */ /* 0x000fe200078e0013 */
[----:B------:R-:W-:Y:S01]  /*2a70*/  IABS R17, R14 ;  /* 0x0000000e00117213 */ /* 0x000fe20000000000 */
[----:B------:R-:W-:Y:S01]  /*2a80*/  @!P6 IMAD.IADD R7, R7, 0x1, -R4 ;  /* 0x000000010707e824 */ /* 0x000fe200078e0a04 */
[----:B------:R-:W-:Y:S01]  /*2a90*/  ISETP.GE.AND P6, PT, R10, RZ, PT ;  /* 0x000000ff0a00720c */ /* 0x000fe20003fc6270 */
[----:B------:R-:W-:Y:S01]  /*2aa0*/  @!P3 IMAD.MOV R26, RZ, RZ, -R26 ;  /* 0x000000ffff1ab224 */ /* 0x000fe200078e0a1a */
[----:B------:R-:W-:Y:S01]  /*2ab0*/  ISETP.GT.U32.AND P3, PT, R4, R9, PT ;  /* 0x000000090400720c */ /* 0x000fe20003f64070 */
[----:B------:R-:W-:Y:S01]  /*2ac0*/  @!P1 IMAD.MOV R24, RZ, RZ, -R24 ;  /* 0x000000ffff189224 */ /* 0x000fe200078e0a18 */
[----:B------:R-:W-:Y:S01]  /*2ad0*/  ISETP.GE.AND P1, PT, R8, RZ, PT ;  /* 0x000000ff0800720c */ /* 0x000fe20003f26270 */
[----:B------:R-:W-:Y:S01]  /*2ae0*/  IMAD.HI.U32 R2, R0, R23, RZ ;  /* 0x0000001700027227 */ /* 0x000fe200078e00ff */
[----:B------:R-:W-:Y:S01]  /*2af0*/  STL [R1+0x318], R26 ;  /* 0x0003181a01007387 */ /* 0x000fe20000100800 */
[----:B------:R-:W-:-:S02]  /*2b00*/  IADD3 R8, R32, 0x32, RZ ;  /* 0x0000003220087810 */ /* 0x000fc40007ffe0ff */
[----:B------:R-:W-:Y:S01]  /*2b10*/  @!P2 IMAD.MOV R5, RZ, RZ, -R5 ;  /* 0x000000ffff05a224 */ /* 0x000fe200078e0a05 */
[----:B------:R-:W-:Y:S01]  /*2b20*/  STL [R1+0x314], R24 ;  /* 0x0003141801007387 */ /* 0x000fe20000100800 */
[----:B------:R-:W-:Y:S01]  /*2b30*/  IMAD.MOV R2, RZ, RZ, -R2 ;  /* 0x000000ffff027224 */ /* 0x000fe200078e0a02 */
[----:B------:R-:W-:Y:S01]  /*2b40*/  ISETP.GE.AND P2, PT, R20, RZ, PT ;  /* 0x000000ff1400720c */ /* 0x000fe20003f46270 */
[--C-:B------:R-:W-:Y:S01]  /*2b50*/  @!P4 IMAD.IADD R13, R13, 0x1, -R4.reuse ;  /* 0x000000010d0dc824 */ /* 0x100fe200078e0a04 */
[----:B------:R1:W-:Y:S01]  /*2b60*/  STL [R1+0x310], R11 ;  /* 0x0003100b01007387 */ /* 0x0003e20000100800 */
[--C-:B------:R-:W-:Y:S01]  /*2b70*/  @!P5 IMAD.IADD R21, R21, 0x1, -R4.reuse ;  /* 0x000000011515d824 */ /* 0x100fe200078e0a04 */
[----:B------:R-:W-:Y:S01]  /*2b80*/  ISETP.GE.AND P4, PT, R6, RZ, PT ;  /* 0x000000ff0600720c */ /* 0x000fe20003f86270 */
[----:B------:R-:W-:Y:S01]  /*2b90*/  IMAD.MOV.U32 R10, RZ, RZ, R13 ;  /* 0x000000ffff0a7224 */ /* 0x000fe200078e000d */
[----:B------:R2:W-:Y:S01]  /*2ba0*/  STL [R1+0x30c], R5 ;  /* 0x00030c0501007387 */ /* 0x0005e20000100800 */
[----:B------:R-:W-:Y:S01]  /*2bb0*/  @!P3 IMAD.IADD R9, R9, 0x1, -R4 ;  /* 0x000000010909b824 */ /* 0x000fe200078e0a04 */
[----:B------:R-:W-:Y:S01]  /*2bc0*/  ISETP.GT.U32.AND P5, PT, R4, R21, PT ;  /* 0x000000150400720c */ /* 0x000fe20003fa4070 */
[----:B------:R-:W-:Y:S01]  /*2bd0*/  @!P6 IMAD.MOV R10, RZ, RZ, -R10 ;  /* 0x000000ffff0ae224 */ /* 0x000fe200078e0a0a */
[----:B------:R-:W-:Y:S01]  /*2be0*/  ISETP.GE.AND P3, PT, R22, RZ, PT ;  /* 0x000000ff1600720c */ /* 0x000fe20003f66270 */
[----:B-1----:R-:W-:Y:S01]  /*2bf0*/  IMAD.MOV.U32 R11, RZ, RZ, R7 ;  /* 0x000000ffff0b7224 */ /* 0x002fe200078e0007 */
[----:B------:R-:W-:Y:S01]  /*2c00*/  IADD3 R6, R32, 0x31, RZ ;  /* 0x0000003120067810 */ /* 0x000fe20007ffe0ff */
[----:B------:R-:W-:Y:S01]  /*2c10*/  @!P2 IMAD.MOV R9, RZ, RZ, -R9 ;  /* 0x000000ffff09a224 */ /* 0x000fe200078e0a09 */
[----:B------:R-:W-:Y:S01]  /*2c20*/  IABS R13, R8 ;  /* 0x00000008000d7213 */ /* 0x000fe20000000000 */
[----:B--2---:R-:W-:Y:S01]  /*2c30*/  IMAD R5, R4, R2, R23 ;  /* 0x0000000204057224 */ /* 0x004fe200078e0217 */
[----:B------:R-:W-:Y:S01]  /*2c40*/  IADD3 R2, R32, 0x30, RZ ;  /* 0x0000003020027810 */ /* 0x000fe20007ffe0ff */
[----:B------:R-:W-:Y:S01]  /*2c50*/  @!P1 IMAD.MOV R11, RZ, RZ, -R11 ;  /* 0x000000ffff0b9224 */ /* 0x000fe200078e0a0b */
[----:B------:R-:W-:-:S02]  /*2c60*/  ISETP.GE.AND P2, PT, R6, RZ, PT ;  /* 0x000000ff0600720c */ /* 0x000fc40003f46270 */
[----:B------:R-:W-:Y:S01]  /*2c70*/  ISETP.GT.U32.AND P6, PT, R4, R5, PT ;  /* 0x000000050400720c */ /* 0x000fe20003fc4070 */
[----:B------:R-:W-:Y:S01]  /*2c80*/  @!P5 IMAD.IADD R21, R21, 0x1, -R4 ;  /* 0x000000011515d824 */ /* 0x000fe200078e0a04 */
[----:B------:R-:W-:Y:S01]  /*2c90*/  IABS R7, R2 ;  /* 0x0000000200077213 */ /* 0x000fe20000000000 */
[----:B------:R1:W-:Y:S01]  /*2ca0*/  STL [R1+0x308], R11 ;  /* 0x0003080b01007387 */ /* 0x0003e20000100800 */
[----:B------:R-:W-:Y:S02]  /*2cb0*/  ISETP.GE.AND P1, PT, R2, RZ, PT ;  /* 0x000000ff0200720c */ /* 0x000fe40003f26270 */
[----:B------:R-:W-:Y:S01]  /*2cc0*/  MOV R16, R21 ;  /* 0x0000001500107202 */ /* 0x000fe20000000f00 */
[----:B------:R-:W-:Y:S01]  /*2cd0*/  IMAD.HI.U32 R2, R0, R7, RZ ;  /* 0x0000000700027227 */ /* 0x000fe200078e00ff */
[----:B------:R2:W-:Y:S01]  /*2ce0*/  STL [R1+0x304], R9 ;  /* 0x0003040901007387 */ /* 0x0005e20000100800 */
[----:B------:R-:W-:Y:S02]  /*2cf0*/  IADD3 R12, R32, 0x33, RZ ;  /* 0x00000033200c7810 */ /* 0x000fe40007ffe0ff */
[----:B------:R-:W-:Y:S01]  /*2d00*/  IMAD.MOV R2, RZ, RZ, -R2 ;  /* 0x000000ffff027224 */ /* 0x000fe200078e0a02 */
[----:B------:R3:W-:Y:S01]  /*2d10*/  STL [R1+0x300], R10 ;  /* 0x0003000a01007387 */ /* 0x0007e20000100800 */
[----:B------:R-:W-:Y:S01]  /*2d20*/  @!P6 IMAD.IADD R5, R5, 0x1, -R4 ;  /* 0x000000010505e824 */ /* 0x000fe200078e0a04 */
[----:B-1----:R-:W-:Y:S01]  /*2d30*/  IABS R11, R6 ;  /* 0x00000006000b7213 */ /* 0x002fe20000000000 */
[C---:B------:R-:W-:Y:S01]  /*2d40*/  IMAD R7, R4.reuse, R2, R7 ;  /* 0x0000000204077224 */ /* 0x040fe200078e0207 */
[----:B------:R-:W-:Y:S01]  /*2d50*/  IABS R15, R12 ;  /* 0x0000000c000f7213 */ /* 0x000fe20000000000 */
[----:B------:R-:W-:Y:S01]  /*2d60*/  @!P3 IMAD.MOV R16, RZ, RZ, -R16 ;  /* 0x000000ffff10b224 */ /* 0x000fe200078e0a10 */
[----:B------:R-:W-:Y:S01]  /*2d70*/  ISETP.GT.U32.AND P6, PT, R4, R5, PT ;  /* 0x000000050400720c */ /* 0x000fe20003fc4070 */
[----:B------:R-:W-:Y:S01]  /*2d80*/  IMAD.HI.U32 R2, R0, R11, RZ ;  /* 0x0000000b00027227 */ /* 0x000fe200078e00ff */
[----:B------:R-:W-:-:S02]  /*2d90*/  ISETP.GT.U32.AND P3, PT, R4, R7, PT ;  /* 0x000000070400720c */ /* 0x000fc40003f64070 */
[----:B------:R-:W-:Y:S01]  /*2da0*/  ISETP.GE.AND P5, PT, R8, RZ, PT ;  /* 0x000000ff0800720c */ /* 0x000fe20003fa6270 */
[----:B--2---:R-:W-:Y:S01]  /*2db0*/  IMAD.HI.U32 R9, R0, R17, RZ ;  /* 0x0000001100097227 */ /* 0x004fe200078e00ff */
[----:B------:R1:W-:Y:S01]  /*2dc0*/  STL [R1+0x2fc], R16 ;  /* 0x0002fc1001007387 */ /* 0x0003e20000100800 */
[C---:B------:R-:W-:Y:S02]  /*2dd0*/  IADD3 R18, R32.reuse, 0x37, RZ ;  /* 0x0000003720127810 */ /* 0x040fe40007ffe0ff */
[----:B------:R-:W-:Y:S01]  /*2de0*/  IMAD.MOV R2, RZ, RZ, -R2 ;  /* 0x000000ffff027224 */ /* 0x000fe200078e0a02 */
[----:B------:R-:W-:Y:S01]  /*2df0*/  IADD3 R22, R32, 0x39, RZ ;  /* 0x0000003920167810 */ /* 0x000fe20007ffe0ff */
[----:B------:R-:W-:Y:S01]  /*2e00*/  IMAD.HI.U32 R6, R0, R13, RZ ;  /* 0x0000000d00067227 */ /* 0x000fe200078e00ff */
[----:B------:R-:W-:Y:S02]  /*2e10*/  IABS R21, R18 ;  /* 0x0000001200157213 */ /* 0x000fe40000000000 */
[C---:B------:R-:W-:Y:S01]  /*2e20*/  IADD3 R20, R32.reuse, 0x38, RZ ;  /* 0x0000003820147810 */ /* 0x040fe20007ffe0ff */
[----:B---3--:R-:W-:Y:S01]  /*2e30*/  IMAD.MOV R10, RZ, RZ, -R9 ;  /* 0x000000ffff0a7224 */ /* 0x008fe200078e0a09 */
[----:B-1----:R-:W-:Y:S01]  /*2e40*/  IADD3 R16, R32, 0x36, RZ ;  /* 0x0000003620107810 */ /* 0x002fe20007ffe0ff */
[C---:B------:R-:W-:Y:S01]  /*2e50*/  IMAD R9, R4.reuse, R2, R11 ;  /* 0x0000000204097224 */ /* 0x040fe200078e020b */
[----:B------:R-:W-:Y:S01]  /*2e60*/  IABS R25, R22 ;  /* 0x0000001600197213 */ /* 0x000fe20000000000 */
[----:B------:R-:W-:Y:S01]  /*2e70*/  IMAD.MOV R6, RZ, RZ, -R6 ;  /* 0x000000ffff067224 */ /* 0x000fe200078e0a06 */
[----:B------:R-:W-:Y:S01]  /*2e80*/  IABS R19, R16 ;  /* 0x0000001000137213 */ /* 0x000fe20000000000 */
[--C-:B------:R-:W-:Y:S01]  /*2e90*/  @!P6 IMAD.IADD R5, R5, 0x1, -R4.reuse ;  /* 0x000000010505e824 */ /* 0x100fe200078e0a04 */
[C---:B------:R-:W-:Y:S01]  /*2ea0*/  ISETP.GT.U32.AND P6, PT, R4.reuse, R9, PT ;  /* 0x000000090400720c */ /* 0x040fe20003fc4070 */
[----:B------:R-:W-:Y:S01]  /*2eb0*/  IMAD R11, R4, R6, R13 ;  /* 0x00000006040b7224 */ /* 0x000fe200078e020d */
[----:B------:R-:W-:Y:S01]  /*2ec0*/  IABS R23, R20 ;  /* 0x0000001400177213 */ /* 0x000fe20000000000 */
[----:B------:R-:W-:-:S02]  /*2ed0*/  @!P3 IMAD.IADD R7, R7, 0x1, -R4 ;  /* 0x000000010707b824 */ /* 0x000fc400078e0a04 */
[----:B------:R-:W-:Y:S01]  /*2ee0*/  IMAD.HI.U32 R8, R0, R15, RZ ;  /* 0x0000000f00087227 */ /* 0x000fe200078e00ff */
[----:B------:R-:W-:-:S03]  /*2ef0*/  ISETP.GT.U32.AND P3, PT, R4, R11, PT ;  /* 0x0000000b0400720c */ /* 0x000fc60003f64070 */
[----:B------:R-:W-:Y:S02]  /*2f00*/  IMAD.MOV R8, RZ, RZ, -R8 ;  /* 0x000000ffff087224 */ /* 0x000fe400078e0a08 */
[----:B------:R-:W-:Y:S02]  /*2f10*/  IMAD.MOV.U32 R24, RZ, RZ, R5 ;  /* 0x000000ffff187224 */ /* 0x000fe400078e0005 */
[--C-:B------:R-:W-:Y:S01]  /*2f20*/  @!P6 IMAD.IADD R9, R9, 0x1, -R4.reuse ;  /* 0x000000010909e824 */ /* 0x100fe200078e0a04 */
[C---:B------:R-:W-:Y:S01]  /*2f30*/  ISETP.GT.U32.AND P6, PT, R4.reuse, R7, PT ;  /* 0x000000070400720c */ /* 0x040fe20003fc4070 */
[C---:B------:R-:W-:Y:S02]  /*2f40*/  IMAD R13, R4.reuse, R8, R15 ;  /* 0x00000008040d7224 */ /* 0x040fe400078e020f */
[----:B------:R-:W-:Y:S01]  /*2f50*/  IMAD R15, R4, R10, R17 ;  /* 0x0000000a040f7224 */ /* 0x000fe200078e0211 */
[----:B------:R-:W-:Y:S01]  /*2f60*/  IADD3 R10, R32, 0x35, RZ ;  /* 0x00000035200a7810 */ /* 0x000fe20007ffe0ff */
[----:B------:R-:W-:-:S02]  /*2f70*/  @!P3 IMAD.IADD R11, R11, 0x1, -R4 ;  /* 0x000000010b0bb824 */ /* 0x000fc400078e0a04 */
[----:B------:R-:W-:Y:S01]  /*2f80*/  @!P4 IMAD.MOV R24, RZ, RZ, -R24 ;  /* 0x000000ffff18c224 */ /* 0x000fe200078e0a18 */
[----:B------:R-:W-:Y:S01]  /*2f90*/  IABS R17, R10 ;  /* 0x0000000a00117213 */ /* 0x000fe20000000000 */
[----:B------:R-:W-:Y:S01]  /*2fa0*/  IMAD.HI.U32 R5, R0, R19, RZ ;  /* 0x0000001300057227 */ /* 0x000fe200078e00ff */
[C---:B------:R-:W-:Y:S02]  /*2fb0*/  ISETP.GT.U32.AND P3, PT, R4.reuse, R11, PT ;  /* 0x0000000b0400720c */ /* 0x040fe40003f64070 */
[----:B------:R-:W-:Y:S01]  /*2fc0*/  ISETP.GT.U32.AND P4, PT, R4, R9, PT ;  /* 0x000000090400720c */ /* 0x000fe20003f84070 */
[----:B------:R-:W-:Y:S01]  /*2fd0*/  IMAD.HI.U32 R2, R0, R17, RZ ;  /* 0x0000001100027227 */ /* 0x000fe200078e00ff */
[----:B------:R1:W-:Y:S03]  /*2fe0*/  STL [R1+0x2f8], R24 ;  /* 0x0002f81801007387 */ /* 0x0003e60000100800 */
[----:B------:R-:W-:Y:S01]  /*2ff0*/  @!P6 IMAD.IADD R7, R7, 0x1, -R4 ;  /* 0x000000010707e824 */ /* 0x000fe200078e0a04 */
[----:B------:R-:W-:Y:S01]  /*3000*/  ISETP.GT.U32.AND P6, PT, R4, R13, PT ;  /* 0x0000000d0400720c */ /* 0x000fe20003fc4070 */
[----:B------:R-:W-:-:S02]  /*3010*/  IMAD.MOV R2, RZ, RZ, -R2 ;  /* 0x000000ffff027224 */ /* 0x000fc400078e0a02 */
[----:B------:R-:W-:Y:S02]  /*3020*/  IMAD.MOV R6, RZ, RZ, -R5 ;  /* 0x000000ffff067224 */ /* 0x000fe400078e0a05 */
[----:B------:R-:W-:Y:S01]  /*3030*/  IMAD R5, R4, R2, R17 ;  /* 0x0000000204057224 */ /* 0x000fe200078e0211 */
[----:B-1----:R-:W-:Y:S01]  /*3040*/  MOV R24, R7 ;  /* 0x0000000700187202 */ /* 0x002fe20000000f00 */
[----:B------:R-:W-:-:S04]  /*3050*/  IMAD.HI.U32 R2, R0, R21, RZ ;  /* 0x0000001500027227 */ /* 0x000fc800078e00ff */
[C---:B------:R-:W-:Y:S02]  /*3060*/  IMAD R17, R4.reuse, R6, R19 ;  /* 0x0000000604117224 */ /* 0x040fe400078e0213 */
[----:B------:R-:W-:Y:S01]  /*3070*/  @!P3 IMAD.IADD R11, R11, 0x1, -R4 ;  /* 0x000000010b0bb824 */ /* 0x000fe200078e0a04 */
[C---:B------:R-:W-:Y:S01]  /*3080*/  ISETP.GT.U32.AND P3, PT, R4.reuse, R5, PT ;  /* 0x000000050400720c */ /* 0x040fe20003f64070 */
[----:B------:R-:W-:Y:S02]  /*3090*/  IMAD.MOV R2, RZ, RZ, -R2 ;  /* 0x000000ffff027224 */ /* 0x000fe400078e0a02 */
[--C-:B------:R-:W-:Y:S01]  /*30a0*/  @!P4 IMAD.IADD R9, R9, 0x1, -R4.reuse ;  /* 0x000000010909c824 */ /* 0x100fe200078e0a04 */
[C---:B------:R-:W-:Y:S01]  /*30b0*/  ISETP.GT.U32.AND P4, PT, R4.reuse, R15, PT ;  /* 0x0000000f0400720c */ /* 0x040fe20003f84070 */
[----:B------:R-:W-:Y:S01]  /*30c0*/  @!P6 IMAD.IADD R13, R13, 0x1, -R4 ;  /* 0x000000010d0de824 */ /* 0x000fe200078e0a04 */
[C---:B------:R-:W-:Y:S01]  /*30d0*/  ISETP.GT.U32.AND P6, PT, R4.reuse, R17, PT ;  /* 0x000000110400720c */ /* 0x040fe20003fc4070 */
[----:B------:R-:W-:-:S02]  /*30e0*/  IMAD R19, R4, R2, R21 ;  /* 0x0000000204137224 */ /* 0x000fc400078e0215 */
[----:B------:R-:W-:Y:S02]  /*30f0*/  IMAD.MOV.U32 R2, RZ, RZ, R9 ;  /* 0x000000ffff027224 */ /* 0x000fe400078e0009 */
[----:B------:R-:W-:Y:S02]  /*3100*/  @!P1 IMAD.MOV R24, RZ, RZ, -R24 ;  /* 0x000000ffff189224 */ /* 0x000fe400078e0a18 */
[----:B------:R-:W-:Y:S02]  /*3110*/  @!P2 IMAD.MOV R2, RZ, RZ, -R2 ;  /* 0x000000ffff02a224 */ /* 0x000fe400078e0a02 */
[--C-:B------:R-:W-:Y:S01]  /*3120*/  @!P3 IMAD.IADD R5, R5, 0x1, -R4.reuse ;  /* 0x000000010505b824 */ /* 0x100fe200078e0a04 */
[----:B------:R-:W-:Y:S01]  /*3130*/  STL [R1+0x2f4], R24 ;  /* 0x0002f41801007387 */ /* 0x000fe20000100800 */
[----:B------:R-:W-:Y:S01]  /*3140*/  IMAD.HI.U32 R8, R0, R25, RZ ;  /* 0x0000001900087227 */ /* 0x000fe200078e00ff */
[C---:B------:R-:W-:Y:S02]  /*3150*/  ISETP.GT.U32.AND P3, PT, R4.reuse, R13, PT ;  /* 0x0000000d0400720c */ /* 0x040fe40003f64070 */
[----:B------:R1:W-:Y:S01]  /*3160*/  STL [R1+0x2f0], R2 ;  /* 0x0002f00201007387 */ /* 0x0003e20000100800 */
[----:B------:R-:W-:Y:S01]  /*3170*/  @!P6 IMAD.IADD R17, R17, 0x1, -R4 ;  /* 0x000000011111e824 */ /* 0x000fe200078e0a04 */
[----:B------:R-:W-:Y:S01]  /*3180*/  ISETP.GT.U32.AND P6, PT, R4, R5, PT ;  /* 0x000000050400720c */ /* 0x000fe20003fc4070 */
[----:B------:R-:W-:-:S03]  /*3190*/  IMAD.HI.U32 R6, R0, R23, RZ ;  /* 0x0000001700067227 */ /* 0x000fc600078e00ff */
[----:B------:R-:W-:Y:S01]  /*31a0*/  ISETP.GT.U32.AND P2, PT, R4, R17, PT ;  /* 0x000000110400720c */ /* 0x000fe20003f44070 */
[----:B------:R-:W-:Y:S01]  /*31b0*/  @!P4 IMAD.IADD R15, R15, 0x1, -R4 ;  /* 0x000000010f0fc824 */ /* 0x000fe200078e0a04 */
[----:B------:R-:W-:Y:S01]  /*31c0*/  ISETP.GE.AND P4, PT, R12, RZ, PT ;  /* 0x000000ff0c00720c */ /* 0x000fe20003f86270 */
[----:B------:R-:W-:Y:S01]  /*31d0*/  IMAD.MOV R8, RZ, RZ, -R8 ;  /* 0x000000ffff087224 */ /* 0x000fe200078e0a08 */
[----:B------:R-:W-:Y:S01]  /*31e0*/  IADD3 R12, R32, 0x3b, RZ ;  /* 0x0000003b200c7810 */ /* 0x000fe20007ffe0ff */
[----:B-1----:R-:W-:Y:S01]  /*31f0*/  IMAD.MOV.U32 R2, RZ, RZ, R11 ;  /* 0x000000ffff027224 */ /* 0x002fe200078e000b */
[C---:B------:R-:W-:Y:S01]  /*3200*/  ISETP.GT.U32.AND P1, PT, R4.reuse, R15, PT ;  /* 0x0000000f0400720c */ /* 0x040fe20003f24070 */
[----:B------:R-:W-:Y:S01]  /*3210*/  IMAD.MOV R6, RZ, RZ, -R6 ;  /* 0x000000ffff067224 */ /* 0x000fe200078e0a06 */
[----:B------:R-:W-:Y:S01]  /*3220*/  IABS R11, R12 ;  /* 0x0000000c000b7213 */ /* 0x000fe20000000000 */
[----:B------:R-:W-:Y:S01]  /*3230*/  @!P5 IMAD.MOV R2, RZ, RZ, -R2 ;  /* 0x000000ffff02d224 */ /* 0x000fe200078e0a02 */
[C---:B------:R-:W-:Y:S01]  /*3240*/  ISETP.GT.U32.AND P5, PT, R4.reuse, R19, PT ;  /* 0x000000130400720c */ /* 0x040fe20003fa4070 */
[----:B------:R-:W-:Y:S01]  /*3250*/  IMAD R7, R4, R8, R25 ;  /* 0x0000000804077224 */ /* 0x000fe200078e0219 */
[----:B------:R-:W-:Y:S01]  /*3260*/  IADD3 R8, R32, 0x3a, RZ ;  /* 0x0000003a20087810 */ /* 0x000fe20007ffe0ff */
[C---:B------:R-:W-:Y:S01]  /*3270*/  IMAD R21, R4.reuse, R6, R23 ;  /* 0x0000000604157224 */ /* 0x040fe200078e0217 */
[----:B------:R1:W-:Y:S01]  /*3280*/  STL [R1+0x2ec], R2 ;  /* 0x0002ec0201007387 */ /* 0x0003e20000100800 */
[--C-:B------:R-:W-:Y:S01]  /*3290*/  @!P3 IMAD.IADD R13, R13, 0x1, -R4.reuse ;  /* 0x000000010d0db824 */ /* 0x100fe200078e0a04 */
[----:B------:R-:W-:Y:S01]  /*32a0*/  IABS R9, R8 ;  /* 0x0000000800097213 */ /* 0x000fe20000000000 */
[--C-:B------:R-:W-:Y:S01]  /*32b0*/  @!P6 IMAD.IADD R5, R5, 0x1, -R4.reuse ;  /* 0x000000010505e824 */ /* 0x100fe200078e0a04 */
[C---:B------:R-:W-:Y:S01]  /*32c0*/  ISETP.GT.U32.AND P3, PT, R4.reuse, R21, PT ;  /* 0x000000150400720c */ /* 0x040fe20003f64070 */
[--C-:B------:R-:W-:Y:S01]  /*32d0*/  @!P1 IMAD.IADD R15, R15, 0x1, -R4.reuse ;  /* 0x000000010f0f9824 */ /* 0x100fe200078e0a04 */
[----:B------:R-:W-:Y:S01]  /*32e0*/  ISETP.GT.U32.AND P6, PT, R4, R7, PT ;  /* 0x000000070400720c */ /* 0x000fe20003fc4070 */
[--C-:B------:R-:W-:Y:S01]  /*32f0*/  @!P2 IMAD.IADD R17, R17, 0x1, -R4.reuse ;  /* 0x000000011111a824 */ /* 0x100fe200078e0a04 */
[----:B------:R-:W-:Y:S01]  /*3300*/  ISETP.GE.AND P1, PT, R14, RZ, PT ;  /* 0x000000ff0e00720c */ /* 0x000fe20003f26270 */
[----:B------:R-:W-:Y:S01]  /*3310*/  @!P5 IMAD.IADD R19, R19, 0x1, -R4 ;  /* 0x000000011313d824 */ /* 0x000fe200078e0a04 */
[----:B------:R-:W-:Y:S01]  /*3320*/  ISETP.GE.AND P5, PT, R16, RZ, PT ;  /* 0x000000ff1000720c */ /* 0x000fe20003fa6270 */
[----:B-1----:R-:W-:Y:S01]  /*3330*/  IMAD.HI.U32 R2, R0, R9, RZ ;  /* 0x0000000900027227 */ /* 0x002fe200078e00ff */
[----:B------:R-:W-:-:S02]  /*3340*/  ISETP.GE.AND P2, PT, R10, RZ, PT ;  /* 0x000000ff0a00720c */ /* 0x000fc40003f46270 */
[C---:B------:R-:W-:Y:S01]  /*3350*/  IADD3 R10, R32.reuse, 0x3c, RZ ;  /* 0x0000003c200a7810 */ /* 0x040fe20007ffe0ff */
[----:B------:R-:W-:Y:S01]  /*3360*/  IMAD.MOV R6, RZ, RZ, -R2 ;  /* 0x000000ffff067224 */ /* 0x000fe200078e0a02 */
[----:B------:R-:W-:Y:S01]  /*3370*/  IADD3 R14, R32, 0x3d, RZ ;  /* 0x0000003d200e7810 */ /* 0x000fe20007ffe0ff */
[--C-:B------:R-:W-:Y:S01]  /*3380*/  @!P3 IMAD.IADD R21, R21, 0x1, -R4.reuse ;  /* 0x000000011515b824 */ /* 0x100fe200078e0a04 */
[----:B------:R-:W-:Y:S01]  /*3390*/  ISETP.GE.AND P3, PT, R18, RZ, PT ;  /* 0x000000ff1200720c */ /* 0x000fe20003f66270 */
[C---:B------:R-:W-:Y:S01]  /*33a0*/  IMAD R9, R4.reuse, R6, R9 ;  /* 0x0000000604097224 */ /* 0x040fe200078e0209 */
[----:B------:R-:W-:Y:S01]  /*33b0*/  MOV R6, R17 ;  /* 0x0000001100067202 */ /* 0x000fe20000000f00 */
[----:B------:R-:W-:Y:S01]  /*33c0*/  IMAD.MOV.U32 R24, RZ, RZ, R13 ;  /* 0x000000ffff187224 */ /* 0x000fe200078e000d */
[----:B------:R-:W-:Y:S01]  /*33d0*/  IABS R13, R14 ;  /* 0x0000000e000d7213 */ /* 0x000fe20000000000 */
[----:B------:R-:W-:Y:S01]  /*33e0*/  @!P6 IMAD.IADD R7, R7, 0x1, -R4 ;  /* 0x000000010707e824 */ /* 0x000fe200078e0a04 */
[----:B------:R-:W-:Y:S01]  /*33f0*/  ISETP.GT.U32.AND P6, PT, R4, R19, PT ;  /* 0x000000130400720c */ /* 0x000fe20003fc4070 */
[----:B------:R-:W-:Y:S01]  /*3400*/  IMAD.MOV.U32 R23, RZ, RZ, R15 ;  /* 0x000000ffff177224 */ /* 0x000fe200078e000f */
[----:B------:R-:W-:Y:S01]  /*3410*/  IADD3 R16, R32, 0x43, RZ ;  /* 0x0000004320107810 */ /* 0x000fe20007ffe0ff */
[----:B------:R-:W-:Y:S01]  /*3420*/  @!P4 IMAD.MOV R24, RZ, RZ, -R24 ;  /* 0x000000ffff18c224 */ /* 0x000fe200078e0a18 */
[C---:B------:R-:W-:Y:S01]  /*3430*/  ISETP.GT.U32.AND P4, PT, R4.reuse, R21, PT ;  /* 0x000000150400720c */ /* 0x040fe20003f84070 */
[----:B------:R-:W-:Y:S01]  /*3440*/  @!P5 IMAD.MOV R6, RZ, RZ, -R6 ;  /* 0x000000ffff06d224 */ /* 0x000fe200078e0a06 */
[C---:B------:R-:W-:Y:S01]  /*3450*/  ISETP.GT.U32.AND P5, PT, R4.reuse, R9, PT ;  /* 0x000000090400720c */ /* 0x040fe20003fa4070 */
[----:B------:R-:W-:Y:S01]  /*3460*/  @!P1 IMAD.MOV R23, RZ, RZ, -R23 ;  /* 0x000000ffff179224 */ /* 0x000fe200078e0a17 */
[----:B------:R-:W-:Y:S01]  /*3470*/  ISETP.GT.U32.AND P1, PT, R4, R7, PT ;  /* 0x000000070400720c */ /* 0x000fe20003f24070 */
        /* <DEDUP_REMOVED lines=11> */
[--C-:B------:R-:W-:Y:S01]  /*3530*/  @!P5 IMAD.IADD R9, R9, 0x1, -R4.reuse ;  /* 0x000000010909d824 */ /* 0x100fe200078e0a04 */
[----:B------:R2:W-:Y:S01]  /*3540*/  STL [R1+0x2dc], R6 ;  /* 0x0002dc0601007387 */ /* 0x0005e20000100800 */
[----:B------:R-:W-:Y:S01]  /*3550*/  @!P1 IMAD.IADD R7, R7, 0x1, -R4 ;  /* 0x0000000107079824 */ /* 0x000fe200078e0a04 */
[----:B------:R-:W-:Y:S01]  /*3560*/  ISETP.GE.AND P1, PT, R8, RZ, PT ;  /* 0x000000ff0800720c */ /* 0x000fe20003f26270 */
[----:B------:R-:W-:Y:S01]  /*3570*/  IMAD.MOV.U32 R8, RZ, RZ, R21 ;  /* 0x000000ffff087224 */ /* 0x000fe200078e0015 */
[----:B------:R-:W-:Y:S01]  /*3580*/  ISETP.GE.AND P5, PT, R12, RZ, PT ;  /* 0x000000ff0c00720c */ /* 0x000fe20003fa6270 */
[----:B-1----:R-:W-:Y:S01]  /*3590*/  IMAD R5, R4, R2, R11 ;  /* 0x0000000204057224 */ /* 0x002fe200078e020b */
[----:B------:R-:W-:Y:S01]  /*35a0*/  IABS R11, R10 ;  /* 0x0000000a000b7213 */ /* 0x000fe20000000000 */
[----:B------:R-:W-:Y:S01]  /*35b0*/  @!P2 IMAD.MOV R8, RZ, RZ, -R8 ;  /* 0x000000ffff08a224 */ /* 0x000fe200078e0a08 */
[----:B------:R-:W-:Y:S01]  /*35c0*/  ISETP.GE.AND P2, PT, R10, RZ, PT ;  /* 0x000000ff0a00720c */ /* 0x000fe20003f46270 */
[----:B--2---:R-:W-:Y:S01]  /*35d0*/  IMAD.MOV.U32 R6, RZ, RZ, R19 ;  /* 0x000000ffff067224 */ /* 0x004fe200078e0013 */
[----:B------:R-:W-:Y:S01]  /*35e0*/  ISETP.GT.U32.AND P4, PT, R4, R5, PT ;  /* 0x000000050400720c */ /* 0x000fe20003f84070 */
[----:B------:R-:W-:Y:S01]  /*35f0*/  IMAD.HI.U32 R2, R0, R11, RZ ;  /* 0x0000000b00027227 */ /* 0x000fe200078e00ff */
[----:B------:R-:W-:-:S02]  /*3600*/  IADD3 R10, R32, 0x3f, RZ ;  /* 0x0000003f200a7810 */ /* 0x000fc40007ffe0ff */
[----:B------:R-:W-:Y:S01]  /*3610*/  IADD3 R12, R32, 0x40, RZ ;  /* 0x00000040200c7810 */ /* 0x000fe20007ffe0ff */
[----:B------:R-:W-:Y:S01]  /*3620*/  @!P3 IMAD.MOV R6, RZ, RZ, -R6 ;  /* 0x000000ffff06b224 */ /* 0x000fe200078e0a06 */
[----:B------:R-:W-:Y:S02]  /*3630*/  ISETP.GT.U32.AND P3, PT, R4, R9, PT ;  /* 0x000000090400720c */ /* 0x000fe40003f64070 */
[----:B------:R-:W-:Y:S02]  /*3640*/  IABS R15, R12 ;  /* 0x0000000c000f7213 */ /* 0x000fe40000000000 */
[----:B------:R1:W-:Y:S01]  /*3650*/  STL [R1+0x2d8], R6 ;  /* 0x0002d80601007387 */ /* 0x0003e20000100800 */
[----:B------:R-:W-:Y:S02]  /*3660*/  IABS R19, R16 ;  /* 0x0000001000137213 */ /* 0x000fe40000000000 */
[----:B------:R-:W-:Y:S01]  /*3670*/  @!P4 IMAD.IADD R5, R5, 0x1, -R4 ;  /* 0x000000010505c824 */ /* 0x000fe200078e0a04 */
[----:B------:R2:W-:Y:S01]  /*3680*/  STL [R1+0x2d4], R8 ;  /* 0x0002d40801007387 */ /* 0x0005e20000100800 */
[----:B------:R-:W-:-:S03]  /*3690*/  IABS R21, R18 ;  /* 0x0000001200157213 */ /* 0x000fc60000000000 */
[----:B------:R-:W-:Y:S01]  /*36a0*/  ISETP.GT.U32.AND P4, PT, R4, R5, PT ;  /* 0x000000050400720c */ /* 0x000fe20003f84070 */
[----:B------:R-:W-:Y:S02]  /*36b0*/  @!P3 IMAD.IADD R9, R9, 0x1, -R4 ;  /* 0x000000010909b824 */ /* 0x000fe400078e0a04 */
[----:B-1----:R-:W-:Y:S02]  /*36c0*/  IMAD.MOV R6, RZ, RZ, -R2 ;  /* 0x000000ffff067224 */ /* 0x002fe400078e0a02 */
[----:B------:R-:W-:-:S04]  /*36d0*/  IMAD.HI.U32 R2, R0, R13, RZ ;  /* 0x0000000d00027227 */ /* 0x000fc800078e00ff */
[----:B--2---:R-:W-:Y:S02]  /*36e0*/  IMAD.MOV.U32 R8, RZ, RZ, R7 ;  /* 0x000000ffff087224 */ /* 0x004fe400078e0007 */
[----:B------:R-:W-:Y:S01]  /*36f0*/  IMAD R7, R4, R6, R11 ;  /* 0x0000000604077224 */ /* 0x000fe200078e020b */
[----:B------:R-:W-:Y:S01]  /*3700*/  IADD3 R6, R32, 0x3e, RZ ;  /* 0x0000003e20067810 */ /* 0x000fe20007ffe0ff */
[----:B------:R-:W-:Y:S02]  /*3710*/  IMAD.MOV R2, RZ, RZ, -R2 ;  /* 0x000000ffff027224 */ /* 0x000fe400078e0a02 */
[----:B------:R-:W-:Y:S01]  /*3720*/  @!P6 IMAD.MOV R8, RZ, RZ, -R8 ;  /* 0x000000ffff08e224 */ /* 0x000fe200078e0a08 */
[C---:B------:R-:W-:Y:S01]  /*3730*/  ISETP.GT.U32.AND P3, PT, R4.reuse, R7, PT ;  /* 0x000000070400720c */ /* 0x040fe20003f64070 */
[----:B------:R-:W-:Y:S01]  /*3740*/  IMAD R11, R4, R2, R13 ;  /* 0x00000002040b7224 */ /* 0x000fe200078e020d */
[----:B------:R-:W-:Y:S01]  /*3750*/  IABS R2, R10 ;  /* 0x0000000a00027213 */ /* 0x000fe20000000000 */
[----:B------:R-:W-:Y:S01]  /*3760*/  @!P4 IMAD.IADD R5, R5, 0x1, -R4 ;  /* 0x000000010505c824 */ /* 0x000fe200078e0a04 */
[----:B------:R1:W-:Y:S01]  /*3770*/  STL [R1+0x2d0], R8 ;  /* 0x0002d00801007387 */ /* 0x0003e20000100800 */
[----:B------:R-:W-:-:S02]  /*3780*/  IABS R13, R6 ;  /* 0x00000006000d7213 */ /* 0x000fc40000000000 */
[----:B------:R-:W-:Y:S01]  /*3790*/  ISETP.GT.U32.AND P4, PT, R4, R11, PT ;  /* 0x0000000b0400720c */ /* 0x000fe20003f84070 */
[----:B------:R-:W-:Y:S01]  /*37a0*/  @!P5 IMAD.MOV R5, RZ, RZ, -R5 ;  /* 0x000000ffff05d224 */ /* 0x000fe200078e0a05 */
[----:B------:R-:W-:Y:S02]  /*37b0*/  ISETP.GE.AND P5, PT, R10, RZ, PT ;  /* 0x000000ff0a00720c */ /* 0x000fe40003fa6270 */
[----:B------:R-:W-:Y:S02]  /*37c0*/  IADD3 R10, R32, 0x41, RZ ;  /* 0x00000041200a7810 */ /* 0x000fe40007ffe0ff */
[----:B------:R-:W-:Y:S01]  /*37d0*/  @!P3 IMAD.IADD R7, R7, 0x1, -R4 ;  /* 0x000000010707b824 */ /* 0x000fe200078e0a04 */
[----:B------:R-:W-:Y:S01]  /*37e0*/  ISETP.GE.AND P6, PT, R14, RZ, PT ;  /* 0x000000ff0e00720c */ /* 0x000fe20003fc6270 */
[----:B-1----:R-:W-:Y:S01]  /*37f0*/  IMAD.MOV.U32 R8, RZ, RZ, R9 ;  /* 0x000000ffff087224 */ /* 0x002fe200078e0009 */
[----:B------:R-:W-:Y:S01]  /*3800*/  IADD3 R14, R32, 0x42, RZ ;  /* 0x00000042200e7810 */ /* 0x000fe20007ffe0ff */
[----:B------:R-:W-:Y:S01]  /*3810*/  IMAD.MOV.U32 R9, RZ, RZ, R2 ;  /* 0x000000ffff097224 */ /* 0x000fe200078e0002 */
[----:B------:R-:W-:Y:S01]  /*3820*/  ISETP.GT.U32.AND P3, PT, R4, R7, PT ;  /* 0x000000070400720c */ /* 0x000fe20003f64070 */
[----:B------:R-:W-:Y:S01]  /*3830*/  IMAD.HI.U32 R2, R0, R13, RZ ;  /* 0x0000000d00027227 */ /* 0x000fe200078e00ff */
[----:B------:R-:W-:-:S02]  /*3840*/  @!P1 IADD3 R8, -R8, RZ, RZ ;  /* 0x000000ff08089210 */ /* 0x000fc40007ffe1ff */
[----:B------:R-:W-:Y:S01]  /*3850*/  ISETP.GE.AND P1, PT, R6, RZ, PT ;  /* 0x000000ff0600720c */ /* 0x000fe20003f26270 */
[----:B------:R-:W-:Y:S01]  /*3860*/  IMAD.MOV R2, RZ, RZ, -R2 ;  /* 0x000000ffff027224 */ /* 0x000fe200078e0a02 */
[----:B------:R-:W-:Y:S01]  /*3870*/  IABS R17, R14 ;  /* 0x0000000e00117213 */ /* 0x000fe20000000000 */
[----:B------:R1:W-:Y:S01]  /*3880*/  STL [R1+0x2cc], R8 ;  /* 0x0002cc0801007387 */ /* 0x0003e20000100800 */
[--C-:B------:R-:W-:Y:S02]  /*3890*/  @!P4 IMAD.IADD R11, R11, 0x1, -R4.reuse ;  /* 0x000000010b0bc824 */ /* 0x100fe400078e0a04 */
[----:B------:R-:W-:Y:S01]  /*38a0*/  IMAD.HI.U32 R6, R0, R9, RZ ;  /* 0x0000000900067227 */ /* 0x000fe200078e00ff */
[----:B------:R2:W-:Y:S02]  /*38b0*/  STL [R1+0x2c8], R5 ;  /* 0x0002c80501007387 */ /* 0x0005e40000100800 */
[----:B------:R-:W-:Y:S01]  /*38c0*/  ISETP.GT.U32.AND P4, PT, R4, R11, PT ;  /* 0x0000000b0400720c */ /* 0x000fe20003f84070 */
[----:B------:R-:W-:-:S02]  /*38d0*/  @!P3 IMAD.IADD R7, R7, 0x1, -R4 ;  /* 0x000000010707b824 */ /* 0x000fc400078e0a04 */
[----:B------:R-:W-:Y:S02]  /*38e0*/  IMAD.MOV R6, RZ, RZ, -R6 ;  /* 0x000000ffff067224 */ /* 0x000fe400078e0a06 */
[----:B-1----:R-:W-:-:S04]  /*38f0*/  IMAD.HI.U32 R8, R0, R15, RZ ;  /* 0x0000000f00087227 */ /* 0x002fc800078e00ff */
[C---:B--2---:R-:W-:Y:S02]  /*3900*/  IMAD R5, R4.reuse, R2, R13 ;  /* 0x0000000204057224 */ /* 0x044fe400078e020d */
[----:B------:R-:W-:Y:S02]  /*3910*/  IMAD.MOV R8, RZ, RZ, -R8 ;  /* 0x000000ffff087224 */ /* 0x000fe400078e0a08 */
[C---:B------:R-:W-:Y:S01]  /*3920*/  IMAD R9, R4.reuse, R6, R9 ;  /* 0x0000000604097224 */ /* 0x040fe200078e0209 */
[C---:B------:R-:W-:Y:S01]  /*3930*/  ISETP.GT.U32.AND P3, PT, R4.reuse, R5, PT ;  /* 0x000000050400720c */ /* 0x040fe20003f64070 */
[C---:B------:R-:W-:Y:S01]  /*3940*/  IMAD R13, R4.reuse, R8, R15 ;  /* 0x00000008040d7224 */ /* 0x040fe200078e020f */
[----:B------:R-:W-:Y:S01]  /*3950*/  IABS R15, R10 ;  /* 0x0000000a000f7213 */ /* 0x000fe20000000000 */
[----:B------:R-:W-:Y:S02]  /*3960*/  IMAD.MOV.U32 R20, RZ, RZ, R7 ;  /* 0x000000ffff147224 */ /* 0x000fe400078e0007 */
[----:B------:R-:W-:Y:S01]  /*3970*/  @!P4 IMAD.IADD R11, R11, 0x1, -R4 ;  /* 0x000000010b0bc824 */ /* 0x000fe200078e0a04 */
[C---:B------:R-:W-:Y:S01]  /*3980*/  ISETP.GT.U32.AND P4, PT, R4.reuse, R9, PT ;  /* 0x000000090400720c */ /* 0x040fe20003f84070 */
[----:B------:R-:W-:Y:S01]  /*3990*/  @!P2 IMAD.MOV R20, RZ, RZ, -R20 ;  /* 0x000000ffff14a224 */ /* 0x000fe200078e0a14 */
[----:B------:R-:W-:Y:S01]  /*39a0*/  ISETP.GT.U32.AND P2, PT, R4, R13, PT ;  /* 0x0000000d0400720c */ /* 0x000fe20003f44070 */
[----:B------:R-:W-:-:S03]  /*39b0*/  IMAD.HI.U32 R2, R0, R15, RZ ;  /* 0x0000000f00027227 */ /* 0x000fc600078e00ff */
[----:B------:R1:W-:Y:S01]  /*39c0*/  STL [R1+0x2c4], R20 ;  /* 0x0002c41401007387 */ /* 0x0003e20000100800 */
[----:B------:R-:W-:Y:S02]  /*39d0*/  @!P3 IMAD.IADD R5, R5, 0x1, -R4 ;  /* 0x000000010505b824 */ /* 0x000fe400078e0a04 */
[----:B------:R-:W-:Y:S02]  /*39e0*/  IMAD.MOV R2, RZ, RZ, -R2 ;  /* 0x000000ffff027224 */ /* 0x000fe400078e0a02 */
[----:B------:R-:W-:Y:S01]  /*39f0*/  IMAD.MOV.U32 R6, RZ, RZ, R11 ;  /* 0x000000ffff067224 */ /* 0x000fe200078e000b */
[C---:B------:R-:W-:Y:S01]  /*3a00*/  ISETP.GT.U32.AND P3, PT, R4.reuse, R5, PT ;  /* 0x000000050400720c */ /* 0x040fe20003f64070 */
[--C-:B------:R-:W-:Y:S02]  /*3a10*/  @!P4 IMAD.IADD R9, R9, 0x1, -R4.reuse ;  /* 0x000000010909c824 */ /* 0x100fe400078e0a04 */
[C---:B------:R-:W-:Y:S02]  /*3a20*/  IMAD R7, R4.reuse, R2, R15 ;  /* 0x0000000204077224 */ /* 0x040fe400078e020f */
[----:B------:R-:W-:Y:S01]  /*3a30*/  @!P2 IMAD.IADD R13, R13, 0x1, -R4 ;  /* 0x000000010d0da824 */ /* 0x000fe200078e0a04 */
[----:B------:R-:W-:Y:S01]  /*3a40*/  ISETP.GT.U32.AND P4, PT, R4, R9, PT ;  /* 0x000000090400720c */ /* 0x000fe20003f84070 */
[----:B------:R-:W-:Y:S01]  /*3a50*/  @!P6 IMAD.MOV R6, RZ, RZ, -R6 ;  /* 0x000000ffff06e224 */ /* 0x000fe200078e0a06 */
[----:B------:R-:W-:Y:S01]  /*3a60*/  ISETP.GE.AND P6, PT, R12, RZ, PT ;  /* 0x000000ff0c00720c */ /* 0x000fe20003fc6270 */
[----:B------:R-:W-:Y:S01]  /*3a70*/  IMAD.HI.U32 R2, R0, R17, RZ ;  /* 0x0000001100027227 */ /* 0x000fe200078e00ff */
[----:B------:R-:W-:-:S02]  /*3a80*/  ISETP.GT.U32.AND P2, PT, R4, R13, PT ;  /* 0x0000000d0400720c */ /* 0x000fc40003f44070 */
[----:B------:R2:W-:Y:S01]  /*3a90*/  STL [R1+0x2c0], R6 ;  /* 0x0002c00601007387 */ /* 0x0005e20000100800 */
[----:B------:R-:W-:Y:S01]  /*3aa0*/  @!P3 IMAD.IADD R5, R5, 0x1, -R4 ;  /* 0x000000010505b824 */ /* 0x000fe200078e0a04 */
[----:B------:R-:W-:Y:S01]  /*3ab0*/  ISETP.GT.U32.AND P3, PT, R4, R7, PT ;  /* 0x000000070400720c */ /* 0x000fe20003f64070 */
[----:B------:R-:W-:Y:S01]  /*3ac0*/  IMAD.HI.U32 R8, R0, R21, RZ ;  /* 0x0000001500087227 */ /* 0x000fe200078e00ff */
[----:B------:R-:W-:Y:S02]  /*3ad0*/  IADD3 R12, R32, 0x47, RZ ;  /* 0x00000047200c7810 */ /* 0x000fe40007ffe0ff */
[----:B-1----:R-:W-:Y:S01]  /*3ae0*/  MOV R20, R5 ;  /* 0x0000000500147202 */ /* 0x002fe20000000f00 */
[----:B------:R-:W-:Y:S02]  /*3af0*/  IMAD.MOV R2, RZ, RZ, -R2 ;  /* 0x000000ffff027224 */ /* 0x000fe400078e0a02 */
[----:B------:R-:W-:Y:S01]  /*3b00*/  @!P4 IMAD.IADD R9, R9, 0x1, -R4 ;  /* 0x000000010909c824 */ /* 0x000fe200078e0a04 */
[----:B------:R-:W-:Y:S01]  /*3b10*/  ISETP.GE.AND P4, PT, R10, RZ, PT ;  /* 0x000000ff0a00720c */ /* 0x000fe20003f86270 */
[----:B--2---:R-:W-:Y:S01]  /*3b20*/  IMAD.HI.U32 R6, R0, R19, RZ ;  /* 0x0000001300067227 */ /* 0x004fe200078e00ff */
[----:B------:R-:W-:-:S03]  /*3b30*/  IADD3 R10, R32, 0x45, RZ ;  /* 0x00000045200a7810 */ /* 0x000fc60007ffe0ff */
[----:B------:R-:W-:Y:S02]  /*3b40*/  IMAD.MOV R6, RZ, RZ, -R6 ;  /* 0x000000ffff067224 */ /* 0x000fe400078e0a06 */
[----:B------:R-:W-:Y:S02]  /*3b50*/  IMAD.MOV R8, RZ, RZ, -R8 ;  /* 0x000000ffff087224 */ /* 0x000fe400078e0a08 */
[C---:B------:R-:W-:Y:S02]  /*3b60*/  IMAD R15, R4.reuse, R6, R19 ;  /* 0x00000006040f7224 */ /* 0x040fe400078e0213 */
[--C-:B------:R-:W-:Y:S02]  /*3b70*/  @!P3 IMAD.IADD R7, R7, 0x1, -R4.reuse ;  /* 0x000000010707b824 */ /* 0x100fe400078e0a04 */
[----:B------:R-:W-:Y:S01]  /*3b80*/  @!P2 IMAD.IADD R13, R13, 0x1, -R4 ;  /* 0x000000010d0da824 */ /* 0x000fe200078e0a04 */
[C---:B------:R-:W-:Y:S01]  /*3b90*/  ISETP.GT.U32.AND P2, PT, R4.reuse, R15, PT ;  /* 0x0000000f0400720c */ /* 0x040fe20003f44070 */
[C---:B------:R-:W-:Y:S01]  /*3ba0*/  IMAD R11, R4.reuse, R2, R17 ;  /* 0x00000002040b7224 */ /* 0x040fe200078e0211 */
[----:B------:R-:W-:Y:S01]  /*3bb0*/  IABS R2, R10 ;  /* 0x0000000a00027213 */ /* 0x000fe20000000000 */
[----:B------:R-:W-:-:S02]  /*3bc0*/  IMAD R5, R4, R8, R21 ;  /* 0x0000000804057224 */ /* 0x000fc400078e0215 */
[----:B------:R-:W-:Y:S01]  /*3bd0*/  @!P1 IMAD.MOV R20, RZ, RZ, -R20 ;  /* 0x000000ffff149224 */ /* 0x000fe200078e0a14 */
[C---:B------:R-:W-:Y:S01]  /*3be0*/  ISETP.GT.U32.AND P1, PT, R4.reuse, R7, PT ;  /* 0x000000070400720c */ /* 0x040fe20003f24070 */
[----:B------:R-:W-:Y:S01]  /*3bf0*/  IMAD.MOV.U32 R6, RZ, RZ, R13 ;  /* 0x000000ffff067224 */ /* 0x000fe200078e000d */
[C---:B------:R-:W-:Y:S01]  /*3c00*/  ISETP.GT.U32.AND P3, PT, R4.reuse, R11, PT ;  /* 0x0000000b0400720c */ /* 0x040fe20003f64070 */
[----:B------:R-:W-:Y:S01]  /*3c10*/  IMAD.MOV.U32 R8, RZ, RZ, R9 ;  /* 0x000000ffff087224 */ /* 0x000fe200078e0009 */
[----:B------:R-:W-:Y:S01]  /*3c20*/  STL [R1+0x2bc], R20 ;  /* 0x0002bc1401007387 */ /* 0x000fe20000100800 */
[----:B------:R-:W-:Y:S01]  /*3c30*/  @!P6 IMAD.MOV R6, RZ, RZ, -R6 ;  /* 0x000000ffff06e224 */ /* 0x000fe200078e0a06 */
[----:B------:R-:W-:Y:S01]  /*3c40*/  ISETP.GT.U32.AND P6, PT, R4, R5, PT ;  /* 0x000000050400720c */ /* 0x000fe20003fc4070 */
[----:B------:R-:W-:Y:S01]  /*3c50*/  @!P5 IMAD.MOV R8, RZ, RZ, -R8 ;  /* 0x000000ffff08d224 */ /* 0x000fe200078e0a08 */
[----:B------:R-:W-:Y:S01]  /*3c60*/  ISETP.GE.AND P5, PT, R14, RZ, PT ;  /* 0x000000ff0e00720c */ /* 0x000fe20003fa6270 */
[----:B------:R-:W-:Y:S01]  /*3c70*/  IMAD.MOV.U32 R9, RZ, RZ, R2 ;  /* 0x000000ffff097224 */ /* 0x000fe200078e0002 */
[----:B------:R-:W-:Y:S01]  /*3c80*/  IADD3 R14, R32, 0x48, RZ ;  /* 0x00000048200e7810 */ /* 0x000fe20007ffe0ff */
[----:B------:R-:W-:Y:S01]  /*3c90*/  @!P2 IMAD.IADD R15, R15, 0x1, -R4 ;  /* 0x000000010f0fa824 */ /* 0x000fe200078e0a04 */
[----:B------:R1:W-:Y:S01]  /*3ca0*/  STL [R1+0x2b8], R8 ;  /* 0x0002b80801007387 */ /* 0x0003e20000100800 */
[----:B------:R-:W-:Y:S01]  /*3cb0*/  IMAD.HI.U32 R2, R0, R9, RZ ;  /* 0x0000000900027227 */ /* 0x000fe200078e00ff */
[----:B------:R-:W-:-:S02]  /*3cc0*/  IABS R17, R14 ;  /* 0x0000000e00117213 */ /* 0x000fc40000000000 */
[----:B------:R2:W-:Y:S01]  /*3cd0*/  STL [R1+0x2b4], R6 ;  /* 0x0002b40601007387 */ /* 0x0005e20000100800 */
[----:B------:R-:W-:Y:S01]  /*3ce0*/  @!P1 IMAD.IADD R7, R7, 0x1, -R4 ;  /* 0x0000000107079824 */ /* 0x000fe200078e0a04 */
[----:B------:R-:W-:Y:S01]  /*3cf0*/  ISETP.GE.AND P1, PT, R16, RZ, PT ;  /* 0x000000ff1000720c */ /* 0x000fe20003f26270 */
[----:B------:R-:W-:Y:S01]  /*3d00*/  IMAD.MOV R2, RZ, RZ, -R2 ;  /* 0x000000ffff027224 */ /* 0x000fe200078e0a02 */
[C---:B------:R-:W-:Y:S01]  /*3d10*/  IADD3 R16, R32.reuse, 0x49, RZ ;  /* 0x0000004920107810 */ /* 0x040fe20007ffe0ff */
[--C-:B------:R-:W-:Y:S01]  /*3d20*/  @!P3 IMAD.IADD R11, R11, 0x1, -R4.reuse ;  /* 0x000000010b0bb824 */ /* 0x100fe200078e0a04 */
[----:B-1----:R-:W-:Y:S01]  /*3d30*/  IADD3 R8, R32, 0x46, RZ ;  /* 0x0000004620087810 */ /* 0x002fe20007ffe0ff */
[----:B------:R-:W-:Y:S01]  /*3d40*/  @!P6 IMAD.IADD R5, R5, 0x1, -R4 ;  /* 0x000000010505e824 */ /* 0x000fe200078e0a04 */
[C---:B------:R-:W-:Y:S02]  /*3d50*/  ISETP.GT.U32.AND P6, PT, R4.reuse, R15, PT ;  /* 0x0000000f0400720c */ /* 0x040fe40003fc4070 */
[----:B------:R-:W-:Y:S01]  /*3d60*/  IABS R13, R8 ;  /* 0x00000008000d7213 */ /* 0x000fe20000000000 */
[----:B--2---:R-:W-:Y:S01]  /*3d70*/  IMAD.MOV.U32 R6, RZ, RZ, R7 ;  /* 0x000000ffff067224 */ /* 0x004fe200078e0007 */
[C---:B------:R-:W-:Y:S01]  /*3d80*/  ISETP.GT.U32.AND P2, PT, R4.reuse, R11, PT ;  /* 0x0000000b0400720c */ /* 0x040fe20003f44070 */
[----:B------:R-:W-:Y:S01]  /*3d90*/  IMAD R7, R4, R2, R9 ;  /* 0x0000000204077224 */ /* 0x000fe200078e0209 */
[----:B------:R-:W-:Y:S01]  /*3da0*/  ISETP.GE.AND P3, PT, R18, RZ, PT ;  /* 0x000000ff1200720c */ /* 0x000fe20003f66270 */
[----:B------:R-:W-:Y:S01]  /*3db0*/  IMAD.HI.U32 R2, R0, R13, RZ ;  /* 0x0000000d00027227 */ /* 0x000fe200078e00ff */
[----:B------:R-:W-:-:S03]  /*3dc0*/  IABS R19, R16 ;  /* 0x0000001000137213 */ /* 0x000fc60000000000 */
[----:B------:R-:W-:Y:S02]  /*3dd0*/  IMAD.MOV R2, RZ, RZ, -R2 ;  /* 0x000000ffff027224 */ /* 0x000fe400078e0a02 */
[----:B------:R-:W-:Y:S01]  /*3de0*/  @!P4 IMAD.MOV R6, RZ, RZ, -R6 ;  /* 0x000000ffff06c224 */ /* 0x000fe200078e0a06 */
[C---:B------:R-:W-:Y:S01]  /*3df0*/  ISETP.GT.U32.AND P4, PT, R4.reuse, R5, PT ;  /* 0x000000050400720c */ /* 0x040fe20003f84070 */
[C---:B------:R-:W-:Y:S02]  /*3e00*/  IMAD R9, R4.reuse, R2, R13 ;  /* 0x0000000204097224 */ /* 0x040fe400078e020d */
[--C-:B------:R-:W-:Y:S01]  /*3e10*/  @!P6 IMAD.IADD R15, R15, 0x1, -R4.reuse ;  /* 0x000000010f0fe824 */ /* 0x100fe200078e0a04 */
[----:B------:R1:W-:Y:S01]  /*3e20*/  STL [R1+0x2b0], R6 ;  /* 0x0002b00601007387 */ /* 0x0003e20000100800 */
[----:B------:R-:W-:Y:S01]  /*3e30*/  @!P2 IMAD.IADD R11, R11, 0x1, -R4 ;  /* 0x000000010b0ba824 */ /* 0x000fe200078e0a04 */
[C---:B------:R-:W-:Y:S01]  /*3e40*/  ISETP.GT.U32.AND P6, PT, R4.reuse, R9, PT ;  /* 0x000000090400720c */ /* 0x040fe20003fc4070 */
[----:B------:R-:W-:Y:S01]  /*3e50*/  @!P1 IMAD.MOV R15, RZ, RZ, -R15 ;  /* 0x000000ffff0f9224 */ /* 0x000fe200078e0a0f */
[----:B------:R-:W-:Y:S01]  /*3e60*/  ISETP.GT.U32.AND P2, PT, R4, R7, PT ;  /* 0x000000070400720c */ /* 0x000fe20003f44070 */
[----:B------:R-:W-:-:S04]  /*3e70*/  IMAD.MOV.U32 R18, RZ, RZ, R11 ;  /* 0x000000ffff127224 */ /* 0x000fc800078e000b */
[----:B------:R-:W-:Y:S01]  /*3e80*/  @!P4 IMAD.IADD R5, R5, 0x1, -R4 ;  /* 0x000000010505c824 */ /* 0x000fe200078e0a04 */
[----:B-1----:R-:W-:Y:S01]  /*3e90*/  IABS R6, R12 ;  /* 0x0000000c00067213 */ /* 0x002fe20000000000 */
[----:B------:R-:W-:Y:S01]  /*3ea0*/  @!P5 IMAD.MOV R18, RZ, RZ, -R18 ;  /* 0x000000ffff12d224 */ /* 0x000fe200078e0a12 */
[----:B------:R-:W-:Y:S01]  /*3eb0*/  ISETP.GE.AND P4, PT, R10, RZ, PT ;  /* 0x000000ff0a00720c */ /* 0x000fe20003f86270 */
[----:B------:R-:W-:Y:S02]  /*3ec0*/  IMAD.MOV.U32 R10, RZ, RZ, R5 ;  /* 0x000000ffff0a7224 */ /* 0x000fe400078e0005 */
[----:B------:R-:W-:Y:S01]  /*3ed0*/  IMAD.MOV.U32 R13, RZ, RZ, R6 ;  /* 0x000000ffff0d7224 */ /* 0x000fe200078e0006 */
[----:B------:R1:W-:Y:S01]  /*3ee0*/  STL [R1+0x2ac], R18 ;  /* 0x0002ac1201007387 */ /* 0x0003e20000100800 */
[----:B------:R-:W-:Y:S01]  /*3ef0*/  @!P6 IMAD.IADD R9, R9, 0x1, -R4 ;  /* 0x000000010909e824 */ /* 0x000fe200078e0a04 */
[----:B------:R-:W-:Y:S01]  /*3f00*/  @!P2 IADD3 R7, R7, -R4, RZ ;  /* 0x800000040707a210 */ /* 0x000fe20007ffe0ff */
[----:B------:R-:W-:Y:S01]  /*3f10*/  IMAD.HI.U32 R2, R0, R13, RZ ;  /* 0x0000000d00027227 */ /* 0x000fe200078e00ff */
[----:B------:R-:W-:Y:S01]  /*3f20*/  ISETP.GE.AND P2, PT, R8, RZ, PT ;  /* 0x000000ff0800720c */ /* 0x000fe20003f46270 */
[----:B------:R2:W-:Y:S01]  /*3f30*/  STL [R1+0x2a8], R15 ;  /* 0x0002a80f01007387 */ /* 0x0005e20000100800 */
[----:B------:R-:W-:Y:S01]  /*3f40*/  ISETP.GT.U32.AND P6, PT, R4, R9, PT ;  /* 0x000000090400720c */ /* 0x000fe20003fc4070 */
[----:B------:R-:W-:Y:S01]  /*3f50*/  IMAD.HI.U32 R6, R0, R17, RZ ;  /* 0x0000001100067227 */ /* 0x000fe200078e00ff */
[----:B------:R-:W-:-:S02]  /*3f60*/  ISETP.GT.U32.AND P5, PT, R4, R7, PT ;  /* 0x000000070400720c */ /* 0x000fc40003fa4070 */
[----:B-1----:R-:W-:Y:S01]  /*3f70*/  IADD3 R18, R32, 0x4e, RZ ;  /* 0x0000004e20127810 */ /* 0x002fe20007ffe0ff */
[----:B------:R-:W-:Y:S02]  /*3f80*/  IMAD.MOV R2, RZ, RZ, -R2 ;  /* 0x000000ffff027224 */ /* 0x000fe400078e0a02 */
[----:B------:R-:W-:-:S04]  /*3f90*/  IMAD.HI.U32 R8, R0, R19, RZ ;  /* 0x0000001300087227 */ /* 0x000fc800078e00ff */
[----:B------:R-:W-:Y:S02]  /*3fa0*/  IMAD.MOV R6, RZ, RZ, -R6 ;  /* 0x000000ffff067224 */ /* 0x000fe400078e0a06 */
[C---:B------:R-:W-:Y:S02]  /*3fb0*/  IMAD R11, R4.reuse, R2, R13 ;  /* 0x00000002040b7224 */ /* 0x040fe400078e020d */
[----:B------:R-:W-:Y:S02]  /*3fc0*/  IMAD.MOV R8, RZ, RZ, -R8 ;  /* 0x000000ffff087224 */ /* 0x000fe400078e0a08 */
[C---:B------:R-:W-:Y:S01]  /*3fd0*/  IMAD R13, R4.reuse, R6, R17 ;  /* 0x00000006040d7224 */ /* 0x040fe200078e0211 */
[C---:B------:R-:W-:Y:S01]  /*3fe0*/  ISETP.GT.U32.AND P1, PT, R4.reuse, R11, PT ;  /* 0x0000000b0400720c */ /* 0x040fe20003f24070 */
[----:B------:R-:W-:Y:S01]  /*3ff0*/  IMAD R5, R4, R8, R19 ;  /* 0x0000000804057224 */ /* 0x000fe200078e0213 */
[----:B------:R-:W-:Y:S01]  /*4000*/  IADD3 R8, R32, 0x4a, RZ ;  /* 0x0000004a20087810 */ /* 0x000fe20007ffe0ff */
[----:B------:R-:W-:Y:S01]  /*4010*/  @!P3 IMAD.MOV R10, RZ, RZ, -R10 ;  /* 0x000000ffff0ab224 */ /* 0x000fe200078e0a0a */
[C---:B------:R-:W-:Y:S01]  /*4020*/  ISETP.GT.U32.AND P3, PT, R4.reuse, R13, PT ;  /* 0x0000000d0400720c */ /* 0x040fe20003f64070 */
[--C-:B------:R-:W-:Y:S01]  /*4030*/  @!P6 IMAD.IADD R9, R9, 0x1, -R4.reuse ;  /* 0x000000010909e824 */ /* 0x100fe200078e0a04 */
[----:B------:R-:W-:Y:S01]  /*4040*/  ISETP.GT.U32.AND P6, PT, R4, R5, PT ;  /* 0x000000050400720c */ /* 0x000fe20003fc4070 */
[----:B------:R-:W-:Y:S01]  /*4050*/  @!P5 IMAD.IADD R7, R7, 0x1, -R4 ;  /* 0x000000010707d824 */ /* 0x000fe200078e0a04 */
[----:B------:R1:W-:Y:S01]  /*4060*/  STL [R1+0x2a4], R10 ;  /* 0x0002a40a01007387 */ /* 0x0003e20000100800 */
[----:B--2---:R-:W-:Y:S01]  /*4070*/  IABS R15, R8 ;  /* 0x00000008000f7213 */ /* 0x004fe20000000000 */
[----:B------:R-:W-:Y:S01]  /*4080*/  IMAD.MOV.U32 R20, RZ, RZ, R9 ;  /* 0x000000ffff147224 */ /* 0x000fe200078e0009 */
[----:B------:R-:W-:Y:S01]  /*4090*/  ISETP.GE.AND P5, PT, R12, RZ, PT ;  /* 0x000000ff0c00720c */ /* 0x000fe20003fa6270 */
[----:B------:R-:W-:Y:S01]  /*40a0*/  IMAD.MOV.U32 R6, RZ, RZ, R7 ;  /* 0x000000ffff067224 */ /* 0x000fe200078e0007 */
[----:B------:R-:W-:Y:S01]  /*40b0*/  IADD3 R12, R32, 0x4c, RZ ;  /* 0x0000004c200c7810 */ /* 0x000fe20007ffe0ff */
[----:B------:R-:W-:-:S03]  /*40c0*/  IMAD.HI.U32 R2, R0, R15, RZ ;  /* 0x0000000f00027227 */ /* 0x000fc600078e00ff */
[----:B------:R-:W-:Y:S01]  /*40d0*/  IABS R19, R12 ;  /* 0x0000000c00137213 */ /* 0x000fe20000000000 */
[--C-:B------:R-:W-:Y:S01]  /*40e0*/  @!P3 IMAD.IADD R13, R13, 0x1, -R4.reuse ;  /* 0x000000010d0db824 */ /* 0x100fe200078e0a04 */
[----:B-1----:R-:W-:Y:S01]  /*40f0*/  IADD3 R10, R32, 0x4b, RZ ;  /* 0x0000004b200a7810 */ /* 0x002fe20007ffe0ff */
[--C-:B------:R-:W-:Y:S01]  /*4100*/  @!P1 IMAD.IADD R11, R11, 0x1, -R4.reuse ;  /* 0x000000010b0b9824 */ /* 0x100fe200078e0a04 */
[----:B------:R-:W-:Y:S01]  /*4110*/  ISETP.GE.AND P1, PT, R14, RZ, PT ;  /* 0x000000ff0e00720c */ /* 0x000fe20003f26270 */
[----:B------:R-:W-:Y:S01]  /*4120*/  @!P6 IMAD.IADD R5, R5, 0x1, -R4 ;  /* 0x000000010505e824 */ /* 0x000fe200078e0a04 */
[----:B------:R-:W-:Y:S01]  /*4130*/  IABS R17, R10 ;  /* 0x0000000a00117213 */ /* 0x000fe20000000000 */
[----:B------:R-:W-:Y:S01]  /*4140*/  IMAD.MOV R7, RZ, RZ, -R2 ;  /* 0x000000ffff077224 */ /* 0x000fe200078e0a02 */
[C---:B------:R-:W-:Y:S01]  /*4150*/  ISETP.GT.U32.AND P6, PT, R4.reuse, R13, PT ;  /* 0x0000000d0400720c */ /* 0x040fe20003fc4070 */
[----:B------:R-:W-:Y:S01]  /*4160*/  @!P4 IMAD.MOV R6, RZ, RZ, -R6 ;  /* 0x000000ffff06c224 */ /* 0x000fe200078e0a06 */
[----:B------:R-:W-:Y:S01]  /*4170*/  ISETP.GT.U32.AND P3, PT, R4, R11, PT ;  /* 0x0000000b0400720c */ /* 0x000fe20003f64070 */
[----:B------:R-:W-:Y:S01]  /*4180*/  IMAD.HI.U32 R2, R0, R17, RZ ;  /* 0x0000001100027227 */ /* 0x000fe200078e00ff */
[----:B------:R-:W-:-:S02]  /*4190*/  ISETP.GT.U32.AND P4, PT, R4, R5, PT ;  /* 0x000000050400720c */ /* 0x000fc40003f84070 */
[----:B------:R-:W-:Y:S01]  /*41a0*/  IADD3 R14, R32, 0x4d, RZ ;  /* 0x0000004d200e7810 */ /* 0x000fe20007ffe0ff */
[----:B------:R-:W-:Y:S01]  /*41b0*/  IMAD.MOV R2, RZ, RZ, -R2 ;  /* 0x000000ffff027224 */ /* 0x000fe200078e0a02 */
[----:B------:R1:W-:Y:S01]  /*41c0*/  STL [R1+0x2a0], R6 ;  /* 0x0002a00601007387 */ /* 0x0003e20000100800 */
[C---:B------:R-:W-:Y:S01]  /*41d0*/  IMAD R7, R4.reuse, R7, R15 ;  /* 0x0000000704077224 */ /* 0x040fe200078e020f */
[----:B------:R-:W-:Y:S01]  /*41e0*/  IABS R21, R14 ;  /* 0x0000000e00157213 */ /* 0x000fe20000000000 */
[C---:B------:R-:W-:Y:S02]  /*41f0*/  IMAD R15, R4.reuse, R2, R17 ;  /* 0x00000002040f7224 */ /* 0x040fe400078e0211 */
[--C-:B------:R-:W-:Y:S02]  /*4200*/  @!P6 IMAD.IADD R13, R13, 0x1, -R4.reuse ;  /* 0x000000010d0de824 */ /* 0x100fe400078e0a04 */
[----:B------:R-:W-:Y:S01]  /*4210*/  @!P3 IMAD.IADD R11, R11, 0x1, -R4 ;  /* 0x000000010b0bb824 */ /* 0x000fe200078e0a04 */
[----:B------:R-:W-:Y:S01]  /*4220*/  ISETP.GT.U32.AND P6, PT, R4, R15, PT ;  /* 0x0000000f0400720c */ /* 0x000fe20003fc4070 */
[----:B------:R-:W-:Y:S01]  /*4230*/  IMAD.HI.U32 R2, R0, R19, RZ ;  /* 0x0000001300027227 */ /* 0x000fe200078e00ff */
[----:B------:R-:W-:-:S02]  /*4240*/  ISETP.GT.U32.AND P3, PT, R4, R7, PT ;  /* 0x000000070400720c */ /* 0x000fc40003f64070 */
[----:B------:R-:W-:Y:S01]  /*4250*/  @!P4 IADD3 R5, R5, -R4, RZ ;  /* 0x800000040505c210 */ /* 0x000fe20007ffe0ff */
[----:B------:R-:W-:Y:S01]  /*4260*/  IMAD.MOV R17, RZ, RZ, -R2 ;  /* 0x000000ffff117224 */ /* 0x000fe200078e0a02 */
[----:B------:R-:W-:Y:S01]  /*4270*/  ISETP.GE.AND P4, PT, R16, RZ, PT ;  /* 0x000000ff1000720c */ /* 0x000fe20003f86270 */
[----:B------:R-:W-:Y:S01]  /*4280*/  IMAD.HI.U32 R2, R0, R21, RZ ;  /* 0x0000001500027227 */ /* 0x000fe200078e00ff */
[----:B-1----:R-:W-:-:S03]  /*4290*/  IABS R6, R18 ;  /* 0x0000001200067213 */ /* 0x002fc60000000000 */
[----:B------:R-:W-:Y:S02]  /*42a0*/  IMAD R17, R4, R17, R19 ;  /* 0x0000001104117224 */ /* 0x000fe400078e0213 */
[--C-:B------:R-:W-:Y:S02]  /*42b0*/  @!P6 IMAD.IADD R15, R15, 0x1, -R4.reuse ;  /* 0x000000010f0fe824 */ /* 0x100fe400078e0a04 */
[----:B------:R-:W-:Y:S01]  /*42c0*/  @!P3 IMAD.IADD R7, R7, 0x1, -R4 ;  /* 0x000000010707b824 */ /* 0x000fe200078e0a04 */
[----:B------:R-:W-:Y:S01]  /*42d0*/  ISETP.GE.AND P3, PT, R8, RZ, PT ;  /* 0x000000ff0800720c */ /* 0x000fe20003f66270 */
[----:B------:R-:W-:Y:S01]  /*42e0*/  IMAD.MOV.U32 R9, RZ, RZ, R6 ;  /* 0x000000ffff097224 */ /* 0x000fe200078e0006 */
[----:B------:R-:W-:Y:S01]  /*42f0*/  ISETP.GT.U32.AND P6, PT, R4, R15, PT ;  /* 0x0000000f0400720c */ /* 0x000fe20003fc4070 */
[----:B------:R-:W-:Y:S02]  /*4300*/  IMAD.MOV R6, RZ, RZ, -R2 ;  /* 0x000000ffff067224 */ /* 0x000fe400078e0a02 */
[----:B------:R-:W-:-:S02]  /*4310*/  IMAD.MOV.U32 R8, RZ, RZ, R13 ;  /* 0x000000ffff087224 */ /* 0x000fc400078e000d */
[----:B------:R-:W-:Y:S02]  /*4320*/  IMAD.MOV.U32 R2, RZ, RZ, R5 ;  /* 0x000000ffff027224 */ /* 0x000fe400078e0005 */
[----:B------:R-:W-:Y:S01]  /*4330*/  @!P2 IMAD.MOV R20, RZ, RZ, -R20 ;  /* 0x000000ffff14a224 */ /* 0x000fe200078e0a14 */
[C---:B------:R-:W-:Y:S01]  /*4340*/  ISETP.GT.U32.AND P2, PT, R4.reuse, R7, PT ;  /* 0x000000070400720c */ /* 0x040fe20003f44070 */
[----:B------:R-:W-:Y:S01]  /*4350*/  @!P5 IMAD.MOV R11, RZ, RZ, -R11 ;  /* 0x000000ffff0bd224 */ /* 0x000fe200078e0a0b */
[----:B------:R-:W-:Y:S01]  /*4360*/  ISETP.GT.U32.AND P5, PT, R4, R17, PT ;  /* 0x000000110400720c */ /* 0x000fe20003fa4070 */
[----:B------:R-:W-:Y:S01]  /*4370*/  @!P1 IMAD.MOV R8, RZ, RZ, -R8 ;  /* 0x000000ffff089224 */ /* 0x000fe200078e0a08 */
[----:B------:R-:W-:Y:S01]  /*4380*/  STL [R1+0x29c], R20 ;  /* 0x00029c1401007387 */ /* 0x000fe20000100800 */
[----:B------:R-:W-:Y:S01]  /*4390*/  @!P4 IMAD.MOV R2, RZ, RZ, -R2 ;  /* 0x000000ffff02c224 */ /* 0x000fe200078e0a02 */
[----:B------:R-:W-:Y:S01]  /*43a0*/  ISETP.GE.AND P1, PT, R10, RZ, PT ;  /* 0x000000ff0a00720c */ /* 0x000fe20003f26270 */
[----:B------:R-:W-:Y:S01]  /*43b0*/  IMAD R5, R4, R6, R21 ;  /* 0x0000000604057224 */ /* 0x000fe200078e0215 */
[----:B------:R1:W-:Y:S01]  /*43c0*/  STL [R1+0x298], R11 ;  /* 0x0002980b01007387 */ /* 0x0003e20000100800 */
[----:B------:R-:W-:Y:S01]  /*43d0*/  @!P6 IMAD.IADD R15, R15, 0x1, -R4 ;  /* 0x000000010f0fe824 */ /* 0x000fe200078e0a04 */
[----:B------:R-:W-:-:S02]  /*43e0*/  ISETP.GE.AND P4, PT, R12, RZ, PT ;  /* 0x000000ff0c00720c */ /* 0x000fc40003f86270 */
[----:B------:R2:W-:Y:S01]  /*43f0*/  STL [R1+0x294], R8 ;  /* 0x0002940801007387 */ /* 0x0005e20000100800 */
[----:B------:R-:W-:Y:S01]  /*4400*/  ISETP.GT.U32.AND P6, PT, R4, R5, PT ;  /* 0x000000050400720c */ /* 0x000fe20003fc4070 */
[--C-:B------:R-:W-:Y:S01]  /*4410*/  @!P2 IMAD.IADD R7, R7, 0x1, -R4.reuse ;  /* 0x000000010707a824 */ /* 0x100fe200078e0a04 */
[----:B------:R-:W-:Y:S01]  /*4420*/  ISETP.GE.AND P2, PT, R14, RZ, PT ;  /* 0x000000ff0e00720c */ /* 0x000fe20003f46270 */
[----:B------:R3:W-:Y:S01]  /*4430*/  STL [R1+0x290], R2 ;  /* 0x0002900201007387 */ /* 0x0007e20000100800 */
[----:B------:R-:W-:Y:S01]  /*4440*/  @!P5 IMAD.IADD R17, R17, 0x1, -R4 ;  /* 0x000000011111d824 */ /* 0x000fe200078e0a04 */
[C---:B------:R-:W-:Y:S01]  /*4450*/  IADD3 R12, R32.reuse, 0x51, RZ ;  /* 0x00000051200c7810 */ /* 0x040fe20007ffe0ff */
[----:B-1----:R-:W-:Y:S02]  /*4460*/  IMAD.MOV.U32 R11, RZ, RZ, R15 ;  /* 0x000000ffff0b7224 */ /* 0x002fe400078e000f */
[----:B------:R-:W-:Y:S01]  /*4470*/  IMAD.MOV.U32 R10, RZ, RZ, R7 ;  /* 0x000000ffff0a7224 */ /* 0x000fe200078e0007 */
[----:B--2---:R-:W-:-:S02]  /*4480*/  IADD3 R8, R32, 0x4f, RZ ;  /* 0x0000004f20087810 */ /* 0x004fc40007ffe0ff */
[----:B------:R-:W-:Y:S01]  /*4490*/  ISETP.GT.U32.AND P5, PT, R4, R17, PT ;  /* 0x000000110400720c */ /* 0x000fe20003fa4070 */
[----:B------:R-:W-:Y:S01]  /*44a0*/  @!P3 IMAD.MOV R10, RZ, RZ, -R10 ;  /* 0x000000ffff0ab224 */ /* 0x000fe200078e0a0a */
[----:B------:R-:W-:Y:S01]  /*44b0*/  @!P1 IADD3 R11, -R11, RZ, RZ ;  /* 0x000000ff0b0b9210 */ /* 0x000fe20007ffe1ff */
[----:B---3--:R-:W-:Y:S01]  /*44c0*/  IMAD.HI.U32 R2, R0, R9, RZ ;  /* 0x0000000900027227 */ /* 0x008fe200078e00ff */
[----:B------:R-:W-:Y:S02]  /*44d0*/  IABS R6, R8 ;  /* 0x0000000800067213 */ /* 0x000fe40000000000 */
[----:B------:R1:W-:Y:S01]  /*44e0*/  STL [R1+0x28c], R10 ;  /* 0x00028c0a01007387 */ /* 0x0003e20000100800 */
[----:B------:R-:W-:Y:S01]  /*44f0*/  IMAD.MOV R2, RZ, RZ, -R2 ;  /* 0x000000ffff027224 */ /* 0x000fe200078e0a02 */
[----:B------:R-:W-:Y:S01]  /*4500*/  IABS R13, R12 ;  /* 0x0000000c000d7213 */ /* 0x000fe20000000000 */
[----:B------:R-:W-:Y:S01]  /*4510*/  @!P6 IMAD.IADD R5, R5, 0x1, -R4 ;  /* 0x000000010505e824 */ /* 0x000fe200078e0a04 */
[----:B------:R2:W-:Y:S01]  /*4520*/  STL [R1+0x288], R11 ;  /* 0x0002880b01007387 */ /* 0x0005e20000100800 */
[----:B------:R-:W-:Y:S01]  /*4530*/  IMAD R9, R4, R2, R9 ;  /* 0x0000000204097224 */ /* 0x000fe200078e0209 */
[----:B------:R-:W-:Y:S01]  /*4540*/  ISETP.GE.AND P3, PT, R18, RZ, PT ;  /* 0x000000ff1200720c */ /* 0x000fe20003f66270 */
[----:B------:R-:W-:Y:S01]  /*4550*/  IMAD.MOV.U32 R7, RZ, RZ, R6 ;  /* 0x000000ffff077224 */ /* 0x000fe200078e0006 */
[C---:B------:R-:W-:Y:S01]  /*4560*/  ISETP.GT.U32.AND P6, PT, R4.reuse, R5, PT ;  /* 0x000000050400720c */ /* 0x040fe20003fc4070 */
[----:B------:R-:W-:Y:S01]  /*4570*/  @!P5 IMAD.IADD R17, R17, 0x1, -R4 ;  /* 0x000000011111d824 */ /* 0x000fe200078e0a04 */
[----:B------:R-:W-:Y:S01]  /*4580*/  ISETP.GT.U32.AND P1, PT, R4, R9, PT ;  /* 0x000000090400720c */ /* 0x000fe20003f24070 */
[----:B------:R-:W-:Y:S01]  /*4590*/  IMAD.HI.U32 R2, R0, R7, RZ ;  /* 0x0000000700027227 */ /* 0x000fe200078e00ff */
[----:B-1----:R-:W-:-:S02]  /*45a0*/  IADD3 R10, R32, 0x50, RZ ;  /* 0x00000050200a7810 */ /* 0x002fc40007ffe0ff */
[----:B------:R-:W-:Y:S01]  /*45b0*/  ISETP.GE.AND P5, PT, R8, RZ, PT ;  /* 0x000000ff0800720c */ /* 0x000fe20003fa6270 */
[----:B------:R-:W-:Y:S01]  /*45c0*/  IMAD.MOV R2, RZ, RZ, -R2 ;  /* 0x000000ffff027224 */ /* 0x000fe200078e0a02 */
[----:B--2---:R-:W-:Y:S01]  /*45d0*/  IABS R11, R10 ;  /* 0x0000000a000b7213 */ /* 0x004fe20000000000 */
[----:B------:R-:W-:Y:S01]  /*45e0*/  IMAD.MOV.U32 R14, RZ, RZ, R17 ;  /* 0x000000ffff0e7224 */ /* 0x000fe200078e0011 */
[----:B------:R-:W-:Y:S01]  /*45f0*/  IADD3 R8, R32, 0x52, RZ ;  /* 0x0000005220087810 */ /* 0x000fe20007ffe0ff */
[----:B------:R-:W-:Y:S02]  /*4600*/  IMAD R7, R4, R2, R7 ;  /* 0x0000000204077224 */ /* 0x000fe400078e0207 */
[----:B------:R-:W-:Y:S01]  /*4610*/  @!P4 IMAD.MOV R14, RZ, RZ, -R14 ;  /* 0x000000ffff0ec224 */ /* 0x000fe200078e0a0e */
[----:B------:R-:W-:Y:S01]  /*4620*/  IABS R15, R8 ;  /* 0x00000008000f7213 */ /* 0x000fe20000000000 */
[--C-:B------:R-:W-:Y:S01]  /*4630*/  @!P1 IMAD.IADD R9, R9, 0x1, -R4.reuse ;  /* 0x0000000109099824 */ /* 0x100fe200078e0a04 */
[----:B------:R-:W-:Y:S01]  /*4640*/  ISETP.GE.AND P4, PT, R10, RZ, PT ;  /* 0x000000ff0a00720c */ /* 0x000fe20003f86270 */
[----:B------:R-:W-:Y:S01]  /*4650*/  @!P6 IMAD.IADD R5, R5, 0x1, -R4 ;  /* 0x000000010505e824 */ /* 0x000fe200078e0a04 */
[----:B------:R-:W-:Y:S01]  /*4660*/  ISETP.GT.U32.AND P6, PT, R4, R7, PT ;  /* 0x000000070400720c */ /* 0x000fe20003fc4070 */
[----:B------:R-:W-:Y:S01]  /*4670*/  IMAD.HI.U32 R2, R0, R11, RZ ;  /* 0x0000000b00027227 */ /* 0x000fe200078e00ff */
[----:B------:R-:W-:Y:S01]  /*4680*/  ISETP.GT.U32.AND P1, PT, R4, R9, PT ;  /* 0x000000090400720c */ /* 0x000fe20003f24070 */
[----:B------:R1:W-:Y:S01]  /*4690*/  STL [R1+0x284], R14 ;  /* 0x0002840e01007387 */ /* 0x0003e20000100800 */
[----:B------:R-:W-:Y:S01]  /*46a0*/  IADD3 R10, R32, 0x53, RZ ;  /* 0x00000053200a7810 */ /* 0x000fe20007ffe0ff */
[----:B------:R-:W-:-:S04]  /*46b0*/  IMAD.HI.U32 R6, R0, R13, RZ ;  /* 0x0000000d00067227 */ /* 0x000fc800078e00ff */
[----:B------:R-:W-:Y:S02]  /*46c0*/  IMAD.MOV R2, RZ, RZ, -R2 ;  /* 0x000000ffff027224 */ /* 0x000fe400078e0a02 */
[----:B------:R-:W-:Y:S02]  /*46d0*/  IMAD.MOV R6, RZ, RZ, -R6 ;  /* 0x000000ffff067224 */ /* 0x000fe400078e0a06 */
[----:B-1----:R-:W-:Y:S02]  /*46e0*/  IMAD.MOV.U32 R14, RZ, RZ, R5 ;  /* 0x000000ffff0e7224 */ /* 0x002fe400078e0005 */
[----:B------:R-:W-:Y:S02]  /*46f0*/  IMAD R5, R4, R2, R11 ;  /* 0x0000000204057224 */ /* 0x000fe400078e020b */
[----:B------:R-:W-:Y:S01]  /*4700*/  @!P2 IMAD.MOV R14, RZ, RZ, -R14 ;  /* 0x000000ffff0ea224 */ /* 0x000fe200078e0a0e */
[----:B------:R-:W-:Y:S01]  /*4710*/  ISETP.GE.AND P2, PT, R12, RZ, PT ;  /* 0x000000ff0c00720c */ /* 0x000fe20003f46270 */
[--C-:B------:R-:W-:Y:S01]  /*4720*/  @!P1 IMAD.IADD R9, R9, 0x1, -R4.reuse ;  /* 0x0000000109099824 */ /* 0x100fe200078e0a04 */
[C---:B------:R-:W-:Y:S01]  /*4730*/  ISETP.GT.U32.AND P1, PT, R4.reuse, R5, PT ;  /* 0x000000050400720c */ /* 0x040fe20003f24070 */
[----:B------:R-:W-:Y:S01]  /*4740*/  IMAD R11, R4, R6, R13 ;  /* 0x00000006040b7224 */ /* 0x000fe200078e020d */
[----:B------:R1:W-:Y:S01]  /*4750*/  STL [R1+0x280], R14 ;  /* 0x0002800e01007387 */ /* 0x0003e20000100800 */
[----:B------:R-:W-:Y:S01]  /*4760*/  @!P6 IMAD.IADD R7, R7, 0x1, -R4 ;  /* 0x000000010707e824 */ /* 0x000fe200078e0a04 */
[----:B------:R-:W-:Y:S01]  /*4770*/  IADD3 R12, R32, 0x54, RZ ;  /* 0x00000054200c7810 */ /* 0x000fe20007ffe0ff */
[----:B------:R-:W-:Y:S01]  /*4780*/  IMAD.HI.U32 R2, R0, R15, RZ ;  /* 0x0000000f00027227 */ /* 0x000fe200078e00ff */
[----:B------:R-:W-:-:S02]  /*4790*/  IABS R13, R10 ;  /* 0x0000000a000d7213 */ /* 0x000fc40000000000 */
[C---:B------:R-:W-:Y:S01]  /*47a0*/  ISETP.GT.U32.AND P6, PT, R4.reuse, R7, PT ;  /* 0x000000070400720c */ /* 0x040fe20003fc4070 */
[----:B------:R-:W-:Y:S02]  /*47b0*/  IMAD.MOV R2, RZ, RZ, -R2 ;  /* 0x000000ffff027224 */ /* 0x000fe400078e0a02 */
[----:B-1----:R-:W-:Y:S02]  /*47c0*/  IMAD.MOV.U32 R14, RZ, RZ, R9 ;  /* 0x000000ffff0e7224 */ /* 0x002fe400078e0009 */
[----:B------:R-:W-:Y:S02]  /*47d0*/  @!P1 IMAD.IADD R5, R5, 0x1, -R4 ;  /* 0x0000000105059824 */ /* 0x000fe400078e0a04 */
[----:B------:R-:W-:Y:S01]  /*47e0*/  @!P3 IMAD.MOV R14, RZ, RZ, -R14 ;  /* 0x000000ffff0eb224 */ /* 0x000fe200078e0a0e */
[C---:B------:R-:W-:Y:S01]  /*47f0*/  ISETP.GT.U32.AND P3, PT, R4.reuse, R11, PT ;  /* 0x0000000b0400720c */ /* 0x040fe20003f64070 */
[C---:B------:R-:W-:Y:S01]  /*4800*/  IMAD R9, R4.reuse, R2, R15 ;  /* 0x0000000204097224 */ /* 0x040fe200078e020f */
[----:B------:R-:W-:Y:S01]  /*4810*/  ISETP.GT.U32.AND P1, PT, R4, R5, PT ;  /* 0x000000050400720c */ /* 0x000fe20003f24070 */
[----:B------:R-:W-:Y:S01]  /*4820*/  IMAD.HI.U32 R2, R0, R13, RZ ;  /* 0x0000000d00027227 */ /* 0x000fe200078e00ff */
[----:B------:R1:W-:Y:S01]  /*4830*/  STL [R1+0x27c], R14 ;  /* 0x00027c0e01007387 */ /* 0x0003e20000100800 */
[----:B------:R-:W-:-:S02]  /*4840*/  IABS R15, R12 ;  /* 0x0000000c000f7213 */ /* 0x000fc40000000000 */
[----:B------:R-:W-:Y:S01]  /*4850*/  @!P6 IMAD.IADD R7, R7, 0x1, -R4 ;  /* 0x000000010707e824 */ /* 0x000fe200078e0a04 */
[----:B------:R-:W-:Y:S01]  /*4860*/  ISETP.GT.U32.AND P6, PT, R4, R9, PT ;  /* 0x000000090400720c */ /* 0x000fe20003fc4070 */
[----:B------:R-:W-:Y:S02]  /*4870*/  IMAD.MOV R2, RZ, RZ, -R2 ;  /* 0x000000ffff027224 */ /* 0x000fe400078e0a02 */
[----:B------:R-:W-:Y:S02]  /*4880*/  IMAD.MOV.U32 R16, RZ, RZ, R7 ;  /* 0x000000ffff107224 */ /* 0x000fe400078e0007 */
[----:B------:R-:W-:Y:S01]  /*4890*/  @!P3 IMAD.IADD R11, R11, 0x1, -R4 ;  /* 0x000000010b0bb824 */ /* 0x000fe200078e0a04 */
[----:B-1----:R-:W-:Y:S01]  /*48a0*/  IADD3 R14, R32, 0x55, RZ ;  /* 0x00000055200e7810 */ /* 0x002fe20007ffe0ff */
[----:B------:R-:W-:Y:S01]  /*48b0*/  IMAD.HI.U32 R6, R0, R15, RZ ;  /* 0x0000000f00067227 */ /* 0x000fe200078e00ff */
[----:B------:R-:W-:Y:S02]  /*48c0*/  @!P5 IADD3 R16, -R16, RZ, RZ ;  /* 0x000000ff1010d210 */ /* 0x000fe40007ffe1ff */
[----:B------:R-:W-:Y:S01]  /*48d0*/  IABS R17, R14 ;  /* 0x0000000e00117213 */ /* 0x000fe20000000000 */
[----:B------:R-:W-:Y:S01]  /*48e0*/  IMAD.MOV R6, RZ, RZ, -R6 ;  /* 0x000000ffff067224 */ /* 0x000fe200078e0a06 */
[----:B------:R-:W-:Y:S01]  /*48f0*/  ISETP.GT.U32.AND P3, PT, R4, R11, PT ;  /* 0x0000000b0400720c */ /* 0x000fe20003f64070 */
[----:B------:R-:W-:Y:S01]  /*4900*/  @!P1 IMAD.IADD R5, R5, 0x1, -R4 ;  /* 0x0000000105059824 */ /* 0x000fe200078e0a04 */
[----:B------:R-:W-:Y:S01]  /*4910*/  ISETP.GE.AND P5, PT, R8, RZ, PT ;  /* 0x000000ff0800720c */ /* 0x000fe20003fa6270 */
[----:B------:R-:W-:Y:S01]  /*4920*/  IMAD.HI.U32 R7, R0, R17, RZ ;  /* 0x0000001100077227 */ /* 0x000fe200078e00ff */
[----:B------:R-:W-:Y:S01]  /*4930*/  ISETP.GE.AND P1, PT, R10, RZ, PT ;  /* 0x000000ff0a00720c */ /* 0x000fe20003f26270 */
[----:B------:R1:W-:Y:S01]  /*4940*/  STL [R1+0x258], R16 ;  /* 0x0002581001007387 */ /* 0x0003e20000100800 */
[----:B------:R-:W-:Y:S01]  /*4950*/  IADD3 R10, R32, 0x57, RZ ;  /* 0x00000057200a7810 */ /* 0x000fe20007ffe0ff */
[----:B------:R-:W-:-:S02]  /*4960*/  IMAD.MOV R8, RZ, RZ, -R7 ;  /* 0x000000ffff087224 */ /* 0x000fc400078e0a07 */
[C---:B------:R-:W-:Y:S02]  /*4970*/  IMAD R7, R4.reuse, R2, R13 ;  /* 0x0000000204077224 */ /* 0x040fe400078e020d */
[C---:B------:R-:W-:Y:S02]  /*4980*/  IMAD R13, R4.reuse, R6, R15 ;  /* 0x00000006040d7224 */ /* 0x040fe400078e020f */
        /* <DEDUP_REMOVED lines=8> */
[----:B-1----:R-:W-:Y:S01]  /*4a10*/  IMAD.MOV.U32 R16, RZ, RZ, R11 ;  /* 0x000000ffff107224 */ /* 0x002fe200078e000b */
[----:B------:R-:W-:Y:S01]  /*4a20*/  IADD3 R8, R32, 0x56, RZ ;  /* 0x0000005620087810 */ /* 0x000fe20007ffe0ff */
[----:B------:R-:W-:Y:S01]  /*4a30*/  STL [R1+0x254], R18 ;  /* 0x0002541201007387 */ /* 0x000fe20000100800 */
[----:B------:R-:W-:Y:S01]  /*4a40*/  IABS R11, R10 ;  /* 0x0000000a000b7213 */ /* 0x000fe20000000000 */
[----:B------:R-:W-:Y:S01]  /*4a50*/  @!P3 IMAD.IADD R7, R7, 0x1, -R4 ;  /* 0x000000010707b824 */ /* 0x000fe200078e0a04 */
[----:B------:R-:W-:Y:S01]  /*4a60*/  IABS R5, R8 ;  /* 0x0000000800057213 */ /* 0x000fe20000000000 */
[----:B------:R-:W-:Y:S01]  /*4a70*/  @!P2 IMAD.MOV R16, RZ, RZ, -R16 ;  /* 0x000000ffff10a224 */ /* 0x000fe200078e0a10 */
[----:B------:R-:W-:-:S02]  /*4a80*/  ISETP.GE.AND P2, PT, R12, RZ, PT ;  /* 0x000000ff0c00720c */ /* 0x000fc40003f46270 */
[----:B------:R-:W-:Y:S01]  /*4a90*/  IADD3 R12, R32, 0x58, RZ ;  /* 0x00000058200c7810 */ /* 0x000fe20007ffe0ff */
[--C-:B------:R-:W-:Y:S01]  /*4aa0*/  @!P4 IMAD.IADD R13, R13, 0x1, -R4.reuse ;  /* 0x000000010d0dc824 */ /* 0x100fe200078e0a04 */
[C---:B------:R-:W-:Y:S01]  /*4ab0*/  ISETP.GT.U32.AND P4, PT, R4.reuse, R7, PT ;  /* 0x000000070400720c */ /* 0x040fe20003f84070 */
[----:B------:R-:W-:Y:S01]  /*4ac0*/  @!P6 IMAD.IADD R9, R9, 0x1, -R4 ;  /* 0x000000010909e824 */ /* 0x000fe200078e0a04 */
[----:B------:R-:W-:Y:S01]  /*4ad0*/  ISETP.GT.U32.AND P6, PT, R4, R15, PT ;  /* 0x0000000f0400720c */ /* 0x000fe20003fc4070 */
[----:B------:R-:W-:Y:S01]  /*4ae0*/  IMAD.HI.U32 R2, R0, R5, RZ ;  /* 0x0000000500027227 */ /* 0x000fe200078e00ff */
[----:B------:R1:W-:Y:S01]  /*4af0*/  STL [R1+0x24c], R16 ;  /* 0x00024c1001007387 */ /* 0x0003e20000100800 */
[----:B------:R-:W-:Y:S02]  /*4b00*/  ISETP.GE.AND P3, PT, R14, RZ, PT ;  /* 0x000000ff0e00720c */ /* 0x000fe40003f66270 */
[----:B------:R-:W-:Y:S01]  /*4b10*/  IMAD.MOV R6, RZ, RZ, -R2 ;  /* 0x000000ffff067224 */ /* 0x000fe200078e0a02 */
[----:B------:R-:W-:Y:S01]  /*4b20*/  IABS R17, R12 ;  /* 0x0000000c00117213 */ /* 0x000fe20000000000 */
[----:B------:R-:W-:Y:S01]  /*4b30*/  IMAD.HI.U32 R2, R0, R11, RZ ;  /* 0x0000000b00027227 */ /* 0x000fe200078e00ff */
[----:B------:R-:W-:-:S03]  /*4b40*/  IADD3 R14, R32, 0x59, RZ ;  /* 0x00000059200e7810 */ /* 0x000fc60007ffe0ff */
[C---:B------:R-:W-:Y:S01]  /*4b50*/  IMAD R5, R4.reuse, R6, R5 ;  /* 0x0000000604057224 */ /* 0x040fe200078e0205 */
[----:B------:R-:W-:Y:S01]  /*4b60*/  IABS R19, R14 ;  /* 0x0000000e00137213 */ /* 0x000fe20000000000 */
[--C-:B------:R-:W-:Y:S02]  /*4b70*/  @!P4 IMAD.IADD R7, R7, 0x1, -R4.reuse ;  /* 0x000000010707c824 */ /* 0x100fe400078e0a04 */
[----:B------:R-:W-:Y:S01]  /*4b80*/  @!P6 IMAD.IADD R15, R15, 0x1, -R4 ;  /* 0x000000010f0fe824 */ /* 0x000fe200078e0a04 */
[C---:B------:R-:W-:Y:S01]  /*4b90*/  ISETP.GT.U32.AND P4, PT, R4.reuse, R5, PT ;  /* 0x000000050400720c */ /* 0x040fe20003f84070 */
[----:B------:R-:W-:Y:S01]  /*4ba0*/  IMAD.MOV R2, RZ, RZ, -R2 ;  /* 0x000000ffff027224 */ /* 0x000fe200078e0a02 */
[C---:B------:R-:W-:Y:S01]  /*4bb0*/  ISETP.GT.U32.AND P6, PT, R4.reuse, R13, PT ;  /* 0x0000000d0400720c */ /* 0x040fe20003fc4070 */
[----:B-1----:R-:W-:Y:S02]  /*4bc0*/  IMAD.MOV.U32 R16, RZ, RZ, R9 ;  /* 0x000000ffff107224 */ /* 0x002fe400078e0009 */
[----:B------:R-:W-:-:S02]  /*4bd0*/  IMAD R9, R4, R2, R11 ;  /* 0x0000000204097224 */ /* 0x000fc400078e020b */
[----:B------:R-:W-:Y:S01]  /*4be0*/  @!P5 IMAD.MOV R16, RZ, RZ, -R16 ;  /* 0x000000ffff10d224 */ /* 0x000fe200078e0a10 */
[----:B------:R-:W-:Y:S01]  /*4bf0*/  ISETP.GT.U32.AND P5, PT, R4, R15, PT ;  /* 0x0000000f0400720c */ /* 0x000fe20003fa4070 */
[----:B------:R-:W-:Y:S02]  /*4c00*/  IMAD.MOV.U32 R18, RZ, RZ, R7 ;  /* 0x000000ffff127224 */ /* 0x000fe400078e0007 */
[----:B------:R-:W-:Y:S01]  /*4c10*/  IMAD.HI.U32 R2, R0, R17, RZ ;  /* 0x0000001100027227 */ /* 0x000fe200078e00ff */
[----:B------:R1:W-:Y:S03]  /*4c20*/  STL [R1+0x228], R16 ;  /* 0x0002281001007387 */ /* 0x0003e60000100800 */
[--C-:B------:R-:W-:Y:S01]  /*4c30*/  @!P4 IMAD.IADD R5, R5, 0x1, -R4.reuse ;  /* 0x000000010505c824 */ /* 0x100fe200078e0a04 */
[----:B------:R-:W-:Y:S01]  /*4c40*/  ISETP.GE.AND P4, PT, R10, RZ, PT ;  /* 0x000000ff0a00720c */ /* 0x000fe20003f86270 */
[----:B------:R-:W-:Y:S01]  /*4c50*/  @!P6 IMAD.IADD R13, R13, 0x1, -R4 ;  /* 0x000000010d0de824 */ /* 0x000fe200078e0a04 */
[C---:B------:R-:W-:Y:S01]  /*4c60*/  ISETP.GT.U32.AND P6, PT, R4.reuse, R9, PT ;  /* 0x000000090400720c */ /* 0x040fe20003fc4070 */
[----:B------:R-:W-:Y:S01]  /*4c70*/  @!P1 IMAD.MOV R18, RZ, RZ, -R18 ;  /* 0x000000ffff129224 */ /* 0x000fe200078e0a12 */
[----:B------:R-:W-:Y:S01]  /*4c80*/  ISETP.GT.U32.AND P1, PT, R4, R5, PT ;  /* 0x000000050400720c */ /* 0x000fe20003f24070 */
[----:B------:R-:W-:Y:S01]  /*4c90*/  IMAD.MOV R11, RZ, RZ, -R2 ;  /* 0x000000ffff0b7224 */ /* 0x000fe200078e0a02 */
[----:B-1----:R-:W-:Y:S01]  /*4ca0*/  IADD3 R16, R32, 0x5a, RZ ;  /* 0x0000005a20107810 */ /* 0x002fe20007ffe0ff */
[----:B------:R-:W-:Y:S01]  /*4cb0*/  IMAD.HI.U32 R2, R0, R19, RZ ;  /* 0x0000001300027227 */ /* 0x000fe200078e00ff */
[----:B------:R-:W-:Y:S01]  /*4cc0*/  @!P5 IADD3 R15, R15, -R4, RZ ;  /* 0x800000040f0fd210 */ /* 0x000fe20007ffe0ff */
[----:B------:R-:W-:Y:S01]  /*4cd0*/  STL [R1+0x214], R18 ;  /* 0x0002141201007387 */ /* 0x000fe20000100800 */
[----:B------:R-:W-:Y:S01]  /*4ce0*/  IABS R6, R16 ;  /* 0x0000001000067213 */ /* 0x000fe20000000000 */
[----:B------:R-:W-:Y:S01]  /*4cf0*/  IMAD.MOV R7, RZ, RZ, -R2 ;  /* 0x000000ffff077224 */ /* 0x000fe200078e0a02 */
[----:B------:R-:W-:Y:S01]  /*4d00*/  ISETP.GE.AND P5, PT, R8, RZ, PT ;  /* 0x000000ff0800720c */ /* 0x000fe20003fa6270 */
[----:B------:R-:W-:Y:S01]  /*4d10*/  IMAD R11, R4, R11, R17 ;  /* 0x0000000b040b7224 */ /* 0x000fe200078e0211 */
[----:B------:R-:W-:Y:S01]  /*4d20*/  IADD3 R10, R32, 0x5d, RZ ;  /* 0x0000005d200a7810 */ /* 0x000fe20007ffe0ff */
[----:B------:R-:W-:-:S02]  /*4d30*/  IMAD R7, R4, R7, R19 ;  /* 0x0000000704077224 */ /* 0x000fc400078e0213 */
[----:B------:R-:W-:Y:S01]  /*4d40*/  @!P6 IMAD.IADD R9, R9, 0x1, -R4 ;  /* 0x000000010909e824 */ /* 0x000fe200078e0a04 */
[----:B------:R-:W-:Y:S01]  /*4d50*/  IABS R19, R10 ;  /* 0x0000000a00137213 */ /* 0x000fe20000000000 */
[----:B------:R-:W-:Y:S02]  /*4d60*/  IMAD.MOV.U32 R17, RZ, RZ, R6 ;  /* 0x000000ffff117224 */ /* 0x000fe400078e0006 */
[----:B------:R-:W-:Y:S01]  /*4d70*/  IMAD.MOV.U32 R8, RZ, RZ, R13 ;  /* 0x000000ffff087224 */ /* 0x000fe200078e000d */
[C---:B------:R-:W-:Y:S01]  /*4d80*/  ISETP.GT.U32.AND P6, PT, R4.reuse, R9, PT ;  /* 0x000000090400720c */ /* 0x040fe20003fc4070 */
[----:B------:R-:W-:Y:S01]  /*4d90*/  @!P1 IMAD.IADD R5, R5, 0x1, -R4 ;  /* 0x0000000105059824 */ /* 0x000fe200078e0a04 */
[----:B------:R-:W-:Y:S01]  /*4da0*/  ISETP.GT.U32.AND P1, PT, R4, R7, PT ;  /* 0x000000070400720c */ /* 0x000fe20003f24070 */
[----:B------:R-:W-:Y:S02]  /*4db0*/  IMAD.MOV.U32 R6, RZ, RZ, R15 ;  /* 0x000000ffff067224 */ /* 0x000fe400078e000f */
[----:B------:R-:W-:-:S04]  /*4dc0*/  IMAD.HI.U32 R2, R0, R17, RZ ;  /* 0x0000001100027227 */ /* 0x000fc800078e00ff */
[----:B------:R-:W-:Y:S01]  /*4dd0*/  @!P2 IMAD.MOV R8, RZ, RZ, -R8 ;  /* 0x000000ffff08a224 */ /* 0x000fe200078e0a08 */
[----:B------:R-:W-:Y:S01]  /*4de0*/  ISETP.GT.U32.AND P2, PT, R4, R11, PT ;  /* 0x0000000b0400720c */ /* 0x000fe20003f44070 */
[----:B------:R-:W-:Y:S01]  /*4df0*/  @!P3 IMAD.MOV R6, RZ, RZ, -R6 ;  /* 0x000000ffff06b224 */ /* 0x000fe200078e0a06 */
[----:B------:R-:W-:Y:S01]  /*4e00*/  ISETP.GE.AND P3, PT, R12, RZ, PT ;  /* 0x000000ff0c00720c */ /* 0x000fe20003f66270 */
[----:B------:R-:W-:Y:S01]  /*4e10*/  IMAD.MOV R2, RZ, RZ, -R2 ;  /* 0x000000ffff027224 */ /* 0x000fe200078e0a02 */
[----:B------:R1:W-:Y:S01]  /*4e20*/  STL [R1+0x198], R8 ;  /* 0x0001980801007387 */ /* 0x0003e20000100800 */
[----:B------:R-:W-:Y:S01]  /*4e30*/  @!P1 IMAD.IADD R7, R7, 0x1, -R4 ;  /* 0x0000000107079824 */ /* 0x000fe200078e0a04 */
[----:B------:R-:W-:Y:S01]  /*4e40*/  IADD3 R12, R32, 0x5e, RZ ;  /* 0x0000005e200c7810 */ /* 0x000fe20007ffe0ff */
[----:B------:R-:W-:Y:S01]  /*4e50*/  IMAD R13, R4, R2, R17 ;  /* 0x00000002040d7224 */ /* 0x000fe200078e0211 */
[----:B------:R2:W-:Y:S01]  /*4e60*/  STL [R1+0x194], R6 ;  /* 0x0001940601007387 */ /* 0x0005e20000100800 */
[----:B------:R-:W-:-:S02]  /*4e70*/  IMAD.MOV.U32 R20, RZ, RZ, R5 ;  /* 0x000000ffff147224 */ /* 0x000fc400078e0005 */
[----:B------:R-:W-:Y:S01]  /*4e80*/  @!P6 IMAD.IADD R9, R9, 0x1, -R4 ;  /* 0x000000010909e824 */ /* 0x000fe200078e0a04 */
[----:B------:R-:W-:Y:S01]  /*4e90*/  ISETP.GT.U32.AND P6, PT, R4, R13, PT ;  /* 0x0000000d0400720c */ /* 0x000fe20003fc4070 */
[----:B------:R-:W-:Y:S01]  /*4ea0*/  @!P5 IMAD.MOV R20, RZ, RZ, -R20 ;  /* 0x000000ffff14d224 */ /* 0x000fe200078e0a14 */
[----:B-1----:R-:W-:Y:S01]  /*4eb0*/  IADD3 R8, R32, 0x5c, RZ ;  /* 0x0000005c20087810 */ /* 0x002fe20007ffe0ff */
[----:B------:R-:W-:Y:S01]  /*4ec0*/  IMAD.MOV.U32 R18, RZ, RZ, R9 ;  /* 0x000000ffff127224 */ /* 0x000fe200078e0009 */
[----:B------:R-:W-:Y:S01]  /*4ed0*/  ISETP.GT.U32.AND P5, PT, R4, R7, PT ;  /* 0x000000070400720c */ /* 0x000fe20003fa4070 */
[----:B------:R-:W-:Y:S01]  /*4ee0*/  @!P2 IMAD.IADD R11, R11, 0x1, -R4 ;  /* 0x000000010b0ba824 */ /* 0x000fe200078e0a04 */
[----:B--2---:R-:W-:Y:S01]  /*4ef0*/  IADD3 R6, R32, 0x5b, RZ ;  /* 0x0000005b20067810 */ /* 0x004fe20007ffe0ff */
[----:B------:R-:W-:Y:S01]  /*4f00*/  STL [R1+0x18c], R20 ;  /* 0x00018c1401007387 */ /* 0x000fe20000100800 */
[----:B------:R-:W-:Y:S02]  /*4f10*/  IABS R17, R8 ;  /* 0x0000000800117213 */ /* 0x000fe40000000000 */
[----:B------:R-:W-:-:S02]  /*4f20*/  IABS R15, R6 ;  /* 0x00000006000f7213 */ /* 0x000fc40000000000 */
[----:B------:R-:W-:Y:S01]  /*4f30*/  ISETP.GT.U32.AND P1, PT, R4, R11, PT ;  /* 0x0000000b0400720c */ /* 0x000fe20003f24070 */
[----:B------:R-:W-:Y:S01]  /*4f40*/  IMAD.HI.U32 R5, R0, R17, RZ ;  /* 0x0000001100057227 */ /* 0x000fe200078e00ff */
[----:B------:R-:W-:Y:S02]  /*4f50*/  ISETP.GE.AND P2, PT, R14, RZ, PT ;  /* 0x000000ff0e00720c */ /* 0x000fe40003f46270 */
[----:B------:R-:W-:Y:S01]  /*4f60*/  IADD3 R14, R32, 0x5f, RZ ;  /* 0x0000005f200e7810 */ /* 0x000fe20007ffe0ff */
[----:B------:R-:W-:Y:S01]  /*4f70*/  IMAD.HI.U32 R2, R0, R15, RZ ;  /* 0x0000000f00027227 */ /* 0x000fe200078e00ff */
[----:B------:R-:W-:Y:S02]  /*4f80*/  @!P4 IADD3 R18, -R18, RZ, RZ ;  /* 0x000000ff1212c210 */ /* 0x000fe40007ffe1ff */
[----:B------:R-:W-:Y:S01]  /*4f90*/  ISETP.GE.AND P4, PT, R16, RZ, PT ;  /* 0x000000ff1000720c */ /* 0x000fe20003f86270 */
[----:B------:R-:W-:Y:S01]  /*4fa0*/  IMAD.MOV R2, RZ, RZ, -R2 ;  /* 0x000000ffff027224 */ /* 0x000fe200078e0a02 */
[----:B------:R-:W-:Y:S01]  /*4fb0*/  IADD3 R16, R32, 0x60, RZ ;  /* 0x0000006020107810 */ /* 0x000fe20007ffe0ff */
[----:B------:R-:W-:Y:S01]  /*4fc0*/  IMAD.MOV R9, RZ, RZ, -R5 ;  /* 0x000000ffff097224 */ /* 0x000fe200078e0a05 */
[----:B------:R1:W-:Y:S01]  /*4fd0*/  STL [R1+0x144], R18 ;  /* 0x0001441201007387 */ /* 0x0003e20000100800 */
[----:B------:R-:W-:Y:S01]  /*4fe0*/  IMAD R5, R4, R2, R15 ;  /* 0x0000000204057224 */ /* 0x000fe200078e020f */
[----:B------:R-:W-:Y:S01]  /*4ff0*/  IABS R21, R16 ;  /* 0x0000001000157213 */ /* 0x000fe20000000000 */
[----:B------:R-:W-:-:S02]  /*5000*/  @!P6 IMAD.IADD R13, R13, 0x1, -R4 ;  /* 0x000000010d0de824 */ /* 0x000fc400078e0a04 */
[----:B------:R-:W-:Y:S01]  /*5010*/  @!P5 IMAD.IADD R7, R7, 0x1, -R4 ;  /* 0x000000010707d824 */ /* 0x000fe200078e0a04 */
[----:B------:R-:W-:Y:S01]  /*5020*/  ISETP.GT.U32.AND P5, PT, R4, R5, PT ;  /* 0x000000050400720c */ /* 0x000fe20003fa4070 */
[----:B------:R-:W-:Y:S01]  /*5030*/  IMAD.HI.U32 R2, R0, R19, RZ ;  /* 0x0000001300027227 */ /* 0x000fe200078e00ff */
[----:B------:R-:W-:Y:S02]  /*5040*/  ISETP.GT.U32.AND P6, PT, R4, R13, PT ;  /* 0x0000000d0400720c */ /* 0x000fe40003fc4070 */
[----:B-1----:R-:W-:Y:S01]  /*5050*/  IADD3 R18, R32, 0x61, RZ ;  /* 0x0000006120127810 */ /* 0x002fe20007ffe0ff */
[----:B------:R-:W-:Y:S02]  /*5060*/  IMAD.MOV R2, RZ, RZ, -R2 ;  /* 0x000000ffff027224 */ /* 0x000fe400078e0a02 */
[C---:B------:R-:W-:Y:S01]  /*5070*/  IMAD R9, R4.reuse, R9, R17 ;  /* 0x0000000904097224 */ /* 0x040fe200078e0211 */
[----:B------:R-:W-:Y:S01]  /*5080*/  IABS R17, R12 ;  /* 0x0000000c00117213 */ /* 0x000fe20000000000 */
[----:B------:R-:W-:Y:S01]  /*5090*/  IMAD R15, R4, R2, R19 ;  /* 0x00000002040f7224 */ /* 0x000fe200078e0213 */
[----:B------:R-:W-:Y:S01]  /*50a0*/  IABS R19, R14 ;  /* 0x0000000e00137213 */ /* 0x000fe20000000000 */
[--C-:B------:R-:W-:Y:S01]  /*50b0*/  @!P1 IMAD.IADD R11, R11, 0x1, -R4.reuse ;  /* 0x000000010b0b9824 */ /* 0x100fe200078e0a04 */
[----:B------:R-:W-:Y:S01]  /*50c0*/  ISETP.GE.AND P1, PT, R6, RZ, PT ;  /* 0x000000ff0600720c */ /* 0x000fe20003f26270 */
[--C-:B------:R-:W-:Y:S01]  /*50d0*/  @!P5 IMAD.IADD R5, R5, 0x1, -R4.reuse ;  /* 0x000000010505d824 */ /* 0x100fe200078e0a04 */
[C---:B------:R-:W-:Y:S01]  /*50e0*/  ISETP.GT.U32.AND P5, PT, R4.reuse, R15, PT ;  /* 0x0000000f0400720c */ /* 0x040fe20003fa4070 */
[----:B------:R-:W-:Y:S01]  /*50f0*/  @!P6 IMAD.IADD R13, R13, 0x1, -R4 ;  /* 0x000000010d0de824 */ /* 0x000fe200078e0a04 */
[----:B------:R-:W-:Y:S01]  /*5100*/  ISETP.GT.U32.AND P6, PT, R4, R9, PT ;  /* 0x000000090400720c */ /* 0x000fe20003fc4070 */
[----:B------:R-:W-:-:S04]  /*5110*/  IMAD.HI.U32 R2, R0, R17, RZ ;  /* 0x0000001100027227 */ /* 0x000fc800078e00ff */
[----:B------:R-:W-:Y:S02]  /*5120*/  IMAD.MOV R6, RZ, RZ, -R2 ;  /* 0x000000ffff067224 */ /* 0x000fe400078e0a02 */
[----:B------:R-:W-:-:S04]  /*5130*/  IMAD.HI.U32 R2, R0, R19, RZ ;  /* 0x0000001300027227 */ /* 0x000fc800078e00ff */
[--C-:B------:R-:W-:Y:S01]  /*5140*/  @!P5 IMAD.IADD R15, R15, 0x1, -R4.reuse ;  /* 0x000000010f0fd824 */ /* 0x100fe200078e0a04 */
[----:B------:R-:W-:Y:S01]  /*5150*/  ISETP.GT.U32.AND P5, PT, R4, R5, PT ;  /* 0x000000050400720c */ /* 0x000fe20003fa4070 */
[----:B------:R-:W-:Y:S01]  /*5160*/  @!P6 IMAD.IADD R9, R9, 0x1, -R4 ;  /* 0x000000010909e824 */ /* 0x000fe200078e0a04 */
[----:B------:R-:W-:Y:S01]  /*5170*/  ISETP.GE.AND P6, PT, R8, RZ, PT ;  /* 0x000000ff0800720c */ /* 0x000fe20003fc6270 */
[----:B------:R-:W-:Y:S01]  /*5180*/  IMAD.MOV.U32 R22, RZ, RZ, R11 ;  /* 0x000000ffff167224 */ /* 0x000fe200078e000b */
[----:B------:R-:W-:Y:S01]  /*5190*/  IABS R8, R18 ;  /* 0x0000001200087213 */ /* 0x000fe20000000000 */
[----:B------:R-:W-:Y:S02]  /*51a0*/  IMAD.MOV.U32 R20, RZ, RZ, R7 ;  /* 0x000000ffff147224 */ /* 0x000fe400078e0007 */
[----:B------:R-:W-:Y:S02]  /*51b0*/  IMAD R17, R4, R6, R17 ;  /* 0x0000000604117224 */ /* 0x000fe400078e0211 */
[----:B------:R-:W-:-:S02]  /*51c0*/  IMAD.MOV R2, RZ, RZ, -R2 ;  /* 0x000000ffff027224 */ /* 0x000fc400078e0a02 */
[----:B------:R-:W-:Y:S01]  /*51d0*/  @!P3 IMAD.MOV R22, RZ, RZ, -R22 ;  /* 0x000000ffff16b224 */ /* 0x000fe200078e0a16 */
[----:B------:R-:W-:Y:S01]  /*51e0*/  ISETP.GT.U32.AND P3, PT, R4, R9, PT ;  /* 0x000000090400720c */ /* 0x000fe20003f64070 */
[----:B------:R-:W-:Y:S02]  /*51f0*/  IMAD.MOV.U32 R11, RZ, RZ, R13 ;  /* 0x000000ffff0b7224 */ /* 0x000fe400078e000d */
[----:B------:R-:W-:Y:S01]  /*5200*/  IMAD.HI.U32 R6, R0, R21, RZ ;  /* 0x0000001500067227 */ /* 0x000fe200078e00ff */
[----:B------:R-:W-:Y:S03]  /*5210*/  STL [R1+0x140], R22 ;  /* 0x0001401601007387 */ /* 0x000fe60000100800 */
[----:B------:R-:W-:Y:S01]  /*5220*/  @!P2 IMAD.MOV R20, RZ, RZ, -R20 ;  /* 0x000000ffff14a224 */ /* 0x000fe200078e0a14 */
[C---:B------:R-:W-:Y:S01]  /*5230*/  ISETP.GT.U32.AND P2, PT, R4.reuse, R15, PT ;  /* 0x0000000f0400720c */ /* 0x040fe20003f44070 */
[----:B------:R-:W-:-:S02]  /*5240*/  IMAD R7, R4, R2, R19 ;  /* 0x0000000204077224 */ /* 0x000fc400078e0213 */
[----:B------:R-:W-:Y:S01]  /*5250*/  @!P4 IMAD.MOV R11, RZ, RZ, -R11 ;  /* 0x000000ffff0bc224 */ /* 0x000fe200078e0a0b */
[C---:B------:R-:W-:Y:S01]  /*5260*/  ISETP.GT.U32.AND P4, PT, R4.reuse, R17, PT ;  /* 0x000000110400720c */ /* 0x040fe20003f84070 */
[----:B------:R-:W-:Y:S01]  /*5270*/  IMAD.MOV R6, RZ, RZ, -R6 ;  /* 0x000000ffff067224 */ /* 0x000fe200078e0a06 */
[----:B------:R-:W-:Y:S01]  /*5280*/  STL [R1+0x13c], R20 ;  /* 0x00013c1401007387 */ /* 0x000fe20000100800 */
[----:B------:R-:W-:Y:S01]  /*5290*/  @!P5 IMAD.IADD R5, R5, 0x1, -R4 ;  /* 0x000000010505d824 */ /* 0x000fe200078e0a04 */
[----:B------:R-:W-:Y:S01]  /*52a0*/  ISETP.GT.U32.AND P5, PT, R4, R7, PT ;  /* 0x000000070400720c */ /* 0x000fe20003fa4070 */
[----:B------:R-:W-:Y:S01]  /*52b0*/  IMAD.MOV.U32 R13, RZ, RZ, R8 ;  /* 0x000000ffff0d7224 */ /* 0x000fe200078e0008 */
[----:B------:R1:W-:Y:S01]  /*52c0*/  STL [R1+0x138], R11 ;  /* 0x0001380b01007387 */ /* 0x0003e20000100800 */
[----:B------:R-:W-:Y:S02]  /*52d0*/  @!P3 IADD3 R9, R9, -R4, RZ ;  /* 0x800000040909b210 */ /* 0x000fe40007ffe0ff */
[----:B------:R-:W-:Y:S01]  /*52e0*/  @!P2 IMAD.IADD R15, R15, 0x1, -R4 ;  /* 0x000000010f0fa824 */ /* 0x000fe200078e0a04 */
[----:B------:R-:W-:Y:S01]  /*52f0*/  ISETP.GE.AND P2, PT, R10, RZ, PT ;  /* 0x000000ff0a00720c */ /* 0x000fe20003f46270 */
[----:B------:R-:W-:Y:S01]  /*5300*/  IMAD.HI.U32 R2, R0, R13, RZ ;  /* 0x0000000d00027227 */ /* 0x000fe200078e00ff */
[----:B------:R-:W-:-:S02]  /*5310*/  IADD3 R8, R32, 0x62, RZ ;  /* 0x0000006220087810 */ /* 0x000fc40007ffe0ff */
[----:B------:R-:W-:Y:S01]  /*5320*/  IADD3 R10, R32, 0x63, RZ ;  /* 0x00000063200a7810 */ /* 0x000fe20007ffe0ff */
[--C-:B------:R-:W-:Y:S01]  /*5330*/  @!P4 IMAD.IADD R17, R17, 0x1, -R4.reuse ;  /* 0x000000011111c824 */ /* 0x100fe200078e0a04 */
[----:B------:R-:W-:Y:S01]  /*5340*/  IABS R19, R8 ;  /* 0x0000000800137213 */ /* 0x000fe20000000000 */
[----:B-1----:R-:W-:Y:S01]  /*5350*/  IMAD R11, R4, R6, R21 ;  /* 0x00000006040b7224 */ /* 0x002fe200078e0215 */
[----:B------:R-:W-:Y:S01]  /*5360*/  ISETP.GE.AND P4, PT, R12, RZ, PT ;  /* 0x000000ff0c00720c */ /* 0x000fe20003f86270 */
[----:B------:R-:W-:Y:S01]  /*5370*/  @!P5 IMAD.IADD R7, R7, 0x1, -R4 ;  /* 0x000000010707d824 */ /* 0x000fe200078e0a04 */
[C---:B------:R-:W-:Y:S01]  /*5380*/  ISETP.GT.U32.AND P5, PT, R4.reuse, R17, PT ;  /* 0x000000110400720c */ /* 0x040fe20003fa4070 */
[----:B------:R-:W-:Y:S01]  /*5390*/  IMAD.MOV R2, RZ, RZ, -R2 ;  /* 0x000000ffff027224 */ /* 0x000fe200078e0a02 */
[C---:B------:R-:W-:Y:S01]  /*53a0*/  ISETP.GT.U32.AND P3, PT, R4.reuse, R11, PT ;  /* 0x0000000b0400720c */ /* 0x040fe20003f64070 */
[----:B------:R-:W-:Y:S01]  /*53b0*/  IMAD.MOV.U32 R20, RZ, RZ, R5 ;  /* 0x000000ffff147224 */ /* 0x000fe200078e0005 */
[----:B------:R-:W-:Y:S01]  /*53c0*/  IABS R6, R10 ;  /* 0x0000000a00067213 */ /* 0x000fe20000000000 */
[----:B------:R-:W-:-:S02]  /*53d0*/  IMAD R13, R4, R2, R13 ;  /* 0x00000002040d7224 */ /* 0x000fc400078e020d */
[----:B------:R-:W-:Y:S02]  /*53e0*/  IMAD.MOV.U32 R5, RZ, RZ, R15 ;  /* 0x000000ffff057224 */ /* 0x000fe400078e000f */
[----:B------:R-:W-:Y:S01]  /*53f0*/  @!P1 IMAD.MOV R20, RZ, RZ, -R20 ;  /* 0x000000ffff149224 */ /* 0x000fe200078e0a14 */
[C---:B------:R-:W-:Y:S01]  /*5400*/  ISETP.GT.U32.AND P1, PT, R4.reuse, R7, PT ;  /* 0x000000070400720c */ /* 0x040fe20003f24070 */
[----:B------:R-:W-:Y:S01]  /*5410*/  @!P6 IMAD.MOV R9, RZ, RZ, -R9 ;  /* 0x000000ffff09e224 */ /* 0x000fe200078e0a09 */
[----:B------:R-:W-:Y:S01]  /*5420*/  ISETP.GT.U32.AND P6, PT, R4, R13, PT ;  /* 0x0000000d0400720c */ /* 0x000fe20003fc4070 */
[----:B------:R-:W-:Y:S01]  /*5430*/  @!P2 IMAD.MOV R5, RZ, RZ, -R5 ;  /* 0x000000ffff05a224 */ /* 0x000fe200078e0a05 */
[----:B------:R1:W-:Y:S01]  /*5440*/  STL [R1+0x134], R20 ;  /* 0x0001341401007387 */ /* 0x0003e20000100800 */
[----:B------:R-:W-:Y:S01]  /*5450*/  @!P3 IMAD.IADD R11, R11, 0x1, -R4 ;  /* 0x000000010b0bb824 */ /* 0x000fe200078e0a04 */
[----:B------:R-:W-:Y:S01]  /*5460*/  ISETP.GE.AND P2, PT, R14, RZ, PT ;  /* 0x000000ff0e00720c */ /* 0x000fe20003f46270 */
[----:B------:R-:W-:Y:S01]  /*5470*/  IMAD.HI.U32 R2, R0, R19, RZ ;  /* 0x0000001300027227 */ /* 0x000fe200078e00ff */
[----:B------:R2:W-:Y:S01]  /*5480*/  STL [R1+0x130], R9 ;  /* 0x0001300901007387 */ /* 0x0005e20000100800 */
[----:B------:R-:W-:-:S02]  /*5490*/  IADD3 R14, R32, 0x69, RZ ;  /* 0x00000069200e7810 */ /* 0x000fc40007ffe0ff */
[----:B------:R-:W-:Y:S01]  /*54a0*/  ISETP.GT.U32.AND P3, PT, R4, R11, PT ;  /* 0x0000000b0400720c */ /* 0x000fe20003f64070 */
[--C-:B------:R-:W-:Y:S01]  /*54b0*/  @!P5 IMAD.IADD R17, R17, 0x1, -R4.reuse ;  /* 0x000000011111d824 */ /* 0x100fe200078e0a04 */
[----:B------:R3:W-:Y:S01]  /*54c0*/  STL [R1+0x12c], R5 ;  /* 0x00012c0501007387 */ /* 0x0007e20000100800 */
[----:B------:R-:W-:Y:S01]  /*54d0*/  ISETP.GE.AND P5, PT, R16, RZ, PT ;  /* 0x000000ff1000720c */ /* 0x000fe20003fa6270 */
[----:B------:R-:W-:Y:S02]  /*54e0*/  @!P6 IMAD.IADD R13, R13, 0x1, -R4 ;  /* 0x000000010d0de824 */ /* 0x000fe400078e0a04 */
[----:B-1----:R-:W-:Y:S02]  /*54f0*/  IMAD.MOV.U32 R20, RZ, RZ, R17 ;  /* 0x000000ffff147224 */ /* 0x002fe400078e0011 */
[----:B--2---:R-:W-:Y:S01]  /*5500*/  IMAD.MOV.U32 R9, RZ, RZ, R6 ;  /* 0x000000ffff097224 */ /* 0x004fe200078e0006 */
[----:B------:R-:W-:Y:S01]  /*5510*/  ISETP.GT.U32.AND P6, PT, R4, R13, PT ;  /* 0x0000000d0400720c */ /* 0x000fe20003fc4070 */
[----:B------:R-:W-:Y:S01]  /*5520*/  @!P1 IMAD.IADD R7, R7, 0x1, -R4 ;  /* 0x0000000107079824 */ /* 0x000fe200078e0a04 */
[----:B------:R-:W-:Y:S01]  /*5530*/  @!P4 IADD3 R20, -R20, RZ, RZ ;  /* 0x000000ff1414c210 */ /* 0x000fe20007ffe1ff */
[----:B---3--:R-:W-:Y:S01]  /*5540*/  IMAD.MOV R5, RZ, RZ, -R2 ;  /* 0x000000ffff057224 */ /* 0x008fe200078e0a02 */
[----:B------:R-:W-:Y:S01]  /*5550*/  IADD3 R6, R32, 0x64, RZ ;  /* 0x0000006420067810 */ /* 0x000fe20007ffe0ff */
[----:B------:R-:W-:Y:S01]  /*5560*/  @!P3 IMAD.IADD R11, R11, 0x1, -R4 ;  /* 0x000000010b0bb824 */ /* 0x000fe200078e0a04 */
[----:B------:R-:W-:Y:S01]  /*5570*/  ISETP.GE.AND P1, PT, R18, RZ, PT ;  /* 0x000000ff1200720c */ /* 0x000fe20003f26270 */
[----:B------:R-:W-:Y:S01]  /*5580*/  IMAD R5, R4, R5, R19 ;  /* 0x0000000504057224 */ /* 0x000fe200078e0213 */
[----:B------:R1:W-:Y:S01]  /*5590*/  STL [R1+0x128], R20 ;  /* 0x0001281401007387 */ /* 0x0003e20000100800 */
[----:B------:R-:W-:Y:S01]  /*55a0*/  IMAD.MOV.U32 R12, RZ, RZ, R11 ;  /* 0x000000ffff0c7224 */ /* 0x000fe200078e000b */
[----:B------:R-:W-:Y:S01]  /*55b0*/  ISETP.GE.AND P3, PT, R8, RZ, PT ;  /* 0x000000ff0800720c */ /* 0x000fe20003f66270 */
[----:B------:R-:W-:Y:S01]  /*55c0*/  IMAD.HI.U32 R2, R0, R9, RZ ;  /* 0x0000000900027227 */ /* 0x000fe200078e00ff */
[----:B------:R-:W-:-:S02]  /*55d0*/  ISETP.GT.U32.AND P4, PT, R4, R5, PT ;  /* 0x000000050400720c */ /* 0x000fc40003f84070 */
[----:B------:R-:W-:Y:S01]  /*55e0*/  IADD3 R8, R32, 0x65, RZ ;  /* 0x0000006520087810 */ /* 0x000fe20007ffe0ff */
[----:B------:R-:W-:Y:S01]  /*55f0*/  IMAD.MOV.U32 R15, RZ, RZ, R7 ;  /* 0x000000ffff0f7224 */ /* 0x000fe200078e0007 */
[----:B------:R-:W-:Y:S01]  /*5600*/  IABS R19, R14 ;  /* 0x0000000e00137213 */ /* 0x000fe20000000000 */
[----:B------:R-:W-:Y:S01]  /*5610*/  @!P5 IMAD.MOV R12, RZ, RZ, -R12 ;  /* 0x000000ffff0cd224 */ /* 0x000fe200078e0a0c */
[----:B------:R-:W-:Y:S01]  /*5620*/  ISETP.GE.AND P5, PT, R6, RZ, PT ;  /* 0x000000ff0600720c */ /* 0x000fe20003fa6270 */
[----:B------:R-:W-:Y:S01]  /*5630*/  IMAD.MOV R2, RZ, RZ, -R2 ;  /* 0x000000ffff027224 */ /* 0x000fe200078e0a02 */
[----:B------:R-:W-:Y:S01]  /*5640*/  IABS R6, R6 ;  /* 0x0000000600067213 */ /* 0x000fe20000000000 */
[----:B------:R-:W-:Y:S01]  /*5650*/  @!P2 IMAD.MOV R15, RZ, RZ, -R15 ;  /* 0x000000ffff0fa224 */ /* 0x000fe200078e0a0f */
[----:B------:R-:W-:Y:S01]  /*5660*/  ISETP.GE.AND P2, PT, R10, RZ, PT ;  /* 0x000000ff0a00720c */ /* 0x000fe20003f46270 */
[----:B------:R-:W-:Y:S01]  /*5670*/  IMAD R7, R4, R2, R9 ;  /* 0x0000000204077224 */ /* 0x000fe200078e0209 */
[----:B------:R-:W-:Y:S01]  /*5680*/  IADD3 R10, R32, 0x66, RZ ;  /* 0x00000066200a7810 */ /* 0x000fe20007ffe0ff */
[----:B------:R-:W-:Y:S01]  /*5690*/  @!P4 IMAD.IADD R5, R5, 0x1, -R4 ;  /* 0x000000010505c824 */ /* 0x000fe200078e0a04 */
[----:B------:R-:W-:Y:S01]  /*56a0*/  STL [R1+0x124], R15 ;  /* 0x0001240f01007387 */ /* 0x000fe20000100800 */
[----:B------:R-:W-:Y:S01]  /*56b0*/  IMAD.MOV.U32 R9, RZ, RZ, R6 ;  /* 0x000000ffff097224 */ /* 0x000fe200078e0006 */
[----:B------:R-:W-:Y:S01]  /*56c0*/  IABS R6, R10 ;  /* 0x0000000a00067213 */ /* 0x000fe20000000000 */
[----:B------:R-:W-:Y:S01]  /*56d0*/  @!P6 IMAD.IADD R13, R13, 0x1, -R4 ;  /* 0x000000010d0de824 */ /* 0x000fe200078e0a04 */
[----:B------:R-:W-:Y:S01]  /*56e0*/  ISETP.GT.U32.AND P4, PT, R4, R5, PT ;  /* 0x000000050400720c */ /* 0x000fe20003f84070 */
[----:B------:R-:W-:Y:S01]  /*56f0*/  IMAD.HI.U32 R2, R0, R9, RZ ;  /* 0x0000000900027227 */ /* 0x000fe200078e00ff */
[----:B------:R-:W-:Y:S01]  /*5700*/  ISETP.GT.U32.AND P6, PT, R4, R7, PT ;  /* 0x000000070400720c */ /* 0x000fe20003fc4070 */
[----:B------:R2:W-:Y:S01]  /*5710*/  STL [R1+0x120], R12 ;  /* 0x0001200c01007387 */ /* 0x0005e20000100800 */
[----:B------:R-:W-:-:S02]  /*5720*/  IABS R11, R8 ;  /* 0x00000008000b7213 */ /* 0x000fc40000000000 */
[C---:B------:R-:W-:Y:S02]  /*5730*/  IADD3 R18, R32.reuse, 0x73, RZ ;  /* 0x0000007320127810 */ /* 0x040fe40007ffe0ff */
[----:B-1----:R-:W-:Y:S02]  /*5740*/  IADD3 R20, R32, 0x75, RZ ;  /* 0x0000007520147810 */ /* 0x002fe40007ffe0ff */
[----:B------:R-:W-:Y:S02]  /*5750*/  IABS R21, R18 ;  /* 0x0000001200157213 */ /* 0x000fe40000000000 */
[----:B------:R-:W-:Y:S01]  /*5760*/  IABS R23, R20 ;  /* 0x0000001400177213 */ /* 0x000fe20000000000 */
[----:B--2---:R-:W-:Y:S02]  /*5770*/  IMAD.MOV.U32 R12, RZ, RZ, R13 ;  /* 0x000000ffff0c7224 */ /* 0x004fe400078e000d */
[----:B------:R-:W-:Y:S02]  /*5780*/  IMAD.MOV.U32 R13, RZ, RZ, R6 ;  /* 0x000000ffff0d7224 */ /* 0x000fe400078e0006 */
[----:B------:R-:W-:-:S02]  /*5790*/  IMAD.MOV R6, RZ, RZ, -R2 ;  /* 0x000000ffff067224 */ /* 0x000fc400078e0a02 */
[--C-:B------:R-:W-:Y:S02]  /*57a0*/  @!P4 IMAD.IADD R5, R5, 0x1, -R4.reuse ;  /* 0x000000010505c824 */ /* 0x100fe400078e0a04 */
[----:B------:R-:W-:Y:S02]  /*57b0*/  IMAD R9, R4, R6, R9 ;  /* 0x0000000604097224 */ /* 0x000fe400078e0209 */
[----:B------:R-:W-:Y:S02]  /*57c0*/  @!P6 IMAD.IADD R7, R7, 0x1, -R4 ;  /* 0x000000010707e824 */ /* 0x000fe400078e0a04 */
[----:B------:R-:W-:Y:S01]  /*57d0*/  IMAD.HI.U32 R2, R0, R11, RZ ;  /* 0x0000000b00027227 */ /* 0x000fe200078e00ff */
[C---:B------:R-:W-:Y:S02]  /*57e0*/  ISETP.GT.U32.AND P4, PT, R4.reuse, R9, PT ;  /* 0x000000090400720c */ /* 0x040fe40003f84070 */
[----:B------:R-:W-:Y:S01]  /*57f0*/  ISETP.GT.U32.AND P6, PT, R4, R7, PT ;  /* 0x000000070400720c */ /* 0x000fe20003fc4070 */
[----:B------:R-:W-:-:S04]  /*5800*/  IMAD.HI.U32 R6, R0, R13, RZ ;  /* 0x0000000d00067227 */ /* 0x000fc800078e00ff */
[----:B------:R-:W-:Y:S01]  /*5810*/  @!P1 IMAD.MOV R12, RZ, RZ, -R12 ;  /* 0x000000ffff0c9224 */ /* 0x000fe200078e0a0c */
[----:B------:R-:W-:Y:S01]  /*5820*/  ISETP.GE.AND P1, PT, R8, RZ, PT ;  /* 0x000000ff0800720c */ /* 0x000fe20003f26270 */
[----:B------:R-:W-:Y:S01]  /*5830*/  IMAD.MOV R2, RZ, RZ, -R2 ;  /* 0x000000ffff027224 */ /* 0x000fe200078e0a02 */
[----:B------:R-:W-:Y:S01]  /*5840*/  IADD3 R8, R32, 0x67, RZ ;  /* 0x0000006720087810 */ /* 0x000fe20007ffe0ff */
[----:B------:R-:W-:Y:S01]  /*5850*/  IMAD.MOV R6, RZ, RZ, -R6 ;  /* 0x000000ffff067224 */ /* 0x000fe200078e0a06 */
[----:B------:R1:W-:Y:S01]  /*5860*/  STL [R1+0x11c], R12 ;  /* 0x00011c0c01007387 */ /* 0x0003e20000100800 */
[----:B------:R-:W-:Y:S01]  /*5870*/  IMAD.MOV.U32 R16, RZ, RZ, R5 ;  /* 0x000000ffff107224 */ /* 0x000fe200078e0005 */
[----:B------:R-:W-:Y:S01]  /*5880*/  IABS R15, R8 ;  /* 0x00000008000f7213 */ /* 0x000fe20000000000 */
[----:B------:R-:W-:Y:S02]  /*5890*/  @!P4 IMAD.IADD R9, R9, 0x1, -R4 ;  /* 0x000000010909c824 */ /* 0x000fe400078e0a04 */
[----:B------:R-:W-:-:S02]  /*58a0*/  IMAD R11, R4, R2, R11 ;  /* 0x00000002040b7224 */ /* 0x000fc400078e020b */
[C---:B------:R-:W-:Y:S02]  /*58b0*/  IMAD R13, R4.reuse, R6, R13 ;  /* 0x00000006040d7224 */ /* 0x040fe400078e020d */
[----:B------:R-:W-:Y:S01]  /*58c0*/  @!P3 IMAD.MOV R16, RZ, RZ, -R16 ;  /* 0x000000ffff10b224 */ /* 0x000fe200078e0a10 */
[C---:B------:R-:W-:Y:S01]  /*58d0*/  ISETP.GT.U32.AND P3, PT, R4.reuse, R9, PT ;  /* 0x000000090400720c */ /* 0x040fe20003f64070 */
[----:B------:R-:W-:Y:S01]  /*58e0*/  @!P6 IMAD.IADD R7, R7, 0x1, -R4 ;  /* 0x000000010707e824 */ /* 0x000fe200078e0a04 */
[----:B------:R-:W-:Y:S01]  /*58f0*/  ISETP.GT.U32.AND P6, PT, R4, R11, PT ;  /* 0x0000000b0400720c */ /* 0x000fe20003fc4070 */
[----:B------:R-:W-:Y:S01]  /*5900*/  IMAD.HI.U32 R2, R0, R15, RZ ;  /* 0x0000000f00027227 */ /* 0x000fe200078e00ff */
[----:B------:R-:W-:Y:S01]  /*5910*/  ISETP.GT.U32.AND P4, PT, R4, R13, PT ;  /* 0x0000000d0400720c */ /* 0x000fe20003f84070 */
[----:B------:R2:W-:Y:S01]  /*5920*/  STL [R1+0x118], R16 ;  /* 0x0001181001007387 */ /* 0x0005e20000100800 */
[----:B-1----:R-:W-:Y:S01]  /*5930*/  IADD3 R12, R32, 0x68, RZ ;  /* 0x00000068200c7810 */ /* 0x002fe20007ffe0ff */
[----:B------:R-:W-:-:S02]  /*5940*/  IMAD.MOV R5, RZ, RZ, -R2 ;  /* 0x000000ffff057224 */ /* 0x000fc400078e0a02 */
[----:B------:R-:W-:Y:S01]  /*5950*/  IMAD.MOV.U32 R6, RZ, RZ, R7 ;  /* 0x000000ffff067224 */ /* 0x000fe200078e0007 */
[----:B------:R-:W-:Y:S01]  /*5960*/  IABS R17, R12 ;  /* 0x0000000c00117213 */ /* 0x000fe20000000000 */
[----:B------:R-:W-:Y:S02]  /*5970*/  IMAD R5, R4, R5, R15 ;  /* 0x0000000504057224 */ /* 0x000fe400078e020f */
[--C-:B------:R-:W-:Y:S02]  /*5980*/  @!P3 IMAD.IADD R9, R9, 0x1, -R4.reuse ;  /* 0x000000010909b824 */ /* 0x100fe400078e0a04 */
[----:B------:R-:W-:Y:S01]  /*5990*/  @!P6 IADD3 R11, R11, -R4, RZ ;  /* 0x800000040b0be210 */ /* 0x000fe20007ffe0ff */
[----:B------:R-:W-:Y:S01]  /*59a0*/  IMAD.HI.U32 R2, R0, R17, RZ ;  /* 0x0000001100027227 */ /* 0x000fe200078e00ff */
[C---:B------:R-:W-:Y:S02]  /*59b0*/  ISETP.GT.U32.AND P3, PT, R4.reuse, R5, PT ;  /* 0x000000050400720c */ /* 0x040fe40003f64070 */
[----:B------:R-:W-:Y:S01]  /*59c0*/  ISETP.GT.U32.AND P6, PT, R4, R11, PT ;  /* 0x0000000b0400720c */ /* 0x000fe20003fc4070 */
[----:B------:R-:W-:-:S02]  /*59d0*/  @!P4 IMAD.IADD R13, R13, 0x1, -R4 ;  /* 0x000000010d0dc824 */ /* 0x000fc400078e0a04 */
[----:B------:R-:W-:Y:S01]  /*59e0*/  @!P2 IMAD.MOV R6, RZ, RZ, -R6 ;  /* 0x000000ffff06a224 */ /* 0x000fe200078e0a06 */
[----:B------:R-:W-:Y:S01]  /*59f0*/  ISETP.GE.AND P2, PT, R10, RZ, PT ;  /* 0x000000ff0a00720c */ /* 0x000fe20003f46270 */
[----:B------:R-:W-:Y:S01]  /*5a00*/  IMAD.MOV R2, RZ, RZ, -R2 ;  /* 0x000000ffff027224 */ /* 0x000fe200078e0a02 */
[C---:B------:R-:W-:Y:S01]  /*5a10*/  ISETP.GT.U32.AND P4, PT, R4.reuse, R13, PT ;  /* 0x0000000d0400720c */ /* 0x040fe20003f84070 */
[----:B--2---:R-:W-:Y:S01]  /*5a20*/  IMAD.MOV.U32 R16, RZ, RZ, R9 ;  /* 0x000000ffff107224 */ /* 0x004fe200078e0009 */
[----:B------:R1:W-:Y:S01]  /*5a30*/  STL [R1+0x114], R6 ;  /* 0x0001140601007387 */ /* 0x0003e20000100800 */
[----:B------:R-:W-:Y:S01]  /*5a40*/  IMAD R7, R4, R2, R17 ;  /* 0x0000000204077224 */ /* 0x000fe200078e0211 */
[----:B------:R-:W-:Y:S01]  /*5a50*/  IADD3 R10, R32, 0x6a, RZ ;  /* 0x0000006a200a7810 */ /* 0x000fe20007ffe0ff */
[--C-:B------:R-:W-:Y:S02]  /*5a60*/  @!P3 IMAD.IADD R5, R5, 0x1, -R4.reuse ;  /* 0x000000010505b824 */ /* 0x100fe400078e0a04 */
[----:B------:R-:W-:Y:S01]  /*5a70*/  @!P6 IMAD.IADD R11, R11, 0x1, -R4 ;  /* 0x000000010b0be824 */ /* 0x000fe200078e0a04 */
[----:B------:R-:W-:Y:S01]  /*5a80*/  IABS R2, R10 ;  /* 0x0000000a00027213 */ /* 0x000fe20000000000 */
[----:B------:R-:W-:Y:S01]  /*5a90*/  @!P5 IMAD.MOV R16, RZ, RZ, -R16 ;  /* 0x000000ffff10d224 */ /* 0x000fe200078e0a10 */
[C---:B------:R-:W-:Y:S01]  /*5aa0*/  ISETP.GT.U32.AND P3, PT, R4.reuse, R5, PT ;  /* 0x000000050400720c */ /* 0x040fe20003f64070 */
[----:B------:R-:W-:Y:S01]  /*5ab0*/  IMAD.MOV.U32 R15, RZ, RZ, R11 ;  /* 0x000000ffff0f7224 */ /* 0x000fe200078e000b */
[----:B------:R-:W-:Y:S01]  /*5ac0*/  ISETP.GT.U32.AND P6, PT, R4, R7, PT ;  /* 0x000000070400720c */ /* 0x000fe20003fc4070 */
[----:B-1----:R-:W-:Y:S01]  /*5ad0*/  IMAD.HI.U32 R6, R0, R19, RZ ;  /* 0x0000001300067227 */ /* 0x002fe200078e00ff */
[----:B------:R-:W-:Y:S01]  /*5ae0*/  ISETP.GE.AND P5, PT, R8, RZ, PT ;  /* 0x000000ff0800720c */ /* 0x000fe20003fa6270 */
[----:B------:R1:W-:Y:S01]  /*5af0*/  STL [R1+0x110], R16 ;  /* 0x0001101001007387 */ /* 0x0003e20000100800 */
[----:B------:R-:W-:Y:S01]  /*5b00*/  IADD3 R8, R32, 0x6b, RZ ;  /* 0x0000006b20087810 */ /* 0x000fe20007ffe0ff */
[----:B------:R-:W-:-:S02]  /*5b10*/  IMAD.MOV R6, RZ, RZ, -R6 ;  /* 0x000000ffff067224 */ /* 0x000fc400078e0a06 */
[----:B------:R-:W-:Y:S02]  /*5b20*/  @!P4 IMAD.IADD R13, R13, 0x1, -R4 ;  /* 0x000000010d0dc824 */ /* 0x000fe400078e0a04 */
[C---:B------:R-:W-:Y:S02]  /*5b30*/  IMAD R9, R4.reuse, R6, R19 ;  /* 0x0000000604097224 */ /* 0x040fe400078e0213 */
[----:B------:R-:W-:Y:S01]  /*5b40*/  IMAD.MOV.U32 R6, RZ, RZ, R13 ;  /* 0x000000ffff067224 */ /* 0x000fe200078e000d */
[----:B------:R-:W-:Y:S01]  /*5b50*/  IABS R13, R8 ;  /* 0x00000008000d7213 */ /* 0x000fe20000000000 */
[----:B------:R-:W-:Y:S01]  /*5b60*/  IMAD.MOV.U32 R11, RZ, RZ, R2 ;  /* 0x000000ffff0b7224 */ /* 0x000fe200078e0002 */
[----:B------:R-:W-:Y:S01]  /*5b70*/  ISETP.GT.U32.AND P4, PT, R4, R9, PT ;  /* 0x000000090400720c */ /* 0x000fe20003f84070 */
[----:B------:R-:W-:Y:S01]  /*5b80*/  @!P1 IMAD.MOV R15, RZ, RZ, -R15 ;  /* 0x000000ffff0f9224 */ /* 0x000fe200078e0a0f */
[----:B------:R-:W-:Y:S01]  /*5b90*/  ISETP.GE.AND P1, PT, R12, RZ, PT ;  /* 0x000000ff0c00720c */ /* 0x000fe20003f26270 */
[----:B------:R-:W-:Y:S01]  /*5ba0*/  @!P2 IMAD.MOV R6, RZ, RZ, -R6 ;  /* 0x000000ffff06a224 */ /* 0x000fe200078e0a06 */
[----:B------:R-:W-:Y:S01]  /*5bb0*/  ISETP.GE.AND P2, PT, R14, RZ, PT ;  /* 0x000000ff0e00720c */ /* 0x000fe20003f46270 */
[----:B------:R-:W-:Y:S01]  /*5bc0*/  IMAD.HI.U32 R2, R0, R11, RZ ;  /* 0x0000000b00027227 */ /* 0x000fe200078e00ff */
[----:B------:R-:W-:Y:S01]  /*5bd0*/  STL [R1+0x10c], R15 ;  /* 0x00010c0f01007387 */ /* 0x000fe20000100800 */
[----:B-1----:R-:W-:-:S02]  /*5be0*/  IADD3 R16, R32, 0x72, RZ ;  /* 0x0000007220107810 */ /* 0x002fc40007ffe0ff */
[--C-:B------:R-:W-:Y:S01]  /*5bf0*/  @!P3 IMAD.IADD R5, R5, 0x1, -R4.reuse ;  /* 0x000000010505b824 */ /* 0x100fe200078e0a04 */
[----:B------:R1:W-:Y:S01]  /*5c00*/  STL [R1+0x108], R6 ;  /* 0x0001080601007387 */ /* 0x0003e20000100800 */
[--C-:B------:R-:W-:Y:S01]  /*5c10*/  @!P6 IMAD.IADD R7, R7, 0x1, -R4.reuse ;  /* 0x000000010707e824 */ /* 0x100fe200078e0a04 */
[----:B------:R-:W-:Y:S01]  /*5c20*/  ISETP.GE.AND P3, PT, R10, RZ, PT ;  /* 0x000000ff0a00720c */ /* 0x000fe20003f66270 */
[----:B------:R-:W-:Y:S01]  /*5c30*/  IMAD.MOV.U32 R12, RZ, RZ, R5 ;  /* 0x000000ffff0c7224 */ /* 0x000fe200078e0005 */
[----:B------:R-:W-:Y:S01]  /*5c40*/  IADD3 R10, R32, 0x6c, RZ ;  /* 0x0000006c200a7810 */ /* 0x000fe20007ffe0ff */
[----:B------:R-:W-:Y:S01]  /*5c50*/  @!P4 IMAD.IADD R9, R9, 0x1, -R4 ;  /* 0x000000010909c824 */ /* 0x000fe200078e0a04 */
[----:B------:R-:W-:Y:S02]  /*5c60*/  ISETP.GT.U32.AND P6, PT, R4, R7, PT ;  /* 0x000000070400720c */ /* 0x000fe40003fc4070 */
[----:B------:R-:W-:Y:S01]  /*5c70*/  @!P5 IADD3 R12, -R12, RZ, RZ ;  /* 0x000000ff0c0cd210 */ /* 0x000fe20007ffe1ff */
[----:B-1----:R-:W-:Y:S01]  /*5c80*/  IMAD.MOV R6, RZ, RZ, -R2 ;  /* 0x000000ffff067224 */ /* 0x002fe200078e0a02 */
[----:B------:R-:W-:Y:S01]  /*5c90*/  ISETP.GT.U32.AND P4, PT, R4, R9, PT ;  /* 0x000000090400720c */ /* 0x000fe20003f84070 */
[----:B------:R-:W-:-:S02]  /*5ca0*/  IMAD.HI.U32 R2, R0, R13, RZ ;  /* 0x0000000d00027227 */ /* 0x000fc400078e00ff */
[----:B------:R1:W-:Y:S01]  /*5cb0*/  STL [R1+0x104], R12 ;  /* 0x0001040c01007387 */ /* 0x0003e20000100800 */
[----:B------:R-:W-:Y:S01]  /*5cc0*/  IABS R19, R16 ;  /* 0x0000001000137213 */ /* 0x000fe20000000000 */
[C---:B------:R-:W-:Y:S01]  /*5cd0*/  IMAD R11, R4.reuse, R6, R11 ;  /* 0x00000006040b7224 */ /* 0x040fe200078e020b */
[----:B------:R-:W-:Y:S01]  /*5ce0*/  IABS R6, R10 ;  /* 0x0000000a00067213 */ /* 0x000fe20000000000 */
[----:B------:R-:W-:Y:S02]  /*5cf0*/  IMAD.MOV R2, RZ, RZ, -R2 ;  /* 0x000000ffff027224 */ /* 0x000fe400078e0a02 */
[--C-:B------:R-:W-:Y:S01]  /*5d00*/  @!P6 IMAD.IADD R7, R7, 0x1, -R4.reuse ;  /* 0x000000010707e824 */ /* 0x100fe200078e0a04 */
[C---:B------:R-:W-:Y:S01]  /*5d10*/  ISETP.GT.U32.AND P5, PT, R4.reuse, R11, PT ;  /* 0x0000000b0400720c */ /* 0x040fe20003fa4070 */
[----:B------:R-:W-:Y:S01]  /*5d20*/  IMAD R5, R4, R2, R13 ;  /* 0x0000000204057224 */ /* 0x000fe200078e020d */
[----:B-1----:R-:W-:Y:S01]  /*5d30*/  IADD3 R12, R32, 0x6e, RZ ;  /* 0x0000006e200c7810 */ /* 0x002fe20007ffe0ff */
[----:B------:R-:W-:Y:S01]  /*5d40*/  IMAD.MOV.U32 R14, RZ, RZ, R7 ;  /* 0x000000ffff0e7224 */ /* 0x000fe200078e0007 */
[----:B------:R-:W-:Y:S01]  /*5d50*/  ISETP.GE.AND P6, PT, R8, RZ, PT ;  /* 0x000000ff0800720c */ /* 0x000fe20003fc6270 */
[----:B------:R-:W-:Y:S01]  /*5d60*/  @!P4 IMAD.IADD R9, R9, 0x1, -R4 ;  /* 0x000000010909c824 */ /* 0x000fe200078e0a04 */
[----:B------:R-:W-:Y:S01]  /*5d70*/  ISETP.GT.U32.AND P4, PT, R4, R5, PT ;  /* 0x000000050400720c */ /* 0x000fe20003f84070 */
[----:B------:R-:W-:Y:S01]  /*5d80*/  @!P1 IMAD.MOV R14, RZ, RZ, -R14 ;  /* 0x000000ffff0e9224 */ /* 0x000fe200078e0a0e */
[----:B------:R-:W-:Y:S01]  /*5d90*/  IABS R17, R12 ;  /* 0x0000000c00117213 */ /* 0x000fe20000000000 */
[----:B------:R-:W-:Y:S01]  /*5da0*/  IMAD.MOV.U32 R13, RZ, RZ, R6 ;  /* 0x000000ffff0d7224 */ /* 0x000fe200078e0006 */
[----:B------:R-:W-:Y:S01]  /*5db0*/  IADD3 R8, R32, 0x6d, RZ ;  /* 0x0000006d20087810 */ /* 0x000fe20007ffe0ff */
[----:B------:R-:W-:Y:S01]  /*5dc0*/  @!P2 IMAD.MOV R9, RZ, RZ, -R9 ;  /* 0x000000ffff09a224 */ /* 0x000fe200078e0a09 */
[----:B------:R1:W-:Y:S01]  /*5dd0*/  STL [R1+0x100], R14 ;  /* 0x0001000e01007387 */ /* 0x0003e20000100800 */
[----:B------:R-:W-:Y:S01]  /*5de0*/  @!P5 IMAD.IADD R11, R11, 0x1, -R4 ;  /* 0x000000010b0bd824 */ /* 0x000fe200078e0a04 */
[----:B------:R-:W-:Y:S01]  /*5df0*/  IABS R15, R8 ;  /* 0x00000008000f7213 */ /* 0x000fe20000000000 */
[----:B------:R-:W-:Y:S01]  /*5e00*/  IMAD.HI.U32 R2, R0, R13, RZ ;  /* 0x0000000d00027227 */ /* 0x000fe200078e00ff */
[----:B------:R-:W-:Y:S01]  /*5e10*/  ISETP.GE.AND P2, PT, R8, RZ, PT ;  /* 0x000000ff0800720c */ /* 0x000fe20003f46270 */
[----:B------:R2:W-:Y:S01]  /*5e20*/  STL [R1+0xfc], R9 ;  /* 0x0000fc0901007387 */ /* 0x0005e20000100800 */
[----:B------:R-:W-:Y:S01]  /*5e30*/  ISETP.GT.U32.AND P1, PT, R4, R11, PT ;  /* 0x0000000b0400720c */ /* 0x000fe20003f24070 */
[----:B------:R-:W-:Y:S01]  /*5e40*/  IMAD.HI.U32 R7, R0, R17, RZ ;  /* 0x0000001100077227 */ /* 0x000fe200078e00ff */
[----:B------:R-:W-:-:S02]  /*5e50*/  ISETP.GE.AND P5, PT, R10, RZ, PT ;  /* 0x000000ff0a00720c */ /* 0x000fc40003fa6270 */
[----:B-1----:R-:W-:Y:S01]  /*5e60*/  IADD3 R14, R32, 0x71, RZ ;  /* 0x00000071200e7810 */ /* 0x002fe20007ffe0ff */
[----:B------:R-:W-:Y:S02]  /*5e70*/  IMAD.MOV R2, RZ, RZ, -R2 ;  /* 0x000000ffff027224 */ /* 0x000fe400078e0a02 */
[----:B------:R-:W-:Y:S02]  /*5e80*/  IMAD.MOV R8, RZ, RZ, -R7 ;  /* 0x000000ffff087224 */ /* 0x000fe400078e0a07 */
[--C-:B------:R-:W-:Y:S02]  /*5e90*/  @!P4 IMAD.IADD R5, R5, 0x1, -R4.reuse ;  /* 0x000000010505c824 */ /* 0x100fe400078e0a04 */
[----:B------:R-:W-:Y:S01]  /*5ea0*/  IMAD R7, R4, R2, R13 ;  /* 0x0000000204077224 */ /* 0x000fe200078e020d */
[----:B------:R-:W-:Y:S01]  /*5eb0*/  IADD3 R2, R32, 0x6f, RZ ;  /* 0x0000006f20027810 */ /* 0x000fe20007ffe0ff */
[----:B------:R-:W-:Y:S01]  /*5ec0*/  @!P1 IMAD.IADD R11, R11, 0x1, -R4 ;  /* 0x000000010b0b9824 */ /* 0x000fe200078e0a04 */
[----:B------:R-:W-:Y:S01]  /*5ed0*/  ISETP.GT.U32.AND P4, PT, R4, R5, PT ;  /* 0x000000050400720c */ /* 0x000fe20003f84070 */
[----:B------:R-:W-:Y:S01]  /*5ee0*/  IMAD.HI.U32 R6, R0, R15, RZ ;  /* 0x0000000f00067227 */ /* 0x000fe200078e00ff */
[----:B------:R-:W-:-:S02]  /*5ef0*/  ISETP.GE.AND P1, PT, R12, RZ, PT ;  /* 0x000000ff0c00720c */ /* 0x000fc40003f26270 */
[----:B------:R-:W-:Y:S01]  /*5f00*/  IADD3 R12, R32, 0x70, RZ ;  /* 0x00000070200c7810 */ /* 0x000fe20007ffe0ff */
[----:B------:R-:W-:Y:S01]  /*5f10*/  IMAD.MOV.U32 R10, RZ, RZ, R11 ;  /* 0x000000ffff0a7224 */ /* 0x000fe200078e000b */
[----:B------:R-:W-:Y:S01]  /*5f20*/  IABS R11, R2 ;  /* 0x00000002000b7213 */ /* 0x000fe20000000000 */
[----:B------:R-:W-:Y:S02]  /*5f30*/  IMAD.MOV R6, RZ, RZ, -R6 ;  /* 0x000000ffff067224 */ /* 0x000fe400078e0a06 */
[----:B------:R-:W-:Y:S01]  /*5f40*/  @!P3 IMAD.MOV R10, RZ, RZ, -R10 ;  /* 0x000000ffff0ab224 */ /* 0x000fe200078e0a0a */
[C---:B------:R-:W-:Y:S01]  /*5f50*/  ISETP.GT.U32.AND P3, PT, R4.reuse, R7, PT ;  /* 0x000000070400720c */ /* 0x040fe20003f64070 */
[----:B--2---:R-:W-:Y:S01]  /*5f60*/  IMAD R9, R4, R6, R15 ;  /* 0x0000000604097224 */ /* 0x004fe200078e020f */
[----:B------:R-:W-:Y:S01]  /*5f70*/  IABS R15, R12 ;  /* 0x0000000c000f7213 */ /* 0x000fe20000000000 */
[----:B------:R-:W-:Y:S01]  /*5f80*/  @!P4 IMAD.IADD R5, R5, 0x1, -R4 ;  /* 0x000000010505c824 */ /* 0x000fe200078e0a04 */
[----:B------:R-:W-:Y:S01]  /*5f90*/  ISETP.GE.AND P4, PT, R2, RZ, PT ;  /* 0x000000ff0200720c */ /* 0x000fe20003f86270 */
[----:B------:R-:W-:Y:S01]  /*5fa0*/  IMAD R13, R4, R8, R17 ;  /* 0x00000008040d7224 */ /* 0x000fe200078e0211 */
[----:B------:R-:W-:Y:S01]  /*5fb0*/  IABS R17, R14 ;  /* 0x0000000e00117213 */ /* 0x000fe20000000000 */
[----:B------:R-:W-:Y:S01]  /*5fc0*/  IMAD.MOV.U32 R6, RZ, RZ, R5 ;  /* 0x000000ffff067224 */ /* 0x000fe200078e0005 */
[----:B------:R-:W-:Y:S01]  /*5fd0*/  STL [R1+0xf8], R10 ;  /* 0x0000f80a01007387 */ /* 0x000fe20000100800 */
[----:B------:R-:W-:-:S04]  /*5fe0*/  IMAD.HI.U32 R2, R0, R11, RZ ;  /* 0x0000000b00027227 */ /* 0x000fc800078e00ff */
[----:B------:R-:W-:Y:S02]  /*5ff0*/  @!P3 IMAD.IADD R7, R7, 0x1, -R4 ;  /* 0x000000010707b824 */ /* 0x000fe400078e0a04 */
[----:B------:R-:W-:Y:S01]  /*6000*/  @!P6 IMAD.MOV R6, RZ, RZ, -R6 ;  /* 0x000000ffff06e224 */ /* 0x000fe200078e0a06 */
[C---:B------:R-:W-:Y:S01]  /*6010*/  ISETP.GT.U32.AND P6, PT, R4.reuse, R9, PT ;  /* 0x000000090400720c */ /* 0x040fe20003fc4070 */
[----:B------:R-:W-:Y:S01]  /*6020*/  IMAD.MOV R5, RZ, RZ, -R2 ;  /* 0x000000ffff057224 */ /* 0x000fe200078e0a02 */
[----:B------:R-:W-:Y:S01]  /*6030*/  ISETP.GT.U32.AND P3, PT, R4, R7, PT ;  /* 0x000000070400720c */ /* 0x000fe20003f64070 */
[----:B------:R-:W-:Y:S01]  /*6040*/  IMAD.HI.U32 R2, R0, R15, RZ ;  /* 0x0000000f00027227 */ /* 0x000fe200078e00ff */
[----:B------:R1:W-:Y:S03]  /*6050*/  STL [R1+0xdc], R6 ;  /* 0x0000dc0601007387 */ /* 0x0003e60000100800 */
[----:B------:R-:W-:-:S02]  /*6060*/  IMAD R5, R4, R5, R11 ;  /* 0x0000000504057224 */ /* 0x000fc400078e020b */
[----:B------:R-:W-:-:S04]  /*6070*/  IMAD.HI.U32 R8, R0, R19, RZ ;  /* 0x0000001300087227 */ /* 0x000fc800078e00ff */
[--C-:B------:R-:W-:Y:S02]  /*6080*/  @!P6 IMAD.IADD R9, R9, 0x1, -R4.reuse ;  /* 0x000000010909e824 */ /* 0x100fe400078e0a04 */
[----:B------:R-:W-:Y:S01]  /*6090*/  @!P3 IMAD.IADD R7, R7, 0x1, -R4 ;  /* 0x000000010707b824 */ /* 0x000fe200078e0a04 */
[----:B------:R-:W-:Y:S01]  /*60a0*/  ISETP.GT.U32.AND P3, PT, R4, R13, PT ;  /* 0x0000000d0400720c */ /* 0x000fe20003f64070 */
[----:B-1----:R-:W-:Y:S01]  /*60b0*/  IMAD.HI.U32 R6, R0, R17, RZ ;  /* 0x0000001100067227 */ /* 0x002fe200078e00ff */
[----:B------:R-:W-:-:S03]  /*60c0*/  ISETP.GT.U32.AND P6, PT, R4, R9, PT ;  /* 0x000000090400720c */ /* 0x000fc60003fc4070 */
[----:B------:R-:W-:Y:S01]  /*60d0*/  IMAD.MOV R2, RZ, RZ, -R2 ;  /* 0x000000ffff027224 */ /* 0x000fe200078e0a02 */
[----:B------:R-:W-:Y:S01]  /*60e0*/  IADD3 R6, -R6, RZ, RZ ;  /* 0x000000ff06067210 */ /* 0x000fe20007ffe1ff */
[----:B------:R-:W-:-:S04]  /*60f0*/  IMAD.HI.U32 R10, R0, R21, RZ ;  /* 0x00000015000a7227 */ /* 0x000fc800078e00ff */
[----:B------:R-:W-:Y:S02]  /*6100*/  IMAD.MOV R8, RZ, RZ, -R8 ;  /* 0x000000ffff087224 */ /* 0x000fe400078e0a08 */
[--C-:B------:R-:W-:Y:S02]  /*6110*/  @!P3 IMAD.IADD R13, R13, 0x1, -R4.reuse ;  /* 0x000000010d0db824 */ /* 0x100fe400078e0a04 */
[----:B------:R-:W-:Y:S01]  /*6120*/  @!P6 IMAD.IADD R9, R9, 0x1, -R4 ;  /* 0x000000010909e824 */ /* 0x000fe200078e0a04 */
[C---:B------:R-:W-:Y:S01]  /*6130*/  ISETP.GT.U32.AND P6, PT, R4.reuse, R5, PT ;  /* 0x000000050400720c */ /* 0x040fe20003fc4070 */
[C---:B------:R-:W-:Y:S01]  /*6140*/  IMAD R11, R4.reuse, R2, R15 ;  /* 0x00000002040b7224 */ /* 0x040fe200078e020f */
[C---:B------:R-:W-:Y:S01]  /*6150*/  ISETP.GT.U32.AND P3, PT, R4.reuse, R13, PT ;  /* 0x0000000d0400720c */ /* 0x040fe20003f64070 */
[----:B------:R-:W-:Y:S02]  /*6160*/  IMAD R15, R4, R6, R17 ;  /* 0x00000006040f7224 */ /* 0x000fe400078e0211 */
[----:B------:R-:W-:-:S02]  /*6170*/  IMAD.MOV R10, RZ, RZ, -R10 ;  /* 0x000000ffff0a7224 */ /* 0x000fc400078e0a0a */
[----:B------:R-:W-:Y:S01]  /*6180*/  IMAD R17, R4, R8, R19 ;  /* 0x0000000804117224 */ /* 0x000fe200078e0213 */
[----:B------:R-:W-:Y:S01]  /*6190*/  IADD3 R8, R32, 0x74, RZ ;  /* 0x0000007420087810 */ /* 0x000fe20007ffe0ff */
[----:B------:R-:W-:Y:S02]  /*61a0*/  IMAD.MOV.U32 R24, RZ, RZ, R7 ;  /* 0x000000ffff187224 */ /* 0x000fe400078e0007 */
[C---:B------:R-:W-:Y:S01]  /*61b0*/  IMAD R19, R4.reuse, R10, R21 ;  /* 0x0000000a04137224 */ /* 0x040fe200078e0215 */
[----:B------:R-:W-:Y:S01]  /*61c0*/  IABS R21, R8 ;  /* 0x0000000800157213 */ /* 0x000fe20000000000 */
[----:B------:R-:W-:Y:S01]  /*61d0*/  @!P5 IMAD.MOV R24, RZ, RZ, -R24 ;  /* 0x000000ffff18d224 */ /* 0x000fe200078e0a18 */
[C---:B------:R-:W-:Y:S01]  /*61e0*/  ISETP.GT.U32.AND P5, PT, R4.reuse, R11, PT ;  /* 0x0000000b0400720c */ /* 0x040fe20003fa4070 */
[--C-:B------:R-:W-:Y:S01]  /*61f0*/  @!P3 IMAD.IADD R13, R13, 0x1, -R4.reuse ;  /* 0x000000010d0db824 */ /* 0x100fe200078e0a04 */
[----:B------:R-:W-:Y:S01]  /*6200*/  ISETP.GT.U32.AND P3, PT, R4, R17, PT ;  /* 0x000000110400720c */ /* 0x000fe20003f64070 */
[----:B------:R-:W-:Y:S01]  /*6210*/  IMAD.MOV.U32 R22, RZ, RZ, R9 ;  /* 0x000000ffff167224 */ /* 0x000fe200078e0009 */
[----:B------:R-:W-:Y:S01]  /*6220*/  IADD3 R10, R32, 0x76, RZ ;  /* 0x00000076200a7810 */ /* 0x000fe20007ffe0ff */
[----:B------:R-:W-:Y:S01]  /*6230*/  @!P6 IMAD.IADD R5, R5, 0x1, -R4 ;  /* 0x000000010505e824 */ /* 0x000fe200078e0a04 */
[C---:B------:R-:W-:Y:S01]  /*6240*/  ISETP.GT.U32.AND P6, PT, R4.reuse, R19, PT ;  /* 0x000000130400720c */ /* 0x040fe20003fc4070 */
[----:B------:R-:W-:Y:S01]  /*6250*/  @!P2 IMAD.MOV R22, RZ, RZ, -R22 ;  /* 0x000000ffff16a224 */ /* 0x000fe200078e0a16 */
[----:B------:R-:W-:Y:S01]  /*6260*/  ISETP.GT.U32.AND P2, PT, R4, R15, PT ;  /* 0x0000000f0400720c */ /* 0x000fe20003f44070 */
[----:B------:R-:W-:Y:S01]  /*6270*/  IMAD.HI.U32 R2, R0, R21, RZ ;  /* 0x0000001500027227 */ /* 0x000fe200078e00ff */
[----:B------:R-:W-:Y:S01]  /*6280*/  IABS R25, R10 ;  /* 0x0000000a00197213 */ /* 0x000fe20000000000 */
[----:B------:R-:W-:Y:S02]  /*6290*/  STL [R1+0xd8], R24 ;  /* 0x0000d81801007387 */ /* 0x000fe40000100800 */
[--C-:B------:R-:W-:Y:S01]  /*62a0*/  @!P5 IMAD.IADD R11, R11, 0x1, -R4.reuse ;  /* 0x000000010b0bd824 */ /* 0x100fe200078e0a04 */
[----:B------:R-:W-:Y:S01]  /*62b0*/  ISETP.GT.U32.AND P5, PT, R4, R5, PT ;  /* 0x000000050400720c */ /* 0x000fe20003fa4070 */
[----:B------:R-:W-:Y:S01]  /*62c0*/  @!P3 IMAD.IADD R17, R17, 0x1, -R4 ;  /* 0x000000011111b824 */ /* 0x000fe200078e0a04 */
[----:B------:R1:W-:Y:S01]  /*62d0*/  STL [R1+0xd4], R22 ;  /* 0x0000d41601007387 */ /* 0x0003e20000100800 */
[----:B------:R-:W-:-:S02]  /*62e0*/  IMAD.MOV R7, RZ, RZ, -R2 ;  /* 0x000000ffff077224 */ /* 0x000fc400078e0a02 */
[----:B------:R-:W-:Y:S01]  /*62f0*/  @!P6 IMAD.IADD R19, R19, 0x1, -R4 ;  /* 0x000000011313e824 */ /* 0x000fe200078e0a04 */
[----:B------:R-:W-:Y:S01]  /*6300*/  ISETP.GT.U32.AND P6, PT, R4, R17, PT ;  /* 0x000000110400720c */ /* 0x000fe20003fc4070 */
[----:B------:R-:W-:-:S04]  /*6310*/  IMAD.HI.U32 R2, R0, R25, RZ ;  /* 0x0000001900027227 */ /* 0x000fc800078e00ff */
[----:B------:R-:W-:Y:S01]  /*6320*/  IMAD.MOV.U32 R9, RZ, RZ, R13 ;  /* 0x000000ffff097224 */ /* 0x000fe200078e000d */
[----:B-1----:R-:W-:Y:S01]  /*6330*/  IADD3 R22, R32, 0x77, RZ ;  /* 0x0000007720167810 */ /* 0x002fe20007ffe0ff */
[----:B------:R-:W-:Y:S01]  /*6340*/  @!P2 IMAD.IADD R15, R15, 0x1, -R4 ;  /* 0x000000010f0fa824 */ /* 0x000fe200078e0a04 */
[----:B------:R-:W-:Y:S01]  /*6350*/  ISETP.GT.U32.AND P2, PT, R4, R11, PT ;  /* 0x0000000b0400720c */ /* 0x000fe20003f44070 */
[----:B------:R-:W-:Y:S01]  /*6360*/  IMAD.HI.U32 R6, R0, R23, RZ ;  /* 0x0000001700067227 */ /* 0x000fe200078e00ff */
[----:B------:R-:W-:Y:S02]  /*6370*/  @!P1 IADD3 R9, -R9, RZ, RZ ;  /* 0x000000ff09099210 */ /* 0x000fe40007ffe1ff */
[C---:B------:R-:W-:Y:S01]  /*6380*/  ISETP.GT.U32.AND P3, PT, R4.reuse, R15, PT ;  /* 0x0000000f0400720c */ /* 0x040fe20003f64070 */
[C---:B------:R-:W-:Y:S01]  /*6390*/  IMAD R7, R4.reuse, R7, R21 ;  /* 0x0000000704077224 */ /* 0x040fe200078e0215 */
[C---:B------:R-:W-:Y:S01]  /*63a0*/  ISETP.GT.U32.AND P1, PT, R4.reuse, R19, PT ;  /* 0x000000130400720c */ /* 0x040fe20003f24070 */
[----:B------:R-:W-:Y:S01]  /*63b0*/  IMAD.MOV R2, RZ, RZ, -R2 ;  /* 0x000000ffff027224 */ /* 0x000fe200078e0a02 */
[----:B------:R1:W-:Y:S01]  /*63c0*/  STL [R1+0xd0], R9 ;  /* 0x0000d00901007387 */ /* 0x0003e20000100800 */
[----:B------:R-:W-:Y:S01]  /*63d0*/  IMAD.MOV R6, RZ, RZ, -R6 ;  /* 0x000000ffff067224 */ /* 0x000fe200078e0a06 */
[----:B------:R-:W-:Y:S01]  /*63e0*/  IABS R21, R22 ;  /* 0x0000001600157213 */ /* 0x000fe20000000000 */
[----:B------:R-:W-:-:S02]  /*63f0*/  IMAD R13, R4, R2, R25 ;  /* 0x00000002040d7224 */ /* 0x000fc400078e0219 */
[--C-:B------:R-:W-:Y:S01]  /*6400*/  @!P5 IMAD.IADD R5, R5, 0x1, -R4.reuse ;  /* 0x000000010505d824 */ /* 0x100fe200078e0a04 */
[C---:B------:R-:W-:Y:S01]  /*6410*/  ISETP.GT.U32.AND P5, PT, R4.reuse, R7, PT ;  /* 0x000000070400720c */ /* 0x040fe20003fa4070 */
[--C-:B------:R-:W-:Y:S01]  /*6420*/  @!P6 IMAD.IADD R17, R17, 0x1, -R4.reuse ;  /* 0x000000011111e824 */ /* 0x100fe200078e0a04 */
[C---:B------:R-:W-:Y:S01]  /*6430*/  ISETP.GT.U32.AND P6, PT, R4.reuse, R13, PT ;  /* 0x0000000d0400720c */ /* 0x040fe20003fc4070 */
[----:B------:R-:W-:Y:S02]  /*6440*/  @!P2 IMAD.IADD R11, R11, 0x1, -R4 ;  /* 0x000000010b0ba824 */ /* 0x000fe400078e0a04 */
[----:B-1----:R-:W-:Y:S01]  /*6450*/  IMAD R9, R4, R6, R23 ;  /* 0x0000000604097224 */ /* 0x002fe200078e0217 */
[----:B------:R-:W-:Y:S01]  /*6460*/  IADD3 R6, R32, 0x78, RZ ;  /* 0x0000007820067810 */ /* 0x000fe20007ffe0ff */
[----:B------:R-:W-:-:S03]  /*6470*/  IMAD.HI.U32 R2, R0, R21, RZ ;  /* 0x0000001500027227 */ /* 0x000fc600078e00ff */
[----:B------:R-:W-:Y:S01]  /*6480*/  ISETP.GT.U32.AND P2, PT, R4, R9, PT ;  /* 0x000000090400720c */ /* 0x000fe20003f44070 */
[--C-:B------:R-:W-:Y:S01]  /*6490*/  @!P3 IMAD.IADD R15, R15, 0x1, -R4.reuse ;  /* 0x000000010f0fb824 */ /* 0x100fe200078e0a04 */
[----:B------:R-:W-:Y:S01]  /*64a0*/  ISETP.GE.AND P3, PT, R12, RZ, PT ;  /* 0x000000ff0c00720c */ /* 0x000fe20003f66270 */
[--C-:B------:R-:W-:Y:S01]  /*64b0*/  @!P5 IMAD.IADD R7, R7, 0x1, -R4.reuse ;  /* 0x000000010707d824 */ /* 0x100fe200078e0a04 */
[----:B------:R-:W-:Y:S01]  /*64c0*/  ISETP.GE.AND P5, PT, R16, RZ, PT ;  /* 0x000000ff1000720c */ /* 0x000fe20003fa6270 */
[--C-:B------:R-:W-:Y:S01]  /*64d0*/  @!P6 IMAD.IADD R13, R13, 0x1, -R4.reuse ;  /* 0x000000010d0de824 */ /* 0x100fe200078e0a04 */
[----:B------:R-:W-:Y:S01]  /*64e0*/  IABS R23, R6 ;  /* 0x0000000600177213 */ /* 0x000fe20000000000 */
[----:B------:R-:W-:Y:S01]  /*64f0*/  @!P1 IMAD.IADD R19, R19, 0x1, -R4 ;  /* 0x0000000113139824 */ /* 0x000fe200078e0a04 */
[----:B------:R-:W-:Y:S01]  /*6500*/  ISETP.GT.U32.AND P6, PT, R4, R7, PT ;  /* 0x000000070400720c */ /* 0x000fe20003fc4070 */
[----:B------:R-:W-:Y:S01]  /*6510*/  IMAD.MOV.U32 R27, RZ, RZ, R5 ;  /* 0x000000ffff1b7224 */ /* 0x000fe200078e0005 */
[----:B------:R-:W-:Y:S01]  /*6520*/  ISETP.GE.AND P1, PT, R14, RZ, PT ;  /* 0x000000ff0e00720c */ /* 0x000fe20003f26270 */
[----:B------:R-:W-:Y:S01]  /*6530*/  IMAD.MOV R2, RZ, RZ, -R2 ;  /* 0x000000ffff027224 */ /* 0x000fe200078e0a02 */
[----:B------:R-:W-:Y:S01]  /*6540*/  IADD3 R14, R32, 0x7d, RZ ;  /* 0x0000007d200e7810 */ /* 0x000fe20007ffe0ff */
[----:B------:R-:W-:Y:S01]  /*6550*/  @!P2 IMAD.IADD R9, R9, 0x1, -R4 ;  /* 0x000000010909a824 */ /* 0x000fe200078e0a04 */
[----:B------:R-:W-:Y:S01]  /*6560*/  ISETP.GE.AND P2, PT, R18, RZ, PT ;  /* 0x000000ff1200720c */ /* 0x000fe20003f46270 */
[----:B------:R-:W-:Y:S01]  /*6570*/  @!P4 IMAD.MOV R27, RZ, RZ, -R27 ;  /* 0x000000ffff1bc224 */ /* 0x000fe200078e0a1b */
[----:B------:R-:W-:Y:S01]  /*6580*/  ISETP.GT.U32.AND P4, PT, R4, R13, PT ;  /* 0x0000000d0400720c */ /* 0x000fe20003f84070 */
[----:B------:R-:W-:Y:S01]  /*6590*/  IMAD.MOV.U32 R26, RZ, RZ, R11 ;  /* 0x000000ffff1a7224 */ /* 0x000fe200078e000b */
[----:B------:R-:W-:Y:S01]  /*65a0*/  IADD3 R12, R32, 0x7c, RZ ;  /* 0x0000007c200c7810 */ /* 0x000fe20007ffe0ff */
[C---:B------:R-:W-:Y:S01]  /*65b0*/  IMAD R21, R4.reuse, R2, R21 ;  /* 0x0000000204157224 */ /* 0x040fe200078e0215 */
[----:B------:R1:W-:Y:S01]  /*65c0*/  STL [R1+0xcc], R27 ;  /* 0x0000cc1b01007387 */ /* 0x0003e20000100800 */
[----:B------:R-:W-:Y:S01]  /*65d0*/  IMAD.MOV.U32 R11, RZ, RZ, R17 ;  /* 0x000000ffff0b7224 */ /* 0x000fe200078e0011 */
[----:B------:R-:W-:Y:S01]  /*65e0*/  IABS R17, R14 ;  /* 0x0000000e00117213 */ /* 0x000fe20000000000 */
[----:B------:R-:W-:Y:S01]  /*65f0*/  IMAD.MOV.U32 R24, RZ, RZ, R15 ;  /* 0x000000ffff187224 */ /* 0x000fe200078e000f */
[----:B------:R-:W-:Y:S01]  /*6600*/  IABS R15, R12 ;  /* 0x0000000c000f7213 */ /* 0x000fe20000000000 */
[----:B------:R-:W-:Y:S01]  /*6610*/  @!P5 IMAD.MOV R11, RZ, RZ, -R11 ;  /* 0x000000ffff0bd224 */ /* 0x000fe200078e0a0b */
[----:B------:R-:W-:Y:S01]  /*6620*/  ISETP.GT.U32.AND P5, PT, R4, R21, PT ;  /* 0x000000150400720c */ /* 0x000fe20003fa4070 */
[----:B------:R-:W-:Y:S01]  /*6630*/  IMAD.MOV.U32 R5, RZ, RZ, R19 ;  /* 0x000000ffff057224 */ /* 0x000fe200078e0013 */
[----:B------:R-:W-:Y:S01]  /*6640*/  IADD3 R18, R32, 0x80, RZ ;  /* 0x0000008020127810 */ /* 0x000fe20007ffe0ff */
[----:B------:R-:W-:Y:S01]  /*6650*/  IMAD.HI.U32 R2, R0, R23, RZ ;  /* 0x0000001700027227 */ /* 0x000fe200078e00ff */
[----:B-1----:R-:W-:-:S03]  /*6660*/  IADD3 R27, R32, 0xb2, RZ ;  /* 0x000000b2201b7810 */ /* 0x002fc60007ffe0ff */
[----:B------:R-:W-:Y:S01]  /*6670*/  @!P6 IMAD.IADD R7, R7, 0x1, -R4 ;  /* 0x000000010707e824 */ /* 0x000fe200078e0a04 */
[----:B------:R-:W-:Y:S01]  /*6680*/  ISETP.GE.AND P6, PT, R10, RZ, PT ;  /* 0x000000ff0a00720c */ /* 0x000fe20003fc6270 */
[----:B------:R-:W-:Y:S01]  /*6690*/  @!P3 IMAD.MOV R26, RZ, RZ, -R26 ;  /* 0x000000ffff1ab224 */ /* 0x000fe200078e0a1a */
[----:B------:R-:W-:Y:S01]  /*66a0*/  IADD3 R2, -R2, RZ, RZ ;  /* 0x000000ff02027210 */ /* 0x000fe20007ffe1ff */
[----:B------:R-:W-:Y:S01]  /*66b0*/  @!P1 IMAD.MOV R24, RZ, RZ, -R24 ;  /* 0x000000ffff189224 */ /* 0x000fe200078e0a18 */
[----:B------:R-:W-:Y:S01]  /*66c0*/  ISETP.GE.AND P1, PT, R8, RZ, PT ;  /* 0x000000ff0800720c */ /* 0x000fe20003f26270 */
[----:B------:R-:W-:Y:S01]  /*66d0*/  @!P2 IMAD.MOV R5, RZ, RZ, -R5 ;  /* 0x000000ffff05a224 */ /* 0x000fe200078e0a05 */
[----:B------:R-:W-:Y:S01]  /*66e0*/  STL [R1+0xc8], R26 ;  /* 0x0000c81a01007387 */ /* 0x000fe20000100800 */
[--C-:B------:R-:W-:Y:S01]  /*66f0*/  @!P4 IMAD.IADD R13, R13, 0x1, -R4.reuse ;  /* 0x000000010d0dc824 */ /* 0x100fe200078e0a04 */
[----:B------:R-:W-:Y:S01]  /*6700*/  ISETP.GT.U32.AND P3, PT, R4, R9, PT ;  /* 0x000000090400720c */ /* 0x000fe20003f64070 */
[----:B------:R-:W-:Y:S01]  /*6710*/  @!P5 IMAD.IADD R21, R21, 0x1, -R4 ;  /* 0x000000011515d824 */ /* 0x000fe200078e0a04 */
[----:B------:R-:W-:Y:S01]  /*6720*/  STL [R1+0xc4], R24 ;  /* 0x0000c41801007387 */ /* 0x000fe20000100800 */
[----:B------:R-:W-:Y:S01]  /*6730*/  IMAD.MOV.U32 R10, RZ, RZ, R13 ;  /* 0x000000ffff0a7224 */ /* 0x000fe200078e000d */
[----:B------:R-:W-:-:S02]  /*6740*/  ISETP.GE.AND P2, PT, R20, RZ, PT ;  /* 0x000000ff1400720c */ /* 0x000fc40003f46270 */
[----:B------:R1:W-:Y:S01]  /*6750*/  STL [R1+0xc0], R11 ;  /* 0x0000c00b01007387 */ /* 0x0003e20000100800 */
[----:B------:R-:W-:Y:S01]  /*6760*/  @!P6 IMAD.MOV R10, RZ, RZ, -R10 ;  /* 0x000000ffff0ae224 */ /* 0x000fe200078e0a0a */
[----:B------:R-:W-:Y:S02]  /*6770*/  ISETP.GT.U32.AND P5, PT, R4, R21, PT ;  /* 0x000000150400720c */ /* 0x000fe40003fa4070 */
[----:B------:R2:W-:Y:S01]  /*6780*/  STL [R1+0xbc], R5 ;  /* 0x0000bc0501007387 */ /* 0x0005e20000100800 */
[----:B------:R-:W-:Y:S02]  /*6790*/  ISETP.GE.AND P4, PT, R6, RZ, PT ;  /* 0x000000ff0600720c */ /* 0x000fe40003f86270 */
[--C-:B------:R-:W-:Y:S01]  /*67a0*/  @!P3 IMAD.IADD R9, R9, 0x1, -R4.reuse ;  /* 0x000000010909b824 */ /* 0x100fe200078e0a04 */
[----:B------:R-:W-:Y:S01]  /*67b0*/  ISETP.GE.AND P3, PT, R22, RZ, PT ;  /* 0x000000ff1600720c */ /* 0x000fe20003f66270 */
[----:B-1----:R-:W-:Y:S01]  /*67c0*/  IMAD.MOV.U32 R11, RZ, RZ, R7 ;  /* 0x000000ffff0b7224 */ /* 0x002fe200078e0007 */
[C---:B------:R-:W-:Y:S01]  /*67d0*/  IADD3 R6, R32.reuse, 0x7a, RZ ;  /* 0x0000007a20067810 */ /* 0x040fe20007ffe0ff */
[----:B------:R-:W-:Y:S01]  /*67e0*/  @!P2 IMAD.MOV R9, RZ, RZ, -R9 ;  /* 0x000000ffff09a224 */ /* 0x000fe200078e0a09 */
[----:B------:R-:W-:Y:S01]  /*67f0*/  IADD3 R8, R32, 0x7b, RZ ;  /* 0x0000007b20087810 */ /* 0x000fe20007ffe0ff */
[----:B--2---:R-:W-:Y:S01]  /*6800*/  IMAD R5, R4, R2, R23 ;  /* 0x0000000204057224 */ /* 0x004fe200078e0217 */
[----:B------:R-:W-:Y:S01]  /*6810*/  IADD3 R2, R32, 0x79, RZ ;  /* 0x0000007920027810 */ /* 0x000fe20007ffe0ff */
[----:B------:R-:W-:Y:S01]  /*6820*/  @!P1 IMAD.MOV R11, RZ, RZ, -R11 ;  /* 0x000000ffff0b9224 */ /* 0x000fe200078e0a0b */
[----:B------:R-:W-:Y:S01]  /*6830*/  IABS R13, R8 ;  /* 0x00000008000d7213 */ /* 0x000fe20000000000 */
[----:B------:R-:W-:Y:S01]  /*6840*/  @!P5 IMAD.IADD R21, R21, 0x1, -R4 ;  /* 0x000000011515d824 */ /* 0x000fe200078e0a04 */
[----:B------:R-:W-:-:S02]  /*6850*/  ISETP.GT.U32.AND P6, PT, R4, R5, PT ;  /* 0x000000050400720c */ /* 0x000fc40003fc4070 */
[----:B------:R-:W-:Y:S01]  /*6860*/  IABS R7, R2 ;  /* 0x0000000200077213 */ /* 0x000fe20000000000 */
[----:B------:R1:W-:Y:S01]  /*6870*/  STL [R1+0xb0], R11 ;  /* 0x0000b00b01007387 */ /* 0x0003e20000100800 */
[----:B------:R-:W-:Y:S01]  /*6880*/  ISETP.GE.AND P1, PT, R2, RZ, PT ;  /* 0x000000ff0200720c */ /* 0x000fe20003f26270 */
[----:B------:R-:W-:Y:S01]  /*6890*/  IMAD.MOV.U32 R16, RZ, RZ, R21 ;  /* 0x000000ffff107224 */ /* 0x000fe200078e0015 */
[----:B------:R-:W-:Y:S01]  /*68a0*/  ISETP.GE.AND P2, PT, R6, RZ, PT ;  /* 0x000000ff0600720c */ /* 0x000fe20003f46270 */
[----:B------:R-:W-:Y:S01]  /*68b0*/  IMAD.HI.U32 R2, R0, R7, RZ ;  /* 0x0000000700027227 */ /* 0x000fe200078e00ff */
[----:B------:R2:W-:Y:S01]  /*68c0*/  STL [R1+0xac], R9 ;  /* 0x0000ac0901007387 */ /* 0x0005e20000100800 */
[----:B------:R-:W-:Y:S02]  /*68d0*/  ISETP.GE.AND P5, PT, R8, RZ, PT ;  /* 0x000000ff0800720c */ /* 0x000fe40003fa6270 */
[----:B------:R-:W-:Y:S01]  /*68e0*/  IMAD.MOV R2, RZ, RZ, -R2 ;  /* 0x000000ffff027224 */ /* 0x000fe200078e0a02 */
[----:B------:R-:W-:Y:S01]  /*68f0*/  STL [R1+0xa8], R10 ;  /* 0x0000a80a01007387 */ /* 0x000fe20000100800 */
        /* <DEDUP_REMOVED lines=8> */
[----:B------:R1:W-:Y:S01]  /*6980*/  STL [R1+0xa4], R16 ;  /* 0x0000a41001007387 */ /* 0x0003e20000100800 */
[----:B--2---:R-:W-:Y:S01]  /*6990*/  IMAD.HI.U32 R9, R0, R17, RZ ;  /* 0x0000001100097227 */ /* 0x004fe200078e00ff */
[C---:B------:R-:W-:Y:S02]  /*69a0*/  IADD3 R20, R32.reuse, 0x81, RZ ;  /* 0x0000008120147810 */ /* 0x040fe40007ffe0ff */
[----:B------:R-:W-:Y:S01]  /*69b0*/  IADD3 R22, R32, 0x82, RZ ;  /* 0x0000008220167810 */ /* 0x000fe20007ffe0ff */
[----:B------:R-:W-:Y:S01]  /*69c0*/  IMAD.MOV R2, RZ, RZ, -R2 ;  /* 0x000000ffff027224 */ /* 0x000fe200078e0a02 */
[----:B------:R-:W-:Y:S01]  /*69d0*/  IABS R23, R20 ;  /* 0x0000001400177213 */ /* 0x000fe20000000000 */
[----:B------:R-:W-:Y:S01]  /*69e0*/  IMAD.HI.U32 R6, R0, R13, RZ ;  /* 0x0000000d00067227 */ /* 0x000fe200078e00ff */
[----:B------:R-:W-:Y:S02]  /*69f0*/  IABS R25, R22 ;  /* 0x0000001600197213 */ /* 0x000fe40000000000 */
[C---:B-1----:R-:W-:Y:S01]  /*6a00*/  IADD3 R16, R32.reuse, 0x7f, RZ ;  /* 0x0000007f20107810 */ /* 0x042fe20007ffe0ff */
[----:B------:R-:W-:Y:S01]  /*6a10*/  IMAD.MOV R10, RZ, RZ, -R9 ;  /* 0x000000ffff0a7224 */ /* 0x000fe200078e0a09 */
[----:B------:R-:W-:Y:S01]  /*6a20*/  IADD3 R26, R32, 0xb1, RZ ;  /* 0x000000b1201a7810 */ /* 0x000fe20007ffe0ff */
[----:B------:R-:W-:Y:S01]  /*6a30*/  IMAD R9, R4, R2, R11 ;  /* 0x0000000204097224 */ /* 0x000fe200078e020b */
[----:B------:R-:W-:Y:S01]  /*6a40*/  IABS R19, R16 ;  /* 0x0000001000137213 */ /* 0x000fe20000000000 */
[----:B------:R-:W-:-:S02]  /*6a50*/  IMAD.MOV R6, RZ, RZ, -R6 ;  /* 0x000000ffff067224 */ /* 0x000fc400078e0a06 */
[--C-:B------:R-:W-:Y:S01]  /*6a60*/  @!P6 IMAD.IADD R5, R5, 0x1, -R4.reuse ;  /* 0x000000010505e824 */ /* 0x100fe200078e0a04 */
[C---:B------:R-:W-:Y:S01]  /*6a70*/  ISETP.GT.U32.AND P6, PT, R4.reuse, R9, PT ;  /* 0x000000090400720c */ /* 0x040fe20003fc4070 */
[----:B------:R-:W-:Y:S02]  /*6a80*/  IMAD R11, R4, R6, R13 ;  /* 0x00000006040b7224 */ /* 0x000fe400078e020d */
[----:B------:R-:W-:Y:S02]  /*6a90*/  @!P3 IMAD.IADD R7, R7, 0x1, -R4 ;  /* 0x000000010707b824 */ /* 0x000fe400078e0a04 */
[----:B------:R-:W-:Y:S01]  /*6aa0*/  IMAD.HI.U32 R8, R0, R15, RZ ;  /* 0x0000000f00087227 */ /* 0x000fe200078e00ff */
[----:B------:R-:W-:-:S03]  /*6ab0*/  ISETP.GT.U32.AND P3, PT, R4, R11, PT ;  /* 0x0000000b0400720c */ /* 0x000fc60003f64070 */
[----:B------:R-:W-:Y:S02]  /*6ac0*/  IMAD.MOV R8, RZ, RZ, -R8 ;  /* 0x000000ffff087224 */ /* 0x000fe400078e0a08 */
[----:B------:R-:W-:Y:S02]  /*6ad0*/  IMAD.MOV.U32 R24, RZ, RZ, R5 ;  /* 0x000000ffff187224 */ /* 0x000fe400078e0005 */
[----:B------:R-:W-:Y:S01]  /*6ae0*/  @!P6 IADD3 R9, R9, -R4, RZ ;  /* 0x800000040909e210 */ /* 0x000fe20007ffe0ff */
[C---:B------:R-:W-:Y:S01]  /*6af0*/  IMAD R13, R4.reuse, R8, R15 ;  /* 0x00000008040d7224 */ /* 0x040fe200078e020f */
[C---:B------:R-:W-:Y:S01]  /*6b00*/  ISETP.GT.U32.AND P6, PT, R4.reuse, R7, PT ;  /* 0x000000070400720c */ /* 0x040fe20003fc4070 */
[----:B------:R-:W-:Y:S01]  /*6b10*/  IMAD R15, R4, R10, R17 ;  /* 0x0000000a040f7224 */ /* 0x000fe200078e0211 */
[----:B------:R-:W-:Y:S01]  /*6b20*/  IADD3 R10, R32, 0x7e, RZ ;  /* 0x0000007e200a7810 */ /* 0x000fe20007ffe0ff */
[----:B------:R-:W-:Y:S01]  /*6b30*/  @!P4 IMAD.MOV R24, RZ, RZ, -R24 ;  /* 0x000000ffff18c224 */ /* 0x000fe200078e0a18 */
[----:B------:R-:W-:Y:S01]  /*6b40*/  ISETP.GT.U32.AND P4, PT, R4, R9, PT ;  /* 0x000000090400720c */ /* 0x000fe20003f84070 */
[----:B------:R-:W-:Y:S01]  /*6b50*/  @!P3 IMAD.IADD R11, R11, 0x1, -R4 ;  /* 0x000000010b0bb824 */ /* 0x000fe200078e0a04 */
[----:B------:R-:W-:Y:S01]  /*6b60*/  IABS R17, R10 ;  /* 0x0000000a00117213 */ /* 0x000fe20000000000 */
[----:B------:R-:W-:Y:S01]  /*6b70*/  IMAD.HI.U32 R5, R0, R19, RZ ;  /* 0x0000001300057227 */ /* 0x000fe200078e00ff */
[----:B------:R1:W-:Y:S02]  /*6b80*/  STL [R1+0xa0], R24 ;  /* 0x0000a01801007387 */ /* 0x0003e40000100800 */
[----:B------:R-:W-:Y:S01]  /*6b90*/  ISETP.GT.U32.AND P3, PT, R4, R11, PT ;  /* 0x0000000b0400720c */ /* 0x000fe20003f64070 */
[----:B------:R-:W-:-:S04]  /*6ba0*/  IMAD.HI.U32 R2, R0, R17, RZ ;  /* 0x0000001100027227 */ /* 0x000fc800078e00ff */
[----:B------:R-:W-:Y:S01]  /*6bb0*/  @!P6 IMAD.IADD R7, R7, 0x1, -R4 ;  /* 0x000000010707e824 */ /* 0x000fe200078e0a04 */
[C---:B------:R-:W-:Y:S01]  /*6bc0*/  ISETP.GT.U32.AND P6, PT, R4.reuse, R13, PT ;  /* 0x0000000d0400720c */ /* 0x040fe20003fc4070 */
[----:B------:R-:W-:Y:S02]  /*6bd0*/  IMAD.MOV R2, RZ, RZ, -R2 ;  /* 0x000000ffff027224 */ /* 0x000fe400078e0a02 */
[----:B------:R-:W-:Y:S02]  /*6be0*/  IMAD.MOV R6, RZ, RZ, -R5 ;  /* 0x000000ffff067224 */ /* 0x000fe400078e0a05 */
[C---:B------:R-:W-:Y:S02]  /*6bf0*/  IMAD R5, R4.reuse, R2, R17 ;  /* 0x0000000204057224 */ /* 0x040fe400078e0211 */
[----:B------:R-:W-:Y:S02]  /*6c00*/  IMAD R17, R4, R6, R19 ;  /* 0x0000000604117224 */ /* 0x000fe400078e0213 */
[----:B------:R-:W-:-:S04]  /*6c10*/  IMAD.HI.U32 R2, R0, R21, RZ ;  /* 0x0000001500027227 */ /* 0x000fc800078e00ff */
[----:B------:R-:W-:Y:S01]  /*6c20*/  @!P3 IMAD.IADD R11, R11, 0x1, -R4 ;  /* 0x000000010b0bb824 */ /* 0x000fe200078e0a04 */
[C---:B------:R-:W-:Y:S01]  /*6c30*/  ISETP.GT.U32.AND P3, PT, R4.reuse, R5, PT ;  /* 0x000000050400720c */ /* 0x040fe20003f64070 */
[----:B------:R-:W-:Y:S02]  /*6c40*/  IMAD.MOV R2, RZ, RZ, -R2 ;  /* 0x000000ffff027224 */ /* 0x000fe400078e0a02 */
[--C-:B------:R-:W-:Y:S01]  /*6c50*/  @!P6 IMAD.IADD R13, R13, 0x1, -R4.reuse ;  /* 0x000000010d0de824 */ /* 0x100fe200078e0a04 */
[C---:B------:R-:W-:Y:S01]  /*6c60*/  ISETP.GT.U32.AND P6, PT, R4.reuse, R17, PT ;  /* 0x000000110400720c */ /* 0x040fe20003fc4070 */
[----:B------:R-:W-:Y:S01]  /*6c70*/  @!P4 IMAD.IADD R9, R9, 0x1, -R4 ;  /* 0x000000010909c824 */ /* 0x000fe200078e0a04 */
[C---:B------:R-:W-:Y:S01]  /*6c80*/  ISETP.GT.U32.AND P4, PT, R4.reuse, R15, PT ;  /* 0x0000000f0400720c */ /* 0x040fe20003f84070 */
[----:B------:R-:W-:Y:S02]  /*6c90*/  IMAD R19, R4, R2, R21 ;  /* 0x0000000204137224 */ /* 0x000fe400078e0215 */
[----:B-1----:R-:W-:-:S02]  /*6ca0*/  IMAD.MOV.U32 R24, RZ, RZ, R7 ;  /* 0x000000ffff187224 */ /* 0x002fc400078e0007 */
[----:B------:R-:W-:Y:S02]  /*6cb0*/  IMAD.MOV.U32 R2, RZ, RZ, R9 ;  /* 0x000000ffff027224 */ /* 0x000fe400078e0009 */
[----:B------:R-:W-:Y:S02]  /*6cc0*/  @!P1 IMAD.MOV R24, RZ, RZ, -R24 ;  /* 0x000000ffff189224 */ /* 0x000fe400078e0a18 */
[----:B------:R-:W-:Y:S02]  /*6cd0*/  @!P2 IMAD.MOV R2, RZ, RZ, -R2 ;  /* 0x000000ffff02a224 */ /* 0x000fe400078e0a02 */
[--C-:B------:R-:W-:Y:S01]  /*6ce0*/  @!P3 IMAD.IADD R5, R5, 0x1, -R4.reuse ;  /* 0x000000010505b824 */ /* 0x100fe200078e0a04 */
[----:B------:R-:W-:Y:S01]  /*6cf0*/  STL [R1+0x9c], R24 ;  /* 0x00009c1801007387 */ /* 0x000fe20000100800 */
[----:B------:R-:W-:Y:S01]  /*6d00*/  @!P6 IMAD.IADD R17, R17, 0x1, -R4 ;  /* 0x000000011111e824 */ /* 0x000fe200078e0a04 */
[----:B------:R-:W-:Y:S01]  /*6d10*/  ISETP.GT.U32.AND P3, PT, R4, R13, PT ;  /* 0x0000000d0400720c */ /* 0x000fe20003f64070 */
[----:B------:R-:W-:Y:S01]  /*6d20*/  IMAD.HI.U32 R6, R0, R23, RZ ;  /* 0x0000001700067227 */ /* 0x000fe200078e00ff */
[----:B------:R1:W-:Y:S01]  /*6d30*/  STL [R1+0x98], R2 ;  /* 0x0000980201007387 */ /* 0x0003e20000100800 */
[----:B------:R-:W-:-:S02]  /*6d40*/  ISETP.GT.U32.AND P6, PT, R4, R5, PT ;  /* 0x000000050400720c */ /* 0x000fc40003fc4070 */
[----:B------:R-:W-:Y:S01]  /*6d50*/  IMAD.HI.U32 R8, R0, R25, RZ ;  /* 0x0000001900087227 */ /* 0x000fe200078e00ff */
[----:B------:R-:W-:-:S03]  /*6d60*/  ISETP.GT.U32.AND P2, PT, R4, R17, PT ;  /* 0x000000110400720c */ /* 0x000fc60003f44070 */
[----:B------:R-:W-:Y:S01]  /*6d70*/  @!P4 IMAD.IADD R15, R15, 0x1, -R4 ;  /* 0x000000010f0fc824 */ /* 0x000fe200078e0a04 */
[----:B------:R-:W-:Y:S01]  /*6d80*/  ISETP.GE.AND P4, PT, R12, RZ, PT ;  /* 0x000000ff0c00720c */ /* 0x000fe20003f86270 */
[----:B------:R-:W-:Y:S01]  /*6d90*/  IMAD.MOV R6, RZ, RZ, -R6 ;  /* 0x000000ffff067224 */ /* 0x000fe200078e0a06 */
[----:B------:R-:W-:Y:S01]  /*6da0*/  IADD3 R12, R32, 0x84, RZ ;  /* 0x00000084200c7810 */ /* 0x000fe20007ffe0ff */
[----:B-1----:R-:W-:Y:S01]  /*6db0*/  IMAD.MOV.U32 R2, RZ, RZ, R11 ;  /* 0x000000ffff027224 */ /* 0x002fe200078e000b */
[C---:B------:R-:W-:Y:S01]  /*6dc0*/  ISETP.GT.U32.AND P1, PT, R4.reuse, R15, PT ;  /* 0x0000000f0400720c */ /* 0x040fe20003f24070 */
[----:B------:R-:W-:Y:S01]  /*6dd0*/  IMAD.MOV R8, RZ, RZ, -R8 ;  /* 0x000000ffff087224 */ /* 0x000fe200078e0a08 */
[----:B------:R-:W-:Y:S01]  /*6de0*/  @!P3 IADD3 R13, R13, -R4, RZ ;  /* 0x800000040d0db210 */ /* 0x000fe20007ffe0ff */
[----:B------:R-:W-:Y:S01]  /*6df0*/  @!P5 IMAD.MOV R2, RZ, RZ, -R2 ;  /* 0x000000ffff02d224 */ /* 0x000fe200078e0a02 */
[C---:B------:R-:W-:Y:S01]  /*6e00*/  ISETP.GT.U32.AND P5, PT, R4.reuse, R19, PT ;  /* 0x000000130400720c */ /* 0x040fe20003fa4070 */
[C---:B------:R-:W-:Y:S01]  /*6e10*/  IMAD R21, R4.reuse, R6, R23 ;  /* 0x0000000604157224 */ /* 0x040fe200078e0217 */
[----:B------:R-:W-:Y:S01]  /*6e20*/  IABS R11, R12 ;  /* 0x0000000c000b7213 */ /* 0x000fe20000000000 */
[----:B------:R-:W-:Y:S01]  /*6e30*/  IMAD R7, R4, R8, R25 ;  /* 0x0000000804077224 */ /* 0x000fe200078e0219 */
[----:B------:R-:W-:Y:S01]  /*6e40*/  IADD3 R8, R32, 0x83, RZ ;  /* 0x0000008320087810 */ /* 0x000fe20007ffe0ff */
[--C-:B------:R-:W-:Y:S01]  /*6e50*/  @!P6 IMAD.IADD R5, R5, 0x1, -R4.reuse ;  /* 0x000000010505e824 */ /* 0x100fe200078e0a04 */
[C---:B------:R-:W-:Y:S01]  /*6e60*/  ISETP.GT.U32.AND P3, PT, R4.reuse, R21, PT ;  /* 0x000000150400720c */ /* 0x040fe20003f64070 */
[----:B------:R1:W-:Y:S01]  /*6e70*/  STL [R1+0x94], R2 ;  /* 0x0000940201007387 */ /* 0x0003e20000100800 */
[----:B------:R-:W-:Y:S01]  /*6e80*/  IABS R9, R8 ;  /* 0x0000000800097213 */ /* 0x000fe20000000000 */
[--C-:B------:R-:W-:Y:S01]  /*6e90*/  @!P1 IMAD.IADD R15, R15, 0x1, -R4.reuse ;  /* 0x000000010f0f9824 */ /* 0x100fe200078e0a04 */
[----:B------:R-:W-:Y:S01]  /*6ea0*/  ISETP.GT.U32.AND P6, PT, R4, R7, PT ;  /* 0x000000070400720c */ /* 0x000fe20003fc4070 */
[--C-:B------:R-:W-:Y:S01]  /*6eb0*/  @!P2 IMAD.IADD R17, R17, 0x1, -R4.reuse ;  /* 0x000000011111a824 */ /* 0x100fe200078e0a04 */
[----:B------:R-:W-:Y:S01]  /*6ec0*/  ISETP.GE.AND P1, PT, R14, RZ, PT ;  /* 0x000000ff0e00720c */ /* 0x000fe20003f26270 */
[----:B------:R-:W-:Y:S01]  /*6ed0*/  @!P5 IMAD.IADD R19, R19, 0x1, -R4 ;  /* 0x000000011313d824 */ /* 0x000fe200078e0a04 */
[----:B------:R-:W-:Y:S01]  /*6ee0*/  ISETP.GE.AND P5, PT, R16, RZ, PT ;  /* 0x000000ff1000720c */ /* 0x000fe20003fa6270 */
[----:B------:R-:W-:Y:S01]  /*6ef0*/  IMAD.MOV.U32 R24, RZ, RZ, R13 ;  /* 0x000000ffff187224 */ /* 0x000fe200078e000d */
[----:B------:R-:W-:Y:S01]  /*6f00*/  ISETP.GE.AND P2, PT, R10, RZ, PT ;  /* 0x000000ff0a00720c */ /* 0x000fe20003f46270 */
[----:B-1----:R-:W-:Y:S01]  /*6f10*/  IMAD.HI.U32 R2, R0, R9, RZ ;  /* 0x0000000900027227 */ /* 0x002fe200078e00ff */
[----:B------:R-:W-:-:S02]  /*6f20*/  IADD3 R10, R32, 0x85, RZ ;  /* 0x00000085200a7810 */ /* 0x000fc40007ffe0ff */
[C---:B------:R-:W-:Y:S01]  /*6f30*/  IADD3 R14, R32.reuse, 0x86, RZ ;  /* 0x00000086200e7810 */ /* 0x040fe20007ffe0ff */
[----:B------:R-:W-:Y:S01]  /*6f40*/  IMAD.MOV R6, RZ, RZ, -R2 ;  /* 0x000000ffff067224 */ /* 0x000fe200078e0a02 */
[----:B------:R-:W-:Y:S01]  /*6f50*/  IADD3 R16, R32, 0x8c, RZ ;  /* 0x0000008c20107810 */ /* 0x000fe20007ffe0ff */
[--C-:B------:R-:W-:Y:S01]  /*6f60*/  @!P3 IMAD.IADD R21, R21, 0x1, -R4.reuse ;  /* 0x000000011515b824 */ /* 0x100fe200078e0a04 */
[----:B------:R-:W-:Y:S01]  /*6f70*/  ISETP.GE.AND P3, PT, R18, RZ, PT ;  /* 0x000000ff1200720c */ /* 0x000fe20003f66270 */
[C---:B------:R-:W-:Y:S01]  /*6f80*/  IMAD R9, R4.reuse, R6, R9 ;  /* 0x0000000604097224 */ /* 0x040fe200078e0209 */
[----:B------:R-:W-:Y:S01]  /*6f90*/  IABS R13, R14 ;  /* 0x0000000e000d7213 */ /* 0x000fe20000000000 */
[----:B------:R-:W-:Y:S01]  /*6fa0*/  @!P6 IMAD.IADD R7, R7, 0x1, -R4 ;  /* 0x000000010707e824 */ /* 0x000fe200078e0a04 */
[----:B------:R-:W-:Y:S01]  /*6fb0*/  ISETP.GT.U32.AND P6, PT, R4, R19, PT ;  /* 0x000000130400720c */ /* 0x000fe20003fc4070 */
[----:B------:R-:W-:Y:S01]  /*6fc0*/  IMAD.MOV.U32 R6, RZ, RZ, R17 ;  /* 0x000000ffff067224 */ /* 0x000fe200078e0011 */
[----:B------:R-:W-:Y:S01]  /*6fd0*/  IADD3 R18, R32, 0x8d, RZ ;  /* 0x0000008d20127810 */ /* 0x000fe20007ffe0ff */
[----:B------:R-:W-:Y:S01]  /*6fe0*/  IMAD.MOV.U32 R23, RZ, RZ, R15 ;  /* 0x000000ffff177224 */ /* 0x000fe200078e000f */
[----:B------:R-:W-:Y:S01]  /*6ff0*/  IABS R25, R27 ;  /* 0x0000001b00197213 */ /* 0x000fe20000000000 */
[----:B------:R-:W-:Y:S01]  /*7000*/  @!P4 IMAD.MOV R24, RZ, RZ, -R24 ;  /* 0x000000ffff18c224 */ /* 0x000fe200078e0a18 */
[C---:B------:R-:W-:Y:S01]  /*7010*/  ISETP.GT.U32.AND P4, PT, R4.reuse, R21, PT ;  /* 0x000000150400720c */ /* 0x040fe20003f84070 */
[----:B------:R-:W-:Y:S01]  /*7020*/  @!P5 IMAD.MOV R6, RZ, RZ, -R6 ;  /* 0x000000ffff06d224 */ /* 0x000fe200078e0a06 */
[C---:B------:R-:W-:Y:S01]  /*7030*/  ISETP.GT.U32.AND P5, PT, R4.reuse, R9, PT ;  /* 0x000000090400720c */ /* 0x040fe20003fa4070 */
[----:B------:R-:W-:Y:S01]  /*7040*/  @!P1 IMAD.MOV R23, RZ, RZ, -R23 ;  /* 0x000000ffff179224 */ /* 0x000fe200078e0a17 */
[----:B------:R-:W-:Y:S01]  /*7050*/  ISETP.GT.U32.AND P1, PT, R4, R7, PT ;  /* 0x000000070400720c */ /* 0x000fe20003f24070 */
[----:B------:R-:W-:Y:S01]  /*7060*/  IMAD.HI.U32 R2, R0, R11, RZ ;  /* 0x0000000b00027227 */ /* 0x000fe200078e00ff */
[----:B------:R-:W-:Y:S03]  /*7070*/  STL [R1+0x90], R24 ;  /* 0x0000901801007387 */ /* 0x000fe60000100800 */
        /* <DEDUP_REMOVED lines=22> */
[----:B------:R-:W-:Y:S02]  /*71e0*/  @!P3 IADD3 R6, -R6, RZ, RZ ;  /* 0x000000ff0606b210 */ /* 0x000fe40007ffe1ff */
[----:B------:R-:W-:Y:S02]  /*71f0*/  ISETP.GT.U32.AND P3, PT, R4, R9, PT ;  /* 0x000000090400720c */ /* 0x000fe40003f64070 */
[----:B------:R-:W-:Y:S01]  /*7200*/  IADD3 R12, R32, 0x89, RZ ;  /* 0x00000089200c7810 */ /* 0x000fe20007ffe0ff */
[----:B------:R1:W-:Y:S01]  /*7210*/  STL [R1+0x80], R6 ;  /* 0x0000800601007387 */ /* 0x0003e20000100800 */
[----:B------:R-:W-:Y:S02]  /*7220*/  IABS R19, R16 ;  /* 0x0000001000137213 */ /* 0x000fe40000000000 */
[----:B------:R-:W-:Y:S01]  /*7230*/  IABS R15, R12 ;  /* 0x0000000c000f7213 */ /* 0x000fe20000000000 */
[----:B------:R2:W-:Y:S01]  /*7240*/  STL [R1+0x7c], R8 ;  /* 0x00007c0801007387 */ /* 0x0005e20000100800 */
[----:B------:R-:W-:Y:S01]  /*7250*/  @!P4 IMAD.IADD R5, R5, 0x1, -R4 ;  /* 0x000000010505c824 */ /* 0x000fe200078e0a04 */
[----:B------:R-:W-:-:S02]  /*7260*/  IABS R21, R18 ;  /* 0x0000001200157213 */ /* 0x000fc40000000000 */
[----:B------:R-:W-:Y:S01]  /*7270*/  IADD3 R22, R32, 0xac, RZ ;  /* 0x000000ac20167810 */ /* 0x000fe20007ffe0ff */
[----:B-1----:R-:W-:Y:S01]  /*7280*/  IMAD.MOV R6, RZ, RZ, -R2 ;  /* 0x000000ffff067224 */ /* 0x002fe200078e0a02 */
[----:B------:R-:W-:Y:S01]  /*7290*/  ISETP.GT.U32.AND P4, PT, R4, R5, PT ;  /* 0x000000050400720c */ /* 0x000fe20003f84070 */
[----:B------:R-:W-:Y:S01]  /*72a0*/  @!P3 IMAD.IADD R9, R9, 0x1, -R4 ;  /* 0x000000010909b824 */ /* 0x000fe200078e0a04 */
[----:B------:R-:W-:Y:S01]  /*72b0*/  IADD3 R24, R32, 0xb0, RZ ;  /* 0x000000b020187810 */ /* 0x000fe20007ffe0ff */
[----:B--2---:R-:W-:Y:S01]  /*72c0*/  IMAD.MOV.U32 R8, RZ, RZ, R7 ;  /* 0x000000ffff087224 */ /* 0x004fe200078e0007 */
[----:B------:R-:W-:Y:S01]  /*72d0*/  IABS R23, R26 ;  /* 0x0000001a00177213 */ /* 0x000fe20000000000 */
[----:B------:R-:W-:Y:S01]  /*72e0*/  IMAD R7, R4, R6, R11 ;  /* 0x0000000604077224 */ /* 0x000fe200078e020b */
[----:B------:R-:W-:Y:S01]  /*72f0*/  IADD3 R6, R32, 0x87, RZ ;  /* 0x0000008720067810 */ /* 0x000fe20007ffe0ff */
[----:B------:R-:W-:-:S03]  /*7300*/  IMAD.HI.U32 R2, R0, R13, RZ ;  /* 0x0000000d00027227 */ /* 0x000fc600078e00ff */
[----:B------:R-:W-:Y:S01]  /*7310*/  ISETP.GT.U32.AND P3, PT, R4, R7, PT ;  /* 0x000000070400720c */ /* 0x000fe20003f64070 */
[----:B------:R-:W-:Y:S02]  /*7320*/  IMAD.MOV R2, RZ, RZ, -R2 ;  /* 0x000000ffff027224 */ /* 0x000fe400078e0a02 */
[----:B------:R-:W-:Y:S01]  /*7330*/  @!P6 IMAD.MOV R8, RZ, RZ, -R8 ;  /* 0x000000ffff08e224 */ /* 0x000fe200078e0a08 */
[----:B------:R-:W-:Y:S01]  /*7340*/  ISETP.GE.AND P6, PT, R14, RZ, PT ;  /* 0x000000ff0e00720c */ /* 0x000fe20003fc6270 */
[C---:B------:R-:W-:Y:S01]  /*7350*/  IMAD R11, R4.reuse, R2, R13 ;  /* 0x00000002040b7224 */ /* 0x040fe200078e020d */
[----:B------:R-:W-:Y:S01]  /*7360*/  IABS R2, R10 ;  /* 0x0000000a00027213 */ /* 0x000fe20000000000 */
[--C-:B------:R-:W-:Y:S01]  /*7370*/  @!P4 IMAD.IADD R5, R5, 0x1, -R4.reuse ;  /* 0x000000010505c824 */ /* 0x100fe200078e0a04 */
[----:B------:R-:W-:Y:S01]  /*7380*/  IABS R13, R6 ;  /* 0x00000006000d7213 */ /* 0x000fe20000000000 */
[----:B------:R1:W-:Y:S01]  /*7390*/  STL [R1+0x78], R8 ;  /* 0x0000780801007387 */ /* 0x0003e20000100800 */
[----:B------:R-:W-:Y:S01]  /*73a0*/  ISETP.GT.U32.AND P4, PT, R4, R11, PT ;  /* 0x0000000b0400720c */ /* 0x000fe20003f84070 */
[----:B------:R-:W-:Y:S01]  /*73b0*/  @!P5 IMAD.MOV R5, RZ, RZ, -R5 ;  /* 0x000000ffff05d224 */ /* 0x000fe200078e0a05 */
[----:B------:R-:W-:Y:S01]  /*73c0*/  ISETP.GE.AND P5, PT, R10, RZ, PT ;  /* 0x000000ff0a00720c */ /* 0x000fe20003fa6270 */
[----:B------:R-:W-:Y:S01]  /*73d0*/  @!P3 IMAD.IADD R7, R7, 0x1, -R4 ;  /* 0x000000010707b824 */ /* 0x000fe200078e0a04 */
[----:B------:R-:W-:-:S02]  /*73e0*/  IADD3 R10, R32, 0x8a, RZ ;  /* 0x0000008a200a7810 */ /* 0x000fc40007ffe0ff */
[----:B------:R-:W-:Y:S02]  /*73f0*/  IADD3 R14, R32, 0x8b, RZ ;  /* 0x0000008b200e7810 */ /* 0x000fe40007ffe0ff */
[----:B------:R-:W-:Y:S01]  /*7400*/  ISETP.GT.U32.AND P3, PT, R4, R7, PT ;  /* 0x000000070400720c */ /* 0x000fe20003f64070 */
[----:B-1----:R-:W-:Y:S01]  /*7410*/  IMAD.MOV.U32 R8, RZ, RZ, R9 ;  /* 0x000000ffff087224 */ /* 0x002fe200078e0009 */
[----:B------:R-:W-:Y:S01]  /*7420*/  IABS R17, R14 ;  /* 0x0000000e00117213 */ /* 0x000fe20000000000 */
[----:B------:R-:W-:Y:S02]  /*7430*/  IMAD.MOV.U32 R9, RZ, RZ, R2 ;  /* 0x000000ffff097224 */ /* 0x000fe400078e0002 */
[----:B------:R-:W-:-:S04]  /*7440*/  IMAD.HI.U32 R2, R0, R13, RZ ;  /* 0x0000000d00027227 */ /* 0x000fc800078e00ff */
[----:B------:R-:W-:Y:S01]  /*7450*/  @!P1 IMAD.MOV R8, RZ, RZ, -R8 ;  /* 0x000000ffff089224 */ /* 0x000fe200078e0a08 */
[----:B------:R-:W-:Y:S01]  /*7460*/  ISETP.GE.AND P1, PT, R6, RZ, PT ;  /* 0x000000ff0600720c */ /* 0x000fe20003f26270 */
[----:B------:R-:W-:Y:S02]  /*7470*/  IMAD.MOV R2, RZ, RZ, -R2 ;  /* 0x000000ffff027224 */ /* 0x000fe400078e0a02 */
[--C-:B------:R-:W-:Y:S01]  /*7480*/  @!P4 IMAD.IADD R11, R11, 0x1, -R4.reuse ;  /* 0x000000010b0bc824 */ /* 0x100fe200078e0a04 */
[----:B------:R1:W-:Y:S01]  /*7490*/  STL [R1+0x6c], R8 ;  /* 0x00006c0801007387 */ /* 0x0003e20000100800 */
[----:B------:R-:W-:Y:S02]  /*74a0*/  @!P3 IMAD.IADD R7, R7, 0x1, -R4 ;  /* 0x000000010707b824 */ /* 0x000fe400078e0a04 */
[----:B------:R-:W-:Y:S01]  /*74b0*/  IMAD.HI.U32 R6, R0, R9, RZ ;  /* 0x0000000900067227 */ /* 0x000fe200078e00ff */
[----:B------:R2:W-:Y:S01]  /*74c0*/  STL [R1+0x68], R5 ;  /* 0x0000680501007387 */ /* 0x0005e20000100800 */
[----:B------:R-:W-:-:S02]  /*74d0*/  ISETP.GT.U32.AND P4, PT, R4, R11, PT ;  /* 0x0000000b0400720c */ /* 0x000fc40003f84070 */
[----:B------:R-:W-:Y:S01]  /*74e0*/  IMAD.MOV R6, RZ, RZ, -R6 ;  /* 0x000000ffff067224 */ /* 0x000fe200078e0a06 */
[----:B------:R-:W-:Y:S01]  /*74f0*/  MOV R20, R7 ;  /* 0x0000000700147202 */ /* 0x000fe20000000f00 */
[----:B-1----:R-:W-:-:S04]  /*7500*/  IMAD.HI.U32 R8, R0, R15, RZ ;  /* 0x0000000f00087227 */ /* 0x002fc800078e00ff */
[C---:B--2---:R-:W-:Y:S02]  /*7510*/  IMAD R5, R4.reuse, R2, R13 ;  /* 0x0000000204057224 */ /* 0x044fe400078e020d */
[----:B------:R-:W-:Y:S02]  /*7520*/  IMAD.MOV R8, RZ, RZ, -R8 ;  /* 0x000000ffff087224 */ /* 0x000fe400078e0a08 */
[C---:B------:R-:W-:Y:S01]  /*7530*/  IMAD R9, R4.reuse, R6, R9 ;  /* 0x0000000604097224 */ /* 0x040fe200078e0209 */
[C---:B------:R-:W-:Y:S01]  /*7540*/  ISETP.GT.U32.AND P3, PT, R4.reuse, R5, PT ;  /* 0x000000050400720c */ /* 0x040fe20003f64070 */
[C---:B------:R-:W-:Y:S01]  /*7550*/  IMAD R13, R4.reuse, R8, R15 ;  /* 0x00000008040d7224 */ /* 0x040fe200078e020f */
[----:B------:R-:W-:Y:S01]  /*7560*/  IABS R15, R10 ;  /* 0x0000000a000f7213 */ /* 0x000fe20000000000 */
[----:B------:R-:W-:Y:S01]  /*7570*/  @!P4 IMAD.IADD R11, R11, 0x1, -R4 ;  /* 0x000000010b0bc824 */ /* 0x000fe200078e0a04 */
[C---:B------:R-:W-:Y:S01]  /*7580*/  ISETP.GT.U32.AND P4, PT, R4.reuse, R9, PT ;  /* 0x000000090400720c */ /* 0x040fe20003f84070 */
[----:B------:R-:W-:Y:S01]  /*7590*/  @!P2 IMAD.MOV R20, RZ, RZ, -R20 ;  /* 0x000000ffff14a224 */ /* 0x000fe200078e0a14 */
[----:B------:R-:W-:Y:S01]  /*75a0*/  ISETP.GT.U32.AND P2, PT, R4, R13, PT ;  /* 0x0000000d0400720c */ /* 0x000fe20003f44070 */
[----:B------:R-:W-:-:S03]  /*75b0*/  IMAD.HI.U32 R2, R0, R15, RZ ;  /* 0x0000000f00027227 */ /* 0x000fc600078e00ff */
[----:B------:R-:W-:Y:S01]  /*75c0*/  STL [R1+0x64], R20 ;  /* 0x0000641401007387 */ /* 0x000fe20000100800 */
[----:B------:R-:W-:Y:S02]  /*75d0*/  IMAD.MOV R2, RZ, RZ, -R2 ;  /* 0x000000ffff027224 */ /* 0x000fe400078e0a02 */
[--C-:B------:R-:W-:Y:S02]  /*75e0*/  @!P3 IMAD.IADD R5, R5, 0x1, -R4.reuse ;  /* 0x000000010505b824 */ /* 0x100fe400078e0a04 */
[----:B------:R-:W-:Y:S02]  /*75f0*/  IMAD.MOV.U32 R6, RZ, RZ, R11 ;  /* 0x000000ffff067224 */ /* 0x000fe400078e000b */
[--C-:B------:R-:W-:Y:S01]  /*7600*/  @!P4 IMAD.IADD R9, R9, 0x1, -R4.reuse ;  /* 0x000000010909c824 */ /* 0x100fe200078e0a04 */
[C---:B------:R-:W-:Y:S01]  /*7610*/  ISETP.GT.U32.AND P3, PT, R4.reuse, R5, PT ;  /* 0x000000050400720c */ /* 0x040fe20003f64070 */
        /* <DEDUP_REMOVED lines=8> */
[----:B------:R-:W-:Y:S01]  /*76a0*/  IMAD.HI.U32 R8, R0, R21, RZ ;  /* 0x0000001500087227 */ /* 0x000fe200078e00ff */
[----:B------:R-:W-:-:S03]  /*76b0*/  IADD3 R12, R32, 0x90, RZ ;  /* 0x00000090200c7810 */ /* 0x000fc60007ffe0ff */
[----:B------:R-:W-:Y:S01]  /*76c0*/  @!P3 IMAD.IADD R5, R5, 0x1, -R4 ;  /* 0x000000010505b824 */ /* 0x000fe200078e0a04 */
[----:B------:R-:W-:Y:S01]  /*76d0*/  ISETP.GT.U32.AND P3, PT, R4, R7, PT ;  /* 0x000000070400720c */ /* 0x000fe20003f64070 */
[----:B------:R-:W-:Y:S02]  /*76e0*/  IMAD.MOV R2, RZ, RZ, -R2 ;  /* 0x000000ffff027224 */ /* 0x000fe400078e0a02 */
[----:B------:R-:W-:Y:S02]  /*76f0*/  IMAD.MOV R8, RZ, RZ, -R8 ;  /* 0x000000ffff087224 */ /* 0x000fe400078e0a08 */
[----:B-1----:R-:W-:-:S04]  /*7700*/  IMAD.HI.U32 R6, R0, R19, RZ ;  /* 0x0000001300067227 */ /* 0x002fc800078e00ff */
[----:B------:R-:W-:Y:S02]  /*7710*/  IMAD.MOV R6, RZ, RZ, -R6 ;  /* 0x000000ffff067224 */ /* 0x000fe400078e0a06 */
[--C-:B------:R-:W-:Y:S01]  /*7720*/  @!P4 IMAD.IADD R9, R9, 0x1, -R4.reuse ;  /* 0x000000010909c824 */ /* 0x100fe200078e0a04 */
[----:B------:R-:W-:Y:S01]  /*7730*/  ISETP.GE.AND P4, PT, R10, RZ, PT ;  /* 0x000000ff0a00720c */ /* 0x000fe20003f86270 */
[----:B------:R-:W-:Y:S01]  /*7740*/  IMAD R15, R4, R6, R19 ;  /* 0x00000006040f7224 */ /* 0x000fe200078e0213 */
[----:B------:R-:W-:Y:S01]  /*7750*/  IADD3 R10, R32, 0x8e, RZ ;  /* 0x0000008e200a7810 */ /* 0x000fe20007ffe0ff */
[----:B------:R-:W-:Y:S02]  /*7760*/  IMAD.MOV.U32 R20, RZ, RZ, R5 ;  /* 0x000000ffff147224 */ /* 0x000fe400078e0005 */
        /* <DEDUP_REMOVED lines=9> */
[----:B------:R-:W-:Y:S01]  /*7800*/  ISETP.GT.U32.AND P3, PT, R4, R11, PT ;  /* 0x0000000b0400720c */ /* 0x000fe20003f64070 */
[----:B------:R-:W-:Y:S01]  /*7810*/  IMAD.MOV.U32 R6, RZ, RZ, R13 ;  /* 0x000000ffff067224 */ /* 0x000fe200078e000d */
[----:B------:R-:W-:Y:S01]  /*7820*/  STL [R1+0x5c], R20 ;  /* 0x00005c1401007387 */ /* 0x000fe20000100800 */
[----:B------:R-:W-:Y:S01]  /*7830*/  IMAD.MOV.U32 R9, RZ, RZ, R2 ;  /* 0x000000ffff097224 */ /* 0x000fe200078e0002 */
[----:B------:R-:W-:Y:S01]  /*7840*/  @!P5 IADD3 R8, -R8, RZ, RZ ;  /* 0x000000ff0808d210 */ /* 0x000fe20007ffe1ff */
[----:B------:R-:W-:Y:S01]  /*7850*/  @!P6 IMAD.MOV R6, RZ, RZ, -R6 ;  /* 0x000000ffff06e224 */ /* 0x000fe200078e0a06 */
[----:B------:R-:W-:Y:S01]  /*7860*/  ISETP.GT.U32.AND P6, PT, R4, R5, PT ;  /* 0x000000050400720c */ /* 0x000fe20003fc4070 */
[----:B------:R-:W-:Y:S01]  /*7870*/  IMAD.HI.U32 R2, R0, R9, RZ ;  /* 0x0000000900027227 */ /* 0x000fe200078e00ff */
[----:B------:R-:W-:Y:S01]  /*7880*/  ISETP.GE.AND P5, PT, R14, RZ, PT ;  /* 0x000000ff0e00720c */ /* 0x000fe20003fa6270 */
[----:B------:R1:W-:Y:S01]  /*7890*/  STL [R1+0x58], R8 ;  /* 0x0000580801007387 */ /* 0x0003e20000100800 */
[----:B------:R-:W-:Y:S01]  /*78a0*/  IADD3 R14, R32, 0x91, RZ ;  /* 0x00000091200e7810 */ /* 0x000fe20007ffe0ff */
[--C-:B------:R-:W-:Y:S01]  /*78b0*/  @!P1 IMAD.IADD R7, R7, 0x1, -R4.reuse ;  /* 0x0000000107079824 */ /* 0x100fe200078e0a04 */
[----:B------:R-:W-:Y:S01]  /*78c0*/  ISETP.GE.AND P1, PT, R16, RZ, PT ;  /* 0x000000ff1000720c */ /* 0x000fe20003f26270 */
[----:B------:R-:W-:Y:S01]  /*78d0*/  @!P2 IMAD.IADD R15, R15, 0x1, -R4 ;  /* 0x000000010f0fa824 */ /* 0x000fe200078e0a04 */
[----:B------:R2:W-:Y:S01]  /*78e0*/  STL [R1+0x54], R6 ;  /* 0x0000540601007387 */ /* 0x0005e20000100800 */
[----:B------:R-:W-:Y:S01]  /*78f0*/  IMAD.MOV R2, RZ, RZ, -R2 ;  /* 0x000000ffff027224 */ /* 0x000fe200078e0a02 */
[C---:B------:R-:W-:Y:S01]  /*7900*/  IADD3 R16, R32.reuse, 0x92, RZ ;  /* 0x0000009220107810 */ /* 0x040fe20007ffe0ff */
[--C-:B------:R-:W-:Y:S01]  /*7910*/  @!P3 IMAD.IADD R11, R11, 0x1, -R4.reuse ;  /* 0x000000010b0bb824 */ /* 0x100fe200078e0a04 */
[----:B------:R-:W-:Y:S01]  /*7920*/  IABS R17, R14 ;  /* 0x0000000e00117213 */ /* 0x000fe20000000000 */
[----:B------:R-:W-:Y:S01]  /*7930*/  @!P6 IMAD.IADD R5, R5, 0x1, -R4 ;  /* 0x000000010505e824 */ /* 0x000fe200078e0a04 */
[----:B-1----:R-:W-:-:S02]  /*7940*/  IADD3 R8, R32, 0x8f, RZ ;  /* 0x0000008f20087810 */ /* 0x002fc40007ffe0ff */
[C---:B------:R-:W-:Y:S02]  /*7950*/  ISETP.GT.U32.AND P6, PT, R4.reuse, R15, PT ;  /* 0x0000000f0400720c */ /* 0x040fe40003fc4070 */
[----:B------:R-:W-:Y:S01]  /*7960*/  IABS R13, R8 ;  /* 0x00000008000d7213 */ /* 0x000fe20000000000 */
[----:B--2---:R-:W-:Y:S01]  /*7970*/  IMAD.MOV.U32 R6, RZ, RZ, R7 ;  /* 0x000000ffff067224 */ /* 0x004fe200078e0007 */
[C---:B------:R-:W-:Y:S01]  /*7980*/  ISETP.GT.U32.AND P2, PT, R4.reuse, R11, PT ;  /* 0x0000000b0400720c */ /* 0x040fe20003f44070 */
[----:B------:R-:W-:Y:S01]  /*7990*/  IMAD R7, R4, R2, R9 ;  /* 0x0000000204077224 */ /* 0x000fe200078e0209 */
[----:B------:R-:W-:Y:S01]  /*79a0*/  IABS R19, R16 ;  /* 0x0000001000137213 */ /* 0x000fe20000000000 */
[----:B------:R-:W-:Y:S01]  /*79b0*/  IMAD.HI.U32 R2, R0, R13, RZ ;  /* 0x0000000d00027227 */ /* 0x000fe200078e00ff */
[----:B------:R-:W-:-:S03]  /*79c0*/  ISETP.GE.AND P3, PT, R18, RZ, PT ;  /* 0x000000ff1200720c */ /* 0x000fc60003f66270 */
        /* <DEDUP_REMOVED lines=18> */
[----:B------:R-:W-:Y:S02]  /*7af0*/  @!P6 IMAD.IADD R9, R9, 0x1, -R4 ;  /* 0x000000010909e824 */ /* 0x000fe400078e0a04 */
[----:B------:R-:W-:Y:S01]  /*7b00*/  IMAD.HI.U32 R2, R0, R13, RZ ;  /* 0x0000000d00027227 */ /* 0x000fe200078e00ff */
[----:B------:R2:W-:Y:S02]  /*7b10*/  STL [R1+0x48], R15 ;  /* 0x0000480f01007387 */ /* 0x0005e40000100800 */
[----:B------:R-:W-:Y:S01]  /*7b20*/  ISETP.GT.U32.AND P6, PT, R4, R9, PT ;  /* 0x000000090400720c */ /* 0x000fe20003fc4070 */
[----:B------:R-:W-:Y:S01]  /*7b30*/  IMAD.HI.U32 R6, R0, R17, RZ ;  /* 0x0000001100067227 */ /* 0x000fe200078e00ff */
[----:B-1----:R-:W-:-:S03]  /*7b40*/  IADD3 R18, R32, 0x97, RZ ;  /* 0x0000009720127810 */ /* 0x002fc60007ffe0ff */
[----:B------:R-:W-:Y:S01]  /*7b50*/  @!P2 IMAD.IADD R7, R7, 0x1, -R4 ;  /* 0x000000010707a824 */ /* 0x000fe200078e0a04 */
[----:B------:R-:W-:Y:S01]  /*7b60*/  ISETP.GE.AND P2, PT, R8, RZ, PT ;  /* 0x000000ff0800720c */ /* 0x000fe20003f46270 */
[----:B------:R-:W-:-:S03]  /*7b70*/  IMAD.HI.U32 R8, R0, R19, RZ ;  /* 0x0000001300087227 */ /* 0x000fc600078e00ff */
[----:B------:R-:W-:Y:S01]  /*7b80*/  ISETP.GT.U32.AND P5, PT, R4, R7, PT ;  /* 0x000000070400720c */ /* 0x000fe20003fa4070 */
[----:B------:R-:W-:Y:S01]  /*7b90*/  IMAD.MOV R2, RZ, RZ, -R2 ;  /* 0x000000ffff027224 */ /* 0x000fe200078e0a02 */
[----:B------:R-:W-:Y:S01]  /*7ba0*/  IADD3 R8, -R8, RZ, RZ ;  /* 0x000000ff08087210 */ /* 0x000fe20007ffe1ff */
[----:B------:R-:W-:Y:S02]  /*7bb0*/  IMAD.MOV R6, RZ, RZ, -R6 ;  /* 0x000000ffff067224 */ /* 0x000fe400078e0a06 */
[C---:B------:R-:W-:Y:S02]  /*7bc0*/  IMAD R11, R4.reuse, R2, R13 ;  /* 0x00000002040b7224 */ /* 0x040fe400078e020d */
[C---:B------:R-:W-:Y:S02]  /*7bd0*/  IMAD R13, R4.reuse, R6, R17 ;  /* 0x00000006040d7224 */ /* 0x040fe400078e0211 */
[----:B------:R-:W-:Y:S01]  /*7be0*/  IMAD R5, R4, R8, R19 ;  /* 0x0000000804057224 */ /* 0x000fe200078e0213 */
[----:B------:R-:W-:Y:S01]  /*7bf0*/  IADD3 R8, R32, 0x93, RZ ;  /* 0x0000009320087810 */ /* 0x000fe20007ffe0ff */
[----:B------:R-:W-:Y:S01]  /*7c00*/  @!P3 IMAD.MOV R10, RZ, RZ, -R10 ;  /* 0x000000ffff0ab224 */ /* 0x000fe200078e0a0a */
[C---:B------:R-:W-:Y:S01]  /*7c10*/  ISETP.GT.U32.AND P3, PT, R4.reuse, R13, PT ;  /* 0x0000000d0400720c */ /* 0x040fe20003f64070 */
[--C-:B------:R-:W-:Y:S01]  /*7c20*/  @!P6 IMAD.IADD R9, R9, 0x1, -R4.reuse ;  /* 0x000000010909e824 */ /* 0x100fe200078e0a04 */
[C---:B------:R-:W-:Y:S01]  /*7c30*/  ISETP.GT.U32.AND P6, PT, R4.reuse, R5, PT ;  /* 0x000000050400720c */ /* 0x040fe20003fc4070 */
[----:B------:R-:W-:Y:S01]  /*7c40*/  @!P5 IMAD.IADD R7, R7, 0x1, -R4 ;  /* 0x000000010707d824 */ /* 0x000fe200078e0a04 */
[----:B------:R1:W-:Y:S01]  /*7c50*/  STL [R1+0x44], R10 ;  /* 0x0000440a01007387 */ /* 0x0003e20000100800 */
[----:B--2---:R-:W-:Y:S01]  /*7c60*/  IABS R15, R8 ;  /* 0x00000008000f7213 */ /* 0x004fe20000000000 */
[----:B------:R-:W-:Y:S01]  /*7c70*/  IMAD.MOV.U32 R20, RZ, RZ, R9 ;  /* 0x000000ffff147224 */ /* 0x000fe200078e0009 */
[----:B------:R-:W-:Y:S01]  /*7c80*/  ISETP.GT.U32.AND P1, PT, R4, R11, PT ;  /* 0x0000000b0400720c */ /* 0x000fe20003f24070 */
[----:B------:R-:W-:Y:S01]  /*7c90*/  IMAD.MOV.U32 R6, RZ, RZ, R7 ;  /* 0x000000ffff067224 */ /* 0x000fe200078e0007 */
[----:B------:R-:W-:Y:S01]  /*7ca0*/  ISETP.GE.AND P5, PT, R12, RZ, PT ;  /* 0x000000ff0c00720c */ /* 0x000fe20003fa6270 */
[----:B------:R-:W-:Y:S01]  /*7cb0*/  IMAD.HI.U32 R2, R0, R15, RZ ;  /* 0x0000000f00027227 */ /* 0x000fe200078e00ff */
[----:B------:R-:W-:-:S02]  /*7cc0*/  IADD3 R12, R32, 0x95, RZ ;  /* 0x00000095200c7810 */ /* 0x000fc40007ffe0ff */
[----:B-1----:R-:W-:Y:S01]  /*7cd0*/  IADD3 R10, R32, 0x94, RZ ;  /* 0x00000094200a7810 */ /* 0x002fe20007ffe0ff */
[--C-:B------:R-:W-:Y:S01]  /*7ce0*/  @!P3 IMAD.IADD R13, R13, 0x1, -R4.reuse ;  /* 0x000000010d0db824 */ /* 0x100fe200078e0a04 */
[----:B------:R-:W-:Y:S01]  /*7cf0*/  IABS R19, R12 ;  /* 0x0000000c00137213 */ /* 0x000fe20000000000 */
[----:B------:R-:W-:Y:S01]  /*7d00*/  @!P6 IMAD.IADD R5, R5, 0x1, -R4 ;  /* 0x000000010505e824 */ /* 0x000fe200078e0a04 */
[----:B------:R-:W-:Y:S01]  /*7d10*/  IABS R17, R10 ;  /* 0x0000000a00117213 */ /* 0x000fe20000000000 */
[----:B------:R-:W-:Y:S01]  /*7d20*/  IMAD.MOV R7, RZ, RZ, -R2 ;  /* 0x000000ffff077224 */ /* 0x000fe200078e0a02 */
[----:B------:R-:W-:Y:S01]  /*7d30*/  ISETP.GT.U32.AND P6, PT, R4, R13, PT ;  /* 0x0000000d0400720c */ /* 0x000fe20003fc4070 */
[----:B------:R-:W-:Y:S01]  /*7d40*/  @!P1 IMAD.IADD R11, R11, 0x1, -R4 ;  /* 0x000000010b0b9824 */ /* 0x000fe200078e0a04 */
[----:B------:R-:W-:Y:S01]  /*7d50*/  ISETP.GE.AND P1, PT, R14, RZ, PT ;  /* 0x000000ff0e00720c */ /* 0x000fe20003f26270 */
[----:B------:R-:W-:Y:S01]  /*7d60*/  IMAD.HI.U32 R2, R0, R17, RZ ;  /* 0x0000001100027227 */ /* 0x000fe200078e00ff */
[----:B------:R-:W-:-:S02]  /*7d70*/  IADD3 R14, R32, 0x96, RZ ;  /* 0x00000096200e7810 */ /* 0x000fc40007ffe0ff */
[C---:B------:R-:W-:Y:S01]  /*7d80*/  ISETP.GT.U32.AND P3, PT, R4.reuse, R11, PT ;  /* 0x0000000b0400720c */ /* 0x040fe20003f64070 */
[----:B------:R-:W-:Y:S01]  /*7d90*/  IMAD.MOV R2, RZ, RZ, -R2 ;  /* 0x000000ffff027224 */ /* 0x000fe200078e0a02 */
[----:B------:R-:W-:Y:S01]  /*7da0*/  IABS R21, R14 ;  /* 0x0000000e00157213 */ /* 0x000fe20000000000 */
[C---:B------:R-:W-:Y:S02]  /*7db0*/  IMAD R7, R4.reuse, R7, R15 ;  /* 0x0000000704077224 */ /* 0x040fe400078e020f */
[C---:B------:R-:W-:Y:S02]  /*7dc0*/  IMAD R15, R4.reuse, R2, R17 ;  /* 0x00000002040f7224 */ /* 0x040fe400078e0211 */
[----:B------:R-:W-:Y:S02]  /*7dd0*/  @!P6 IMAD.IADD R13, R13, 0x1, -R4 ;  /* 0x000000010d0de824 */ /* 0x000fe400078e0a04 */
[----:B------:R-:W-:Y:S01]  /*7de0*/  @!P4 IMAD.MOV R6, RZ, RZ, -R6 ;  /* 0x000000ffff06c224 */ /* 0x000fe200078e0a06 */
[----:B------:R-:W-:Y:S01]  /*7df0*/  ISETP.GT.U32.AND P6, PT, R4, R15, PT ;  /* 0x0000000f0400720c */ /* 0x000fe20003fc4070 */
[----:B------:R-:W-:Y:S01]  /*7e00*/  IMAD.HI.U32 R2, R0, R19, RZ ;  /* 0x0000001300027227 */ /* 0x000fe200078e00ff */
[----:B------:R-:W-:-:S02]  /*7e10*/  ISETP.GT.U32.AND P4, PT, R4, R5, PT ;  /* 0x000000050400720c */ /* 0x000fc40003f84070 */
[----:B------:R1:W-:Y:S01]  /*7e20*/  STL [R1+0x40], R6 ;  /* 0x0000400601007387 */ /* 0x0003e20000100800 */
[----:B------:R-:W-:Y:S01]  /*7e30*/  @!P3 IMAD.IADD R11, R11, 0x1, -R4 ;  /* 0x000000010b0bb824 */ /* 0x000fe200078e0a04 */
[----:B------:R-:W-:Y:S01]  /*7e40*/  ISETP.GT.U32.AND P3, PT, R4, R7, PT ;  /* 0x000000070400720c */ /* 0x000fe20003f64070 */
[----:B------:R-:W-:Y:S02]  /*7e50*/  IMAD.MOV R17, RZ, RZ, -R2 ;  /* 0x000000ffff117224 */ /* 0x000fe400078e0a02 */
[----:B------:R-:W-:-:S04]  /*7e60*/  IMAD.HI.U32 R2, R0, R21, RZ ;  /* 0x0000001500027227 */ /* 0x000fc800078e00ff */
[--C-:B------:R-:W-:Y:S01]  /*7e70*/  @!P6 IMAD.IADD R15, R15, 0x1, -R4.reuse ;  /* 0x000000010f0fe824 */ /* 0x100fe200078e0a04 */
[----:B-1----:R-:W-:Y:S01]  /*7e80*/  IABS R6, R18 ;  /* 0x0000001200067213 */ /* 0x002fe20000000000 */
[----:B------:R-:W-:Y:S01]  /*7e90*/  @!P4 IMAD.IADD R5, R5, 0x1, -R4 ;  /* 0x000000010505c824 */ /* 0x000fe200078e0a04 */
[----:B------:R-:W-:Y:S01]  /*7ea0*/  ISETP.GE.AND P4, PT, R16, RZ, PT ;  /* 0x000000ff1000720c */ /* 0x000fe20003f86270 */
[C---:B------:R-:W-:Y:S01]  /*7eb0*/  IMAD R17, R4.reuse, R17, R19 ;  /* 0x0000001104117224 */ /* 0x040fe200078e0213 */
[----:B------:R-:W-:Y:S01]  /*7ec0*/  ISETP.GT.U32.AND P6, PT, R4, R15, PT ;  /* 0x0000000f0400720c */ /* 0x000fe20003fc4070 */
[----:B------:R-:W-:Y:S01]  /*7ed0*/  IMAD.MOV.U32 R9, RZ, RZ, R6 ;  /* 0x000000ffff097224 */ /* 0x000fe200078e0006 */
[----:B------:R-:W-:Y:S01]  /*7ee0*/  IADD3 R6, -R2, RZ, RZ ;  /* 0x000000ff02067210 */ /* 0x000fe20007ffe1ff */
[----:B------:R-:W-:Y:S01]  /*7ef0*/  @!P3 IMAD.IADD R7, R7, 0x1, -R4 ;  /* 0x000000010707b824 */ /* 0x000fe200078e0a04 */
[----:B------:R-:W-:Y:S01]  /*7f00*/  ISETP.GE.AND P3, PT, R8, RZ, PT ;  /* 0x000000ff0800720c */ /* 0x000fe20003f66270 */
[----:B------:R-:W-:Y:S01]  /*7f10*/  IMAD.MOV.U32 R8, RZ, RZ, R13 ;  /* 0x000000ffff087224 */ /* 0x000fe200078e000d */
[----:B------:R-:W-:Y:S01]  /*7f20*/  IADD3 R19, R32, 0xa8, RZ ;  /* 0x000000a820137810 */ /* 0x000fe20007ffe0ff */
[----:B------:R-:W-:-:S02]  /*7f30*/  IMAD.MOV.U32 R2, RZ, RZ, R5 ;  /* 0x000000ffff027224 */ /* 0x000fc400078e0005 */
[----:B------:R-:W-:Y:S01]  /*7f40*/  IMAD R5, R4, R6, R21 ;  /* 0x0000000604057224 */ /* 0x000fe200078e0215 */
[----:B------:R-:W-:Y:S01]  /*7f50*/  IADD3 R21, R32, 0xaa, RZ ;  /* 0x000000aa20157810 */ /* 0x000fe20007ffe0ff */
        /* <DEDUP_REMOVED lines=8> */
[----:B------:R-:W-:Y:S01]  /*7fe0*/  @!P6 IMAD.IADD R15, R15, 0x1, -R4 ;  /* 0x000000010f0fe824 */ /* 0x000fe200078e0a04 */
[----:B------:R-:W-:Y:S01]  /*7ff0*/  ISETP.GT.U32.AND P6, PT, R4, R5, PT ;  /* 0x000000050400720c */ /* 0x000fe20003fc4070 */
[----:B------:R1:W-:Y:S01]  /*8000*/  STL [R1+0x38], R11 ;  /* 0x0000380b01007387 */ /* 0x0003e20000100800 */
[----:B------:R-:W-:-:S02]  /*8010*/  ISETP.GE.AND P4, PT, R12, RZ, PT ;  /* 0x000000ff0c00720c */ /* 0x000fc40003f86270 */
[----:B------:R-:W-:Y:S01]  /*8020*/  IADD3 R12, R32, 0x9a, RZ ;  /* 0x0000009a200c7810 */ /* 0x000fe20007ffe0ff */
[----:B------:R2:W-:Y:S01]  /*8030*/  STL [R1+0x34], R8 ;  /* 0x0000340801007387 */ /* 0x0005e20000100800 */
[--C-:B------:R-:W-:Y:S01]  /*8040*/  @!P2 IMAD.IADD R7, R7, 0x1, -R4.reuse ;  /* 0x000000010707a824 */ /* 0x100fe200078e0a04 */
[----:B------:R-:W-:Y:S01]  /*8050*/  ISETP.GE.AND P2, PT, R14, RZ, PT ;  /* 0x000000ff0e00720c */ /* 0x000fe20003f46270 */
[--C-:B------:R-:W-:Y:S01]  /*8060*/  @!P5 IMAD.IADD R17, R17, 0x1, -R4.reuse ;  /* 0x000000011111d824 */ /* 0x100fe200078e0a04 */
[----:B------:R3:W-:Y:S01]  /*8070*/  STL [R1+0x30], R2 ;  /* 0x0000300201007387 */ /* 0x0007e20000100800 */
[----:B------:R-:W-:Y:S01]  /*8080*/  IMAD.MOV.U32 R10, RZ, RZ, R7 ;  /* 0x000000ffff0a7224 */ /* 0x000fe200078e0007 */
[----:B------:R-:W-:Y:S01]  /*8090*/  IABS R13, R12 ;  /* 0x0000000c000d7213 */ /* 0x000fe20000000000 */
[----:B-1----:R-:W-:Y:S01]  /*80a0*/  IMAD.MOV.U32 R11, RZ, RZ, R15 ;  /* 0x000000ffff0b7224 */ /* 0x002fe200078e000f */
[----:B------:R-:W-:Y:S01]  /*80b0*/  ISETP.GT.U32.AND P5, PT, R4, R17, PT ;  /* 0x000000110400720c */ /* 0x000fe20003fa4070 */
[----:B------:R-:W-:Y:S01]  /*80c0*/  @!P6 IMAD.IADD R5, R5, 0x1, -R4 ;  /* 0x000000010505e824 */ /* 0x000fe200078e0a04 */
[C---:B--2---:R-:W-:Y:S01]  /*80d0*/  IADD3 R8, R32.reuse, 0x98, RZ ;  /* 0x0000009820087810 */ /* 0x044fe20007ffe0ff */
[----:B------:R-:W-:Y:S01]  /*80e0*/  @!P1 IMAD.MOV R11, RZ, RZ, -R11 ;  /* 0x000000ffff0b9224 */ /* 0x000fe200078e0a0b */
[----:B------:R-:W-:Y:S01]  /*80f0*/  IADD3 R20, R32, 0xa9, RZ ;  /* 0x000000a920147810 */ /* 0x000fe20007ffe0ff */
[----:B------:R-:W-:Y:S01]  /*8100*/  @!P3 IMAD.MOV R10, RZ, RZ, -R10 ;  /* 0x000000ffff0ab224 */ /* 0x000fe200078e0a0a */
[----:B------:R-:W-:Y:S01]  /*8110*/  IABS R6, R8 ;  /* 0x0000000800067213 */ /* 0x000fe20000000000 */
[----:B---3--:R-:W-:Y:S01]  /*8120*/  IMAD.HI.U32 R2, R0, R9, RZ ;  /* 0x0000000900027227 */ /* 0x008fe200078e00ff */
[----:B------:R-:W-:-:S02]  /*8130*/  ISETP.GT.U32.AND P6, PT, R4, R5, PT ;  /* 0x000000050400720c */ /* 0x000fc40003fc4070 */
[----:B------:R1:W-:Y:S01]  /*8140*/  STL [R1+0x2c], R10 ;  /* 0x00002c0a01007387 */ /* 0x0003e20000100800 */
[----:B------:R-:W-:Y:S01]  /*8150*/  IMAD.MOV R2, RZ, RZ, -R2 ;  /* 0x000000ffff027224 */ /* 0x000fe200078e0a02 */
[----:B------:R-:W-:Y:S01]  /*8160*/  ISETP.GE.AND P3, PT, R18, RZ, PT ;  /* 0x000000ff1200720c */ /* 0x000fe20003f66270 */
[----:B------:R-:W-:Y:S01]  /*8170*/  IMAD.MOV.U32 R7, RZ, RZ, R6 ;  /* 0x000000ffff077224 */ /* 0x000fe200078e0006 */
[----:B------:R2:W-:Y:S01]  /*8180*/  STL [R1+0x28], R11 ;  /* 0x0000280b01007387 */ /* 0x0005e20000100800 */
[----:B------:R-:W-:Y:S02]  /*8190*/  IMAD R9, R4, R2, R9 ;  /* 0x0000000204097224 */ /* 0x000fe400078e0209 */
[----:B------:R-:W-:-:S03]  /*81a0*/  IMAD.HI.U32 R2, R0, R7, RZ ;  /* 0x0000000700027227 */ /* 0x000fc600078e00ff */
[----:B------:R-:W-:Y:S01]  /*81b0*/  ISETP.GT.U32.AND P1, PT, R4, R9, PT ;  /* 0x000000090400720c */ /* 0x000fe20003f24070 */
[----:B------:R-:W-:Y:S01]  /*81c0*/  IMAD.MOV R2, RZ, RZ, -R2 ;  /* 0x000000ffff027224 */ /* 0x000fe200078e0a02 */
[----:B-1----:R-:W-:Y:S01]  /*81d0*/  IADD3 R10, R32, 0x99, RZ ;  /* 0x00000099200a7810 */ /* 0x002fe20007ffe0ff */
[--C-:B------:R-:W-:Y:S01]  /*81e0*/  @!P5 IMAD.IADD R17, R17, 0x1, -R4.reuse ;  /* 0x000000011111d824 */ /* 0x100fe200078e0a04 */
[----:B------:R-:W-:Y:S01]  /*81f0*/  ISETP.GE.AND P5, PT, R8, RZ, PT ;  /* 0x000000ff0800720c */ /* 0x000fe20003fa6270 */
[----:B------:R-:W-:Y:S01]  /*8200*/  IMAD R7, R4, R2, R7 ;  /* 0x0000000204077224 */ /* 0x000fe200078e0207 */
[----:B--2---:R-:W-:Y:S01]  /*8210*/  IABS R11, R10 ;  /* 0x0000000a000b7213 */ /* 0x004fe20000000000 */
[----:B------:R-:W-:Y:S01]  /*8220*/  @!P6 IMAD.IADD R5, R5, 0x1, -R4 ;  /* 0x000000010505e824 */ /* 0x000fe200078e0a04 */
[----:B------:R-:W-:Y:S01]  /*8230*/  IADD3 R8, R32, 0x9b, RZ ;  /* 0x0000009b20087810 */ /* 0x000fe20007ffe0ff */
[----:B------:R-:W-:Y:S01]  /*8240*/  IMAD.MOV.U32 R14, RZ, RZ, R17 ;  /* 0x000000ffff0e7224 */ /* 0x000fe200078e0011 */
[----:B------:R-:W-:Y:S01]  /*8250*/  ISETP.GT.U32.AND P6, PT, R4, R7, PT ;  /* 0x000000070400720c */ /* 0x000fe20003fc4070 */
[----:B------:R-:W-:Y:S01]  /*8260*/  IMAD.HI.U32 R2, R0, R11, RZ ;  /* 0x0000000b00027227 */ /* 0x000fe200078e00ff */
[----:B------:R-:W-:-:S02]  /*8270*/  IABS R15, R8 ;  /* 0x00000008000f7213 */ /* 0x000fc40000000000 */
[----:B------:R-:W-:Y:S01]  /*8280*/  @!P1 IADD3 R9, R9, -R4, RZ ;  /* 0x8000000409099210 */ /* 0x000fe20007ffe0ff */
[----:B------:R-:W-:Y:S01]  /*8290*/  @!P4 IMAD.MOV R14, RZ, RZ, -R14 ;  /* 0x000000ffff0ec224 */ /* 0x000fe200078e0a0e */
[----:B------:R-:W-:Y:S01]  /*82a0*/  ISETP.GE.AND P4, PT, R10, RZ, PT ;  /* 0x000000ff0a00720c */ /* 0x000fe20003f86270 */
[----:B------:R-:W-:Y:S01]  /*82b0*/  IMAD.MOV R2, RZ, RZ, -R2 ;  /* 0x000000ffff027224 */ /* 0x000fe200078e0a02 */
[----:B------:R-:W-:Y:S01]  /*82c0*/  ISETP.GT.U32.AND P1, PT, R4, R9, PT ;  /* 0x000000090400720c */ /* 0x000fe20003f24070 */
[----:B------:R-:W-:Y:S01]  /*82d0*/  IMAD.HI.U32 R6, R0, R13, RZ ;  /* 0x0000000d00067227 */ /* 0x000fe200078e00ff */
[----:B------:R1:W-:Y:S01]  /*82e0*/  STL [R1+0x24], R14 ;  /* 0x0000240e01007387 */ /* 0x0003e20000100800 */
[----:B------:R-:W-:Y:S02]  /*82f0*/  IADD3 R10, R32, 0x9c, RZ ;  /* 0x0000009c200a7810 */ /* 0x000fe40007ffe0ff */
[----:B------:R-:W-:Y:S02]  /*8300*/  @!P6 IMAD.IADD R7, R7, 0x1, -R4 ;  /* 0x000000010707e824 */ /* 0x000fe400078e0a04 */
[----:B------:R-:W-:-:S03]  /*8310*/  IMAD.MOV R6, RZ, RZ, -R6 ;  /* 0x000000ffff067224 */ /* 0x000fc600078e0a06 */
[C---:B------:R-:W-:Y:S01]  /*8320*/  ISETP.GT.U32.AND P6, PT, R4.reuse, R7, PT ;  /* 0x000000070400720c */ /* 0x040fe20003fc4070 */
[----:B-1----:R-:W-:Y:S02]  /*8330*/  IMAD.MOV.U32 R14, RZ, RZ, R5 ;  /* 0x000000ffff0e7224 */ /* 0x002fe400078e0005 */
[----:B------:R-:W-:Y:S02]  /*8340*/  IMAD R5, R4, R2, R11 ;  /* 0x0000000204057224 */ /* 0x000fe400078e020b */
[----:B------:R-:W-:Y:S01]  /*8350*/  @!P2 IMAD.MOV R14, RZ, RZ, -R14 ;  /* 0x000000ffff0ea224 */ /* 0x000fe200078e0a0e */
[----:B------:R-:W-:Y:S01]  /*8360*/  ISETP.GE.AND P2, PT, R12, RZ, PT ;  /* 0x000000ff0c00720c */ /* 0x000fe20003f46270 */
[----:B------:R-:W-:Y:S01]  /*8370*/  @!P1 IMAD.IADD R9, R9, 0x1, -R4 ;  /* 0x0000000109099824 */ /* 0x000fe200078e0a04 */
[----:B------:R-:W-:Y:S01]  /*8380*/  ISETP.GT.U32.AND P1, PT, R4, R5, PT ;  /* 0x000000050400720c */ /* 0x000fe20003f24070 */
[----:B------:R-:W-:Y:S01]  /*8390*/  IMAD.HI.U32 R2, R0, R15, RZ ;  /* 0x0000000f00027227 */ /* 0x000fe200078e00ff */
[----:B------:R1:W-:Y:S01]  /*83a0*/  STL [R1+0x20], R14 ;  /* 0x0000200e01007387 */ /* 0x0003e20000100800 */
[----:B------:R-:W-:-:S02]  /*83b0*/  IADD3 R12, R32, 0x9d, RZ ;  /* 0x0000009d200c7810 */ /* 0x000fc40007ffe0ff */
[C---:B------:R-:W-:Y:S01]  /*83c0*/  IMAD R11, R4.reuse, R6, R13 ;  /* 0x00000006040b7224 */ /* 0x040fe200078e020d */
[----:B------:R-:W-:Y:S01]  /*83d0*/  IABS R13, R10 ;  /* 0x0000000a000d7213 */ /* 0x000fe20000000000 */
[----:B------:R-:W-:Y:S02]  /*83e0*/  IMAD.MOV R2, RZ, RZ, -R2 ;  /* 0x000000ffff027224 */ /* 0x000fe400078e0a02 */
[----:B------:R-:W-:Y:S02]  /*83f0*/  @!P6 IMAD.IADD R7, R7, 0x1, -R4 ;  /* 0x000000010707e824 */ /* 0x000fe400078e0a04 */
[----:B-1----:R-:W-:Y:S02]  /*8400*/  IMAD.MOV.U32 R14, RZ, RZ, R9 ;  /* 0x000000ffff0e7224 */ /* 0x002fe400078e0009 */
[C---:B------:R-:W-:Y:S01]  /*8410*/  IMAD R9, R4.reuse, R2, R15 ;  /* 0x0000000204097224 */ /* 0x040fe200078e020f */
[----:B------:R-:W-:Y:S01]  /*8420*/  IABS R15, R12 ;  /* 0x0000000c000f7213 */ /* 0x000fe20000000000 */
[----:B------:R-:W-:Y:S01]  /*8430*/  @!P3 IMAD.MOV R14, RZ, RZ, -R14 ;  /* 0x000000ffff0eb224 */ /* 0x000fe200078e0a0e */
[C---:B------:R-:W-:Y:S01]  /*8440*/  ISETP.GT.U32.AND P3, PT, R4.reuse, R11, PT ;  /* 0x0000000b0400720c */ /* 0x040fe20003f64070 */
[----:B------:R-:W-:Y:S01]  /*8450*/  @!P1 IMAD.IADD R5, R5, 0x1, -R4 ;  /* 0x0000000105059824 */ /* 0x000fe200078e0a04 */
[----:B------:R-:W-:Y:S01]  /*8460*/  ISETP.GT.U32.AND P6, PT, R4, R9, PT ;  /* 0x000000090400720c */ /* 0x000fe20003fc4070 */
[----:B------:R-:W-:Y:S01]  /*8470*/  IMAD.HI.U32 R2, R0, R13, RZ ;  /* 0x0000000d00027227 */ /* 0x000fe200078e00ff */
[----:B------:R1:W-:Y:S02]  /*8480*/  STL [R1+0x1c], R14 ;  /* 0x00001c0e01007387 */ /* 0x0003e40000100800 */
[----:B------:R-:W-:Y:S01]  /*8490*/  ISETP.GT.U32.AND P1, PT, R4, R5, PT ;  /* 0x000000050400720c */ /* 0x000fe20003f24070 */
[----:B------:R-:W-:-:S02]  /*84a0*/  IMAD.MOV.U32 R16, RZ, RZ, R7 ;  /* 0x000000ffff107224 */ /* 0x000fc400078e0007 */
[----:B------:R-:W-:-:S04]  /*84b0*/  IMAD.HI.U32 R6, R0, R15, RZ ;  /* 0x0000000f00067227 */ /* 0x000fc800078e00ff */
[--C-:B------:R-:W-:Y:S01]  /*84c0*/  @!P3 IMAD.IADD R11, R11, 0x1, -R4.reuse ;  /* 0x000000010b0bb824 */ /* 0x100fe200078e0a04 */
[----:B-1----:R-:W-:Y:S01]  /*84d0*/  IADD3 R14, R32, 0x9e, RZ ;  /* 0x0000009e200e7810 */ /* 0x002fe20007ffe0ff */
[----:B------:R-:W-:Y:S02]  /*84e0*/  @!P6 IMAD.IADD R9, R9, 0x1, -R4 ;  /* 0x000000010909e824 */ /* 0x000fe400078e0a04 */
[----:B------:R-:W-:Y:S01]  /*84f0*/  IMAD.MOV R2, RZ, RZ, -R2 ;  /* 0x000000ffff027224 */ /* 0x000fe200078e0a02 */
[----:B------:R-:W-:Y:S01]  /*8500*/  IABS R17, R14 ;  /* 0x0000000e00117213 */ /* 0x000fe20000000000 */
[----:B------:R-:W-:Y:S01]  /*8510*/  @!P5 IMAD.MOV R16, RZ, RZ, -R16 ;  /* 0x000000ffff10d224 */ /* 0x000fe200078e0a10 */
[----:B------:R-:W-:Y:S01]  /*8520*/  ISETP.GT.U32.AND P3, PT, R4, R11, PT ;  /* 0x0000000b0400720c */ /* 0x000fe20003f64070 */
[----:B------:R-:W-:Y:S01]  /*8530*/  IMAD.MOV R6, RZ, RZ, -R6 ;  /* 0x000000ffff067224 */ /* 0x000fe200078e0a06 */
[----:B------:R-:W-:Y:S01]  /*8540*/  ISETP.GE.AND P5, PT, R8, RZ, PT ;  /* 0x000000ff0800720c */ /* 0x000fe20003fa6270 */
[----:B------:R-:W-:Y:S01]  /*8550*/  IMAD.HI.U32 R7, R0, R17, RZ ;  /* 0x0000001100077227 */ /* 0x000fe200078e00ff */
[----:B------:R-:W-:Y:S01]  /*8560*/  @!P1 IADD3 R5, R5, -R4, RZ ;  /* 0x8000000405059210 */ /* 0x000fe20007ffe0ff */
[----:B------:R1:W-:Y:S01]  /*8570*/  STL [R1+0x18], R16 ;  /* 0x0000181001007387 */ /* 0x0003e20000100800 */
[----:B------:R-:W-:Y:S01]  /*8580*/  ISETP.GT.U32.AND P6, PT, R4, R9, PT ;  /* 0x000000090400720c */ /* 0x000fe20003fc4070 */
[----:B------:R-:W-:Y:S01]  /*8590*/  IMAD.MOV R8, RZ, RZ, -R7 ;  /* 0x000000ffff087224 */ /* 0x000fe200078e0a07 */
[----:B------:R-:W-:Y:S01]  /*85a0*/  ISETP.GE.AND P1, PT, R10, RZ, PT ;  /* 0x000000ff0a00720c */ /* 0x000fe20003f26270 */
[----:B------:R-:W-:Y:S01]  /*85b0*/  IMAD R7, R4, R2, R13 ;  /* 0x0000000204077224 */ /* 0x000fe200078e020d */
[----:B------:R-:W-:Y:S01]  /*85c0*/  IADD3 R10, R32, 0xa1, RZ ;  /* 0x000000a1200a7810 */ /* 0x000fe20007ffe0ff */
[----:B------:R-:W-:Y:S01]  /*85d0*/  IMAD R13, R4, R6, R15 ;  /* 0x00000006040d7224 */ /* 0x000fe200078e020f */
[----:B------:R-:W-:Y:S01]  /*85e0*/  IADD3 R6, R32, 0x9f, RZ ;  /* 0x0000009f20067810 */ /* 0x000fe20007ffe0ff */
[----:B------:R-:W-:-:S02]  /*85f0*/  IMAD.MOV.U32 R18, RZ, RZ, R5 ;  /* 0x000000ffff127224 */ /* 0x000fc400078e0005 */
[----:B------:R-:W-:Y:S01]  /*8600*/  @!P3 IMAD.IADD R11, R11, 0x1, -R4 ;  /* 0x000000010b0bb824 */ /* 0x000fe200078e0a04 */
[C---:B------:R-:W-:Y:S01]  /*8610*/  ISETP.GT.U32.AND P3, PT, R4.reuse, R7, PT ;  /* 0x000000070400720c */ /* 0x040fe20003f64070 */
[C---:B------:R-:W-:Y:S01]  /*8620*/  IMAD R15, R4.reuse, R8, R17 ;  /* 0x00000008040f7224 */ /* 0x040fe200078e0211 */
[----:B------:R-:W-:Y:S01]  /*8630*/  IABS R5, R6 ;  /* 0x0000000600057213 */ /* 0x000fe20000000000 */
[----:B------:R-:W-:Y:S01]  /*8640*/  @!P4 IMAD.MOV R18, RZ, RZ, -R18 ;  /* 0x000000ffff12c224 */ /* 0x000fe200078e0a12 */
[C---:B------:R-:W-:Y:S01]  /*8650*/  ISETP.GT.U32.AND P4, PT, R4.reuse, R13, PT ;  /* 0x0000000d0400720c */ /* 0x040fe20003f84070 */
[----:B------:R-:W-:Y:S01]  /*8660*/  @!P6 IMAD.IADD R9, R9, 0x1, -R4 ;  /* 0x000000010909e824 */ /* 0x000fe200078e0a04 */
[----:B------:R-:W-:Y:S01]  /*8670*/  ISETP.GT.U32.AND P6, PT, R4, R15, PT ;  /* 0x0000000f0400720c */ /* 0x000fe20003fc4070 */
[----:B------:R-:W-:Y:S01]  /*8680*/  IMAD.HI.U32 R2, R0, R5, RZ ;  /* 0x0000000500027227 */ /* 0x000fe200078e00ff */
[C---:B------:R-:W-:Y:S01]  /*8690*/  IADD3 R8, R32.reuse, 0xa0, RZ ;  /* 0x000000a020087810 */ /* 0x040fe20007ffe0ff */
[----:B------:R2:W-:Y:S01]  /*86a0*/  STL [R1+0x14], R18 ;  /* 0x0000141201007387 */ /* 0x0005e20000100800 */
[----:B------:R-:W-:Y:S01]  /*86b0*/  IADD3 R17, R32, 0xa6, RZ ;  /* 0x000000a620117810 */ /* 0x000fe20007ffe0ff */
[----:B------:R-:W-:Y:S01]  /*86c0*/  IMAD.MOV R252, RZ, RZ, -R2 ;  /* 0x000000fffffc7224 */ /* 0x000fe200078e0a02 */
[----:B------:R-:W-:Y:S01]  /*86d0*/  IABS R251, R8 ;  /* 0x0000000800fb7213 */ /* 0x000fe20000000000 */
[--C-:B------:R-:W-:Y:S01]  /*86e0*/  @!P3 IMAD.IADD R7, R7, 0x1, -R4.reuse ;  /* 0x000000010707b824 */ /* 0x100fe200078e0a04 */
[----:B------:R-:W-:Y:S01]  /*86f0*/  ISETP.GE.AND P3, PT, R14, RZ, PT ;  /* 0x000000ff0e00720c */ /* 0x000fe20003f66270 */
[----:B-1----:R-:W-:Y:S01]  /*8700*/  IMAD.MOV.U32 R16, RZ, RZ, R11 ;  /* 0x000000ffff107224 */ /* 0x002fe200078e000b */
[----:B------:R-:W-:Y:S01]  /*8710*/  IADD3 R14, R32, 0xa3, RZ ;  /* 0x000000a3200e7810 */ /* 0x000fe20007ffe0ff */
[--C-:B------:R-:W-:Y:S01]  /*8720*/  @!P4 IMAD.IADD R13, R13, 0x1, -R4.reuse ;  /* 0x000000010d0dc824 */ /* 0x100fe200078e0a04 */
[----:B------:R-:W-:Y:S01]  /*8730*/  ISETP.GT.U32.AND P4, PT, R4, R7, PT ;  /* 0x000000070400720c */ /* 0x000fe20003f84070 */
[----:B------:R-:W-:Y:S01]  /*8740*/  @!P6 IMAD.IADD R15, R15, 0x1, -R4 ;  /* 0x000000010f0fe824 */ /* 0x000fe200078e0a04 */
[----:B--2---:R-:W-:Y:S01]  /*8750*/  IADD3 R18, R32, 0xa7, RZ ;  /* 0x000000a720127810 */ /* 0x004fe20007ffe0ff */
[----:B------:R-:W-:Y:S01]  /*8760*/  IMAD.HI.U32 R2, R0, R251, RZ ;  /* 0x000000fb00027227 */ /* 0x000fe200078e00ff */
[----:B------:R-:W-:-:S03]  /*8770*/  ISETP.GT.U32.AND P6, PT, R4, R13, PT ;  /* 0x0000000d0400720c */ /* 0x000fc60003fc4070 */
[----:B------:R-:W-:Y:S02]  /*8780*/  IMAD.MOV.U32 R11, RZ, RZ, R9 ;  /* 0x000000ffff0b7224 */ /* 0x000fe400078e0009 */
[----:B------:R-:W-:Y:S02]  /*8790*/  IMAD.MOV R2, RZ, RZ, -R2 ;  /* 0x000000ffff027224 */ /* 0x000fe400078e0a02 */
[C---:B------:R-:W-:Y:S01]  /*87a0*/  IMAD R252, R4.reuse, R252, R5 ;  /* 0x000000fc04fc7224 */ /* 0x040fe200078e0205 */
[----:B------:R-:W-:Y:S01]  /*87b0*/  IABS R5, R10 ;  /* 0x0000000a00057213 */ /* 0x000fe20000000000 */
[----:B------:R-:W-:Y:S01]  /*87c0*/  @!P5 IMAD.MOV R11, RZ, RZ, -R11 ;  /* 0x000000ffff0bd224 */ /* 0x000fe200078e0a0b */
[C---:B------:R-:W-:Y:S01]  /*87d0*/  ISETP.GT.U32.AND P5, PT, R4.reuse, R15, PT ;  /* 0x0000000f0400720c */ /* 0x040fe20003fa4070 */
[C---:B------:R-:W-:Y:S02]  /*87e0*/  IMAD R251, R4.reuse, R2, R251 ;  /* 0x0000000204fb7224 */ /* 0x040fe400078e02fb */
[--C-:B------:R-:W-:Y:S01]  /*87f0*/  @!P4 IMAD.IADD R7, R7, 0x1, -R4.reuse ;  /* 0x000000010707c824 */ /* 0x100fe200078e0a04 */
[C---:B------:R-:W-:Y:S01]  /*8800*/  ISETP.GT.U32.AND P4, PT, R4.reuse, R252, PT ;  /* 0x000000fc0400720c */ /* 0x040fe20003f84070 */
[----:B------:R-:W-:Y:S01]  /*8810*/  @!P6 IMAD.IADD R13, R13, 0x1, -R4 ;  /* 0x000000010d0de824 */ /* 0x000fe200078e0a04 */
[----:B------:R-:W-:Y:S01]  /*8820*/  ISETP.GT.U32.AND P6, PT, R4, R251, PT ;  /* 0x000000fb0400720c */ /* 0x000fe20003fc4070 */
[----:B------:R-:W-:Y:S01]  /*8830*/  @!P2 IMAD.MOV R16, RZ, RZ, -R16 ;  /* 0x000000ffff10a224 */ /* 0x000fe200078e0a10 */
[----:B------:R-:W-:Y:S01]  /*8840*/  ISETP.GE.AND P2, PT, R12, RZ, PT ;  /* 0x000000ff0c00720c */ /* 0x000fe20003f46270 */
[----:B------:R-:W-:Y:S01]  /*8850*/  IMAD.HI.U32 R2, R0, R5, RZ ;  /* 0x0000000500027227 */ /* 0x000fe200078e00ff */
[----:B------:R-:W-:-:S02]  /*8860*/  IADD3 R12, R32, 0xa2, RZ ;  /* 0x000000a2200c7810 */ /* 0x000fc40007ffe0ff */
[----:B------:R-:W-:Y:S01]  /*8870*/  STL [R1+0x10], R16 ;  /* 0x0000101001007387 */ /* 0x000fe20000100800 */
[----:B------:R-:W-:Y:S01]  /*8880*/  @!P5 IMAD.IADD R15, R15, 0x1, -R4 ;  /* 0x000000010f0fd824 */ /* 0x000fe200078e0a04 */
[----:B------:R-:W-:Y:S01]  /*8890*/  IABS R9, R12 ;  /* 0x0000000c00097213 */ /* 0x000fe20000000000 */
[----:B------:R-:W-:Y:S01]  /*88a0*/  IMAD.MOV R250, RZ, RZ, -R2 ;  /* 0x000000fffffa7224 */ /* 0x000fe200078e0a02 */
[----:B------:R1:W-:Y:S01]  /*88b0*/  STL [R1+0xc], R11 ;  /* 0x00000c0b01007387 */ /* 0x0003e20000100800 */
[----:B------:R-:W-:Y:S02]  /*88c0*/  ISETP.GE.AND P5, PT, R6, RZ, PT ;  /* 0x000000ff0600720c */ /* 0x000fe40003fa6270 */
[----:B------:R-:W-:Y:S01]  /*88d0*/  IABS R6, R14 ;  /* 0x0000000e00067213 */ /* 0x000fe20000000000 */
[----:B------:R-:W-:Y:S01]  /*88e0*/  @!P6 IMAD.IADD R251, R251, 0x1, -R4 ;  /* 0x00000001fbfbe824 */ /* 0x000fe200078e0a04 */
[----:B------:R-:W-:Y:S01]  /*88f0*/  @!P4 IADD3 R252, R252, -R4, RZ ;  /* 0x80000004fcfcc210 */ /* 0x000fe20007ffe0ff */
[----:B------:R-:W-:Y:S01]  /*8900*/  IMAD.HI.U32 R2, R0, R9, RZ ;  /* 0x0000000900027227 */ /* 0x000fe200078e00ff */
[----:B------:R-:W-:-:S02]  /*8910*/  ISETP.GE.AND P4, PT, R8, RZ, PT ;  /* 0x000000ff0800720c */ /* 0x000fc40003f86270 */
[----:B------:R-:W-:Y:S01]  /*8920*/  ISETP.GT.U32.AND P6, PT, R4, R251, PT ;  /* 0x000000fb0400720c */ /* 0x000fe20003fc4070 */
[----:B-1----:R-:W-:Y:S01]  /*8930*/  IMAD.MOV.U32 R11, RZ, RZ, R7 ;  /* 0x000000ffff0b7224 */ /* 0x002fe200078e0007 */
[----:B------:R-:W-:Y:S01]  /*8940*/  IADD3 R16, R32, 0xa5, RZ ;  /* 0x000000a520107810 */ /* 0x000fe20007ffe0ff */
[----:B------:R-:W-:Y:S02]  /*8950*/  IMAD.MOV.U32 R7, RZ, RZ, R6 ;  /* 0x000000ffff077224 */ /* 0x000fe400078e0006 */
[----:B------:R-:W-:Y:S01]  /*8960*/  @!P1 IMAD.MOV R11, RZ, RZ, -R11 ;  /* 0x000000ffff0b9224 */ /* 0x000fe200078e0a0b */
[C---:B------:R-:W-:Y:S01]  /*8970*/  ISETP.GT.U32.AND P1, PT, R4.reuse, R252, PT ;  /* 0x000000fc0400720c */ /* 0x040fe20003f24070 */
[----:B------:R-:W-:Y:S01]  /*8980*/  IMAD.MOV.U32 R8, RZ, RZ, R13 ;  /* 0x000000ffff087224 */ /* 0x000fe200078e000d */
[----:B------:R-:W-:Y:S01]  /*8990*/  IABS R13, R17 ;  /* 0x00000011000d7213 */ /* 0x000fe20000000000 */
[----:B------:R-:W-:Y:S01]  /*89a0*/  IMAD R250, R4, R250, R5 ;  /* 0x000000fa04fa7224 */ /* 0x000fe200078e0205 */
[----:B------:R1:W-:Y:S01]  /*89b0*/  STL [R1+0x8], R11 ;  /* 0x0000080b01007387 */ /* 0x0003e20000100800 */
[----:B------:R-:W-:Y:S01]  /*89c0*/  IMAD.MOV.U32 R6, RZ, RZ, R15 ;  /* 0x000000ffff067224 */ /* 0x000fe200078e000f */
[----:B------:R-:W-:Y:S01]  /*89d0*/  IABS R15, R20 ;  /* 0x00000014000f7213 */ /* 0x000fe20000000000 */
[----:B------:R-:W-:-:S02]  /*89e0*/  IMAD.MOV R5, RZ, RZ, -R2 ;  /* 0x000000ffff057224 */ /* 0x000fc400078e0a02 */
[----:B------:R-:W-:-:S04]  /*89f0*/  IMAD.HI.U32 R2, R0, R7, RZ ;  /* 0x0000000700027227 */ /* 0x000fc800078e00ff */
[----:B------:R-:W-:Y:S01]  /*8a00*/  @!P2 IMAD.MOV R8, RZ, RZ, -R8 ;  /* 0x000000ffff08a224 */ /* 0x000fe200078e0a08 */
[----:B-1----:R-:W-:Y:S01]  /*8a10*/  IABS R11, R16 ;  /* 0x00000010000b7213 */ /* 0x002fe20000000000 */
[----:B------:R-:W-:Y:S01]  /*8a20*/  @!P3 IMAD.MOV R6, RZ, RZ, -R6 ;  /* 0x000000ffff06b224 */ /* 0x000fe200078e0a06 */
[----:B------:R-:W-:Y:S01]  /*8a30*/  ISETP.GE.AND P3, PT, R10, RZ, PT ;  /* 0x000000ff0a00720c */ /* 0x000fe20003f66270 */
[----:B------:R-:W-:Y:S01]  /*8a40*/  IMAD R5, R4, R5, R9 ;  /* 0x0000000504057224 */ /* 0x000fe200078e0209 */
[----:B------:R-:W-:Y:S01]  /*8a50*/  STL [R1+0x4], R8 ;  /* 0x0000040801007387 */ /* 0x000fe20000100800 */
[----:B------:R-:W-:Y:S01]  /*8a60*/  IMAD.MOV R2, RZ, RZ, -R2 ;  /* 0x000000ffff027224 */ /* 0x000fe200078e0a02 */
[----:B------:R-:W-:Y:S01]  /*8a70*/  IADD3 R10, R32, 0xa4, RZ ;  /* 0x000000a4200a7810 */ /* 0x000fe20007ffe0ff */
[--C-:B------:R-:W-:Y:S01]  /*8a80*/  @!P1 IMAD.IADD R252, R252, 0x1, -R4.reuse ;  /* 0x00000001fcfc9824 */ /* 0x100fe200078e0a04 */
[----:B------:R1:W-:Y:S01]  /*8a90*/  STL [R1], R6 ;  /* 0x0000000601007387 */ /* 0x0003e20000100800 */
[C---:B------:R-:W-:Y:S01]  /*8aa0*/  ISETP.GT.U32.AND P1, PT, R4.reuse, R5, PT ;  /* 0x000000050400720c */ /* 0x040fe20003f24070 */
[----:B------:R-:W-:Y:S01]  /*8ab0*/  @!P6 IMAD.IADD R251, R251, 0x1, -R4 ;  /* 0x00000001fbfbe824 */ /* 0x000fe200078e0a04 */
[----:B------:R-:W-:Y:S01]  /*8ac0*/  IABS R9, R10 ;  /* 0x0000000a00097213 */ /* 0x000fe20000000000 */
[----:B------:R-:W-:Y:S01]  /*8ad0*/  @!P5 IMAD.MOV R252, RZ, RZ, -R252 ;  /* 0x000000fffffcd224 */ /* 0x000fe200078e0afc */
[----:B------:R-:W-:Y:S01]  /*8ae0*/  ISETP.GT.U32.AND P2, PT, R4, R250, PT ;  /* 0x000000fa0400720c */ /* 0x000fe20003f44070 */
[----:B------:R-:W-:Y:S01]  /*8af0*/  @!P4 IMAD.MOV R251, RZ, RZ, -R251 ;  /* 0x000000fffffbc224 */ /* 0x000fe200078e0afb */
[----:B------:R-:W-:-:S02]  /*8b00*/  ISETP.GE.AND P4, PT, R14, RZ, PT ;  /* 0x000000ff0e00720c */ /* 0x000fc40003f86270 */
[----:B------:R-:W-:Y:S01]  /*8b10*/  IABS R14, R21 ;  /* 0x00000015000e7213 */ /* 0x000fe20000000000 */
[----:B-1----:R-:W-:Y:S01]  /*8b20*/  IMAD R6, R4, R2, R7 ;  /* 0x0000000204067224 */ /* 0x002fe200078e0207 */
[----:B------:R-:W-:Y:S01]  /*8b30*/  STL [R1+0x1a90], R252 ;  /* 0x001a90fc01007387 */ /* 0x000fe20000100800 */
[----:B------:R-:W-:-:S03]  /*8b40*/  IMAD.HI.U32 R2, R0, R9, RZ ;  /* 0x0000000900027227 */ /* 0x000fc600078e00ff */
[----:B------:R-:W-:Y:S01]  /*8b50*/  ISETP.GT.U32.AND P6, PT, R4, R6, PT ;  /* 0x000000060400720c */ /* 0x000fe20003fc4070 */
[----:B------:R-:W-:Y:S01]  /*8b60*/  @!P1 IMAD.IADD R5, R5, 0x1, -R4 ;  /* 0x0000000105059824 */ /* 0x000fe200078e0a04 */
[----:B------:R1:W-:Y:S01]  /*8b70*/  STL [R1+0x1a94], R251 ;  /* 0x001a94fb01007387 */ /* 0x0003e20000100800 */
[----:B------:R-:W-:-:S04]  /*8b80*/  IMAD.HI.U32 R7, R0, R11, RZ ;  /* 0x0000000b00077227 */ /* 0x000fc800078e00ff */
[----:B------:R-:W-:Y:S02]  /*8b90*/  IMAD.MOV R2, RZ, RZ, -R2 ;  /* 0x000000ffff027224 */ /* 0x000fe400078e0a02 */
[----:B------:R-:W-:Y:S02]  /*8ba0*/  IMAD.MOV R8, RZ, RZ, -R7 ;  /* 0x000000ffff087224 */ /* 0x000fe400078e0a07 */
[----:B------:R-:W-:Y:S02]  /*8bb0*/  IMAD R7, R4, R2, R9 ;  /* 0x0000000204077224 */ /* 0x000fe400078e0209 */
[----:B------:R-:W-:Y:S01]  /*8bc0*/  @!P6 IMAD.IADD R6, R6, 0x1, -R4 ;  /* 0x000000010606e824 */ /* 0x000fe200078e0a04 */
[----:B------:R-:W-:Y:S01]  /*8bd0*/  ISETP.GT.U32.AND P6, PT, R4, R5, PT ;  /* 0x000000050400720c */ /* 0x000fe20003fc4070 */
[----:B------:R-:W-:-:S03]  /*8be0*/  IMAD.HI.U32 R2, R0, R13, RZ ;  /* 0x0000000d00027227 */ /* 0x000fc600078e00ff */
[----:B------:R-:W-:Y:S01]  /*8bf0*/  ISETP.GT.U32.AND P5, PT, R4, R6, PT ;  /* 0x000000060400720c */ /* 0x000fe20003fa4070 */
[----:B------:R-:W-:Y:S02]  /*8c00*/  IMAD.MOV R2, RZ, RZ, -R2 ;  /* 0x000000ffff027224 */ /* 0x000fe400078e0a02 */
[--C-:B------:R-:W-:Y:S01]  /*8c10*/  @!P2 IMAD.IADD R250, R250, 0x1, -R4.reuse ;  /* 0x00000001fafaa824 */ /* 0x100fe200078e0a04 */
[----:B------:R-:W-:Y:S01]  /*8c20*/  ISETP.GE.AND P2, PT, R12, RZ, PT ;  /* 0x000000ff0c00720c */ /* 0x000fe20003f46270 */
[C---:B------:R-:W-:Y:S01]  /*8c30*/  IMAD R9, R4.reuse, R2, R13 ;  /* 0x0000000204097224 */ /* 0x040fe200078e020d */
[----:B------:R-:W-:Y:S01]  /*8c40*/  IABS R13, R19 ;  /* 0x00000013000d7213 */ /* 0x000fe20000000000 */
[C---:B------:R-:W-:Y:S01]  /*8c50*/  IMAD R8, R4.reuse, R8, R11 ;  /* 0x0000000804087224 */ /* 0x040fe200078e020b */
[C---:B------:R-:W-:Y:S01]  /*8c60*/  ISETP.GT.U32.AND P1, PT, R4.reuse, R250, PT ;  /* 0x000000fa0400720c */ /* 0x040fe20003f24070 */
[----:B------:R-:W-:Y:S01]  /*8c70*/  @!P6 IMAD.IADD R5, R5, 0x1, -R4 ;  /* 0x000000010505e824 */ /* 0x000fe200078e0a04 */
[----:B------:R-:W-:Y:S01]  /*8c80*/  ISETP.GT.U32.AND P6, PT, R4, R7, PT ;  /* 0x000000070400720c */ /* 0x000fe20003fc4070 */
[----:B-1----:R-:W-:Y:S01]  /*8c90*/  IMAD.MOV.U32 R251, RZ, RZ, R212 ;  /* 0x000000fffffb7224 */ /* 0x002fe200078e00d4 */
[----:B------:R-:W-:Y:S01]  /*8ca0*/  IABS R11, R18 ;  /* 0x00000012000b7213 */ /* 0x000fe20000000000 */
[----:B------:R-:W-:Y:S01]  /*8cb0*/  @!P5 IMAD.IADD R6, R6, 0x1, -R4 ;  /* 0x000000010606d824 */ /* 0x000fe200078e0a04 */
[----:B------:R-:W-:Y:S01]  /*8cc0*/  ISETP.GT.U32.AND P5, PT, R4, R8, PT ;  /* 0x000000080400720c */ /* 0x000fe20003fa4070 */
[----:B------:R-:W-:-:S02]  /*8cd0*/  IMAD.MOV.U32 R252, RZ, RZ, R214 ;  /* 0x000000fffffc7224 */ /* 0x000fc400078e00d6 */
[----:B------:R-:W-:-:S04]  /*8ce0*/  IMAD.HI.U32 R2, R0, R11, RZ ;  /* 0x0000000b00027227 */ /* 0x000fc800078e00ff */
[----:B------:R-:W-:Y:S01]  /*8cf0*/  @!P1 IADD3 R250, R250, -R4, RZ ;  /* 0x80000004fafa9210 */ /* 0x000fe20007ffe0ff */
[----:B------:R-:W-:Y:S01]  /*8d00*/  @!P2 IMAD.MOV R5, RZ, RZ, -R5 ;  /* 0x000000ffff05a224 */ /* 0x000fe200078e0a05 */
[----:B------:R-:W-:Y:S01]  /*8d10*/  ISETP.GE.AND P1, PT, R10, RZ, PT ;  /* 0x000000ff0a00720c */ /* 0x000fe20003f26270 */
[----:B------:R-:W-:Y:S01]  /*8d20*/  @!P6 IMAD.IADD R7, R7, 0x1, -R4 ;  /* 0x000000010707e824 */ /* 0x000fe200078e0a04 */
[----:B------:R-:W-:Y:S01]  /*8d30*/  ISETP.GT.U32.AND P6, PT, R4, R9, PT ;  /* 0x000000090400720c */ /* 0x000fe20003fc4070 */
[----:B------:R-:W-:Y:S02]  /*8d40*/  IMAD.MOV R10, RZ, RZ, -R2 ;  /* 0x000000ffff0a7224 */ /* 0x000fe400078e0a02 */
[----:B------:R-:W-:-:S04]  /*8d50*/  IMAD.HI.U32 R2, R0, R13, RZ ;  /* 0x0000000d00027227 */ /* 0x000fc800078e00ff */
[----:B------:R-:W-:Y:S02]  /*8d60*/  IMAD R10, R4, R10, R11 ;  /* 0x0000000a040a7224 */ /* 0x000fe400078e020b */
[----:B------:R-:W-:-:S04]  /*8d70*/  IMAD.HI.U32 R11, R0, R15, RZ ;  /* 0x0000000f000b7227 */ /* 0x000fc800078e00ff */
[--C-:B------:R-:W-:Y:S01]  /*8d80*/  @!P6 IMAD.IADD R9, R9, 0x1, -R4.reuse ;  /* 0x000000010909e824 */ /* 0x100fe200078e0a04 */
[----:B------:R-:W-:Y:S01]  /*8d90*/  ISETP.GT.U32.AND P6, PT, R4, R7, PT ;  /* 0x000000070400720c */ /* 0x000fe20003fc4070 */
[----:B------:R-:W-:Y:S01]  /*8da0*/  @!P5 IMAD.IADD R8, R8, 0x1, -R4 ;  /* 0x000000010808d824 */ /* 0x000fe200078e0a04 */
[----:B------:R-:W-:Y:S01]  /*8db0*/  ISETP.GE.AND P5, PT, R16, RZ, PT ;  /* 0x000000ff1000720c */ /* 0x000fe20003fa6270 */
[----:B------:R-:W-:Y:S01]  /*8dc0*/  IMAD.MOV R2, RZ, RZ, -R2 ;  /* 0x000000ffff027224 */ /* 0x000fe200078e0a02 */
[----:B------:R-:W-:Y:S01]  /*8dd0*/  IADD3 R16, R32, 0xab, RZ ;  /* 0x000000ab20107810 */ /* 0x000fe20007ffe0ff */
[----:B------:R-:W-:Y:S01]  /*8de0*/  IMAD.MOV R12, RZ, RZ, -R11 ;  /* 0x000000ffff0c7224 */ /* 0x000fe200078e0a0b */
[C---:B------:R-:W-:Y:S01]  /*8df0*/  ISETP.GT.U32.AND P2, PT, R4.reuse, R8, PT ;  /* 0x000000080400720c */ /* 0x040fe20003f44070 */
[C---:B------:R-:W-:Y:S02]  /*8e00*/  IMAD R11, R4.reuse, R2, R13 ;  /* 0x00000002040b7224 */ /* 0x040fe400078e020d */
[----:B------:R-:W-:Y:S01]  /*8e10*/  @!P4 IMAD.MOV R6, RZ, RZ, -R6 ;  /* 0x000000ffff06c224 */ /* 0x000fe200078e0a06 */
[----:B------:R-:W-:Y:S01]  /*8e20*/  ISETP.GT.U32.AND P4, PT, R4, R10, PT ;  /* 0x0000000a0400720c */ /* 0x000fe20003f84070 */
[----:B------:R-:W-:-:S02]  /*8e30*/  IMAD.MOV.U32 R13, RZ, RZ, R14 ;  /* 0x000000ffff0d7224 */ /* 0x000fc400078e000e */
[----:B------:R-:W-:Y:S01]  /*8e40*/  @!P6 IMAD.IADD R7, R7, 0x1, -R4 ;  /* 0x000000010707e824 */ /* 0x000fe200078e0a04 */
[C---:B------:R-:W-:Y:S01]  /*8e50*/  ISETP.GT.U32.AND P6, PT, R4.reuse, R11, PT ;  /* 0x0000000b0400720c */ /* 0x040fe20003fc4070 */
[----:B------:R-:W-:Y:S01]  /*8e60*/  IMAD R12, R4, R12, R15 ;  /* 0x0000000c040c7224 */ /* 0x000fe200078e020f */
[----:B------:R-:W-:Y:S01]  /*8e70*/  IABS R15, R16 ;  /* 0x00000010000f7213 */ /* 0x000fe20000000000 */
[----:B------:R-:W-:-:S04]  /*8e80*/  IMAD.HI.U32 R2, R0, R13, RZ ;  /* 0x0000000d00027227 */ /* 0x000fc800078e00ff */
[--C-:B------:R-:W-:Y:S01]  /*8e90*/  @!P2 IMAD.IADD R8, R8, 0x1, -R4.reuse ;  /* 0x000000010808a824 */ /* 0x100fe200078e0a04 */
[----:B------:R-:W-:Y:S01]  /*8ea0*/  ISETP.GT.U32.AND P2, PT, R4, R12, PT ;  /* 0x0000000c0400720c */ /* 0x000fe20003f44070 */
[----:B------:R-:W-:Y:S01]  /*8eb0*/  @!P4 IMAD.IADD R10, R10, 0x1, -R4 ;  /* 0x000000010a0ac824 */ /* 0x000fe200078e0a04 */
[----:B------:R-:W-:Y:S01]  /*8ec0*/  ISETP.GE.AND P4, PT, R18, RZ, PT ;  /* 0x000000ff1200720c */ /* 0x000fe20003f86270 */
[----:B------:R-:W-:Y:S01]  /*8ed0*/  IMAD.MOV R2, RZ, RZ, -R2 ;  /* 0x000000ffff027224 */ /* 0x000fe200078e0a02 */
[----:B------:R-:W-:Y:S01]  /*8ee0*/  IADD3 R18, R32, 0xae, RZ ;  /* 0x000000ae20127810 */ /* 0x000fe20007ffe0ff */
[----:B------:R-:W-:Y:S01]  /*8ef0*/  @!P6 IMAD.IADD R11, R11, 0x1, -R4 ;  /* 0x000000010b0be824 */ /* 0x000fe200078e0a04 */
[C---:B------:R-:W-:Y:S01]  /*8f00*/  ISETP.GT.U32.AND P6, PT, R4.reuse, R10, PT ;  /* 0x0000000a0400720c */ /* 0x040fe20003fc4070 */
[C---:B------:R-:W-:Y:S02]  /*8f10*/  IMAD R13, R4.reuse, R2, R13 ;  /* 0x00000002040d7224 */ /* 0x040fe400078e020d */
[----:B------:R-:W-:Y:S01]  /*8f20*/  @!P3 IMAD.MOV R250, RZ, RZ, -R250 ;  /* 0x000000fffffab224 */ /* 0x000fe200078e0afa */
[C---:B------:R-:W-:Y:S01]  /*8f30*/  ISETP.GT.U32.AND P3, PT, R4.reuse, R9, PT ;  /* 0x000000090400720c */ /* 0x040fe20003f64070 */
[----:B------:R-:W-:Y:S01]  /*8f40*/  @!P5 IMAD.MOV R8, RZ, RZ, -R8 ;  /* 0x000000ffff08d224 */ /* 0x000fe200078e0a08 */
[----:B------:R-:W-:Y:S01]  /*8f50*/  ISETP.GT.U32.AND P5, PT, R4, R13, PT ;  /* 0x0000000d0400720c */ /* 0x000fe20003fa4070 */
[----:B------:R-:W-:Y:S01]  /*8f60*/  IMAD.HI.U32 R2, R0, R15, RZ ;  /* 0x0000000f00027227 */ /* 0x000fe200078e00ff */
[----:B------:R-:W-:Y:S01]  /*8f70*/  @!P2 IADD3 R12, R12, -R4, RZ ;  /* 0x800000040c0ca210 */ /* 0x000fe20007ffe0ff */
[----:B------:R-:W-:Y:S02]  /*8f80*/  STL [R1+0x1a98], R250 ;  /* 0x001a98fa01007387 */ /* 0x000fe40000100800 */
[----:B------:R-:W-:Y:S01]  /*8f90*/  IMAD.MOV R14, RZ, RZ, -R2 ;  /* 0x000000ffff0e7224 */ /* 0x000fe200078e0a02 */
[----:B------:R-:W-:Y:S01]  /*8fa0*/  ISETP.GT.U32.AND P2, PT, R4, R12, PT ;  /* 0x0000000c0400720c */ /* 0x000fe20003f44070 */
[--C-:B------:R-:W-:Y:S01]  /*8fb0*/  @!P6 IMAD.IADD R10, R10, 0x1, -R4.reuse ;  /* 0x000000010a0ae824 */ /* 0x100fe200078e0a04 */
[----:B------:R-:W-:Y:S01]  /*8fc0*/  ISETP.GE.AND P6, PT, R20, RZ, PT ;  /* 0x000000ff1400720c */ /* 0x000fe20003fc6270 */
[----:B------:R-:W-:Y:S01]  /*8fd0*/  IMAD R14, R4, R14, R15 ;  /* 0x0000000e040e7224 */ /* 0x000fe200078e020f */
[----:B------:R-:W-:Y:S01]  /*8fe0*/  IADD3 R15, R32, 0xad, RZ ;  /* 0x000000ad200f7810 */ /* 0x000fe20007ffe0ff */
[----:B------:R-:W-:Y:S01]  /*8ff0*/  @!P3 IMAD.IADD R9, R9, 0x1, -R4 ;  /* 0x000000010909b824 */ /* 0x000fe200078e0a04 */
[----:B------:R-:W-:Y:S01]  /*9000*/  ISETP.GE.AND P3, PT, R17, RZ, PT ;  /* 0x000000ff1100720c */ /* 0x000fe20003f66270 */
[----:B------:R-:W-:Y:S01]  /*9010*/  @!P4 IMAD.MOV R10, RZ, RZ, -R10 ;  /* 0x000000ffff0ac224 */ /* 0x000fe200078e0a0a */
[C---:B------:R-:W-:Y:S01]  /*9020*/  ISETP.GT.U32.AND P4, PT, R4.reuse, R14, PT ;  /* 0x0000000e0400720c */ /* 0x040fe20003f84070 */
[--C-:B------:R-:W-:Y:S01]  /*9030*/  @!P5 IMAD.IADD R13, R13, 0x1, -R4.reuse ;  /* 0x000000010d0dd824 */ /* 0x100fe200078e0a04 */
[----:B------:R-:W-:Y:S01]  /*9040*/  IABS R17, R22 ;  /* 0x0000001600117213 */ /* 0x000fe20000000000 */
[----:B------:R-:W-:Y:S01]  /*9050*/  @!P1 IMAD.MOV R7, RZ, RZ, -R7 ;  /* 0x000000ffff079224 */ /* 0x000fe200078e0a07 */
[----:B------:R-:W-:Y:S01]  /*9060*/  ISETP.GT.U32.AND P1, PT, R4, R11, PT ;  /* 0x0000000b0400720c */ /* 0x000fe20003f24070 */
[----:B------:R-:W-:Y:S01]  /*9070*/  @!P2 IMAD.IADD R12, R12, 0x1, -R4 ;  /* 0x000000010c0ca824 */ /* 0x000fe200078e0a04 */
[----:B------:R-:W-:Y:S01]  /*9080*/  ISETP.GT.U32.AND P5, PT, R4, R13, PT ;  /* 0x0000000d0400720c */ /* 0x000fe20003fa4070 */
[----:B------:R-:W-:Y:S01]  /*9090*/  IMAD.HI.U32 R2, R0, R17, RZ ;  /* 0x0000001100027227 */ /* 0x000fe200078e00ff */
[----:B------:R-:W-:Y:S01]  /*90a0*/  ISETP.GE.AND P2, PT, R16, RZ, PT ;  /* 0x000000ff1000720c */ /* 0x000fe20003f46270 */
[----:B------:R-:W-:Y:S01]  /*90b0*/  STL [R1+0x1a9c], R5 ;  /* 0x001a9c0501007387 */ /* 0x000fe20000100800 */
[----:B------:R-:W-:Y:S01]  /*90c0*/  IABS R16, R15 ;  /* 0x0000000f00107213 */ /* 0x000fe20000000000 */
[----:B------:R-:W-:-:S02]  /*90d0*/  IMAD.MOV R2, RZ, RZ, -R2 ;  /* 0x000000ffff027224 */ /* 0x000fc400078e0a02 */
[----:B------:R-:W-:Y:S01]  /*90e0*/  @!P6 IMAD.MOV R12, RZ, RZ, -R12 ;  /* 0x000000ffff0ce224 */ /* 0x000fe200078e0a0c */
[----:B------:R-:W-:Y:S01]  /*90f0*/  ISETP.GE.AND P6, PT, R15, RZ, PT ;  /* 0x000000ff0f00720c */ /* 0x000fe20003fc6270 */
[----:B------:R-:W-:Y:S01]  /*9100*/  @!P4 IMAD.IADD R14, R14, 0x1, -R4 ;  /* 0x000000010e0ec824 */ /* 0x000fe200078e0a04 */
[----:B------:R-:W-:Y:S01]  /*9110*/  STL [R1+0x1aa0], R6 ;  /* 0x001aa00601007387 */ /* 0x000fe20000100800 */
[C---:B------:R-:W-:Y:S02]  /*9120*/  IMAD R15, R4.reuse, R2, R17 ;  /* 0x00000002040f7224 */ /* 0x040fe400078e0211 */
[----:B------:R-:W-:Y:S01]  /*9130*/  @!P3 IMAD.MOV R9, RZ, RZ, -R9 ;  /* 0x000000ffff09b224 */ /* 0x000fe200078e0a09 */
[----:B------:R-:W-:Y:S01]  /*9140*/  ISETP.GE.AND P3, PT, R19, RZ, PT ;  /* 0x000000ff1300720c */ /* 0x000fe20003f66270 */
[----:B------:R-:W-:Y:S01]  /*9150*/  IMAD.MOV.U32 R17, RZ, RZ, R16 ;  /* 0x000000ffff117224 */ /* 0x000fe200078e0010 */
[C---:B------:R-:W-:Y:S01]  /*9160*/  ISETP.GT.U32.AND P4, PT, R4.reuse, R14, PT ;  /* 0x0000000e0400720c */ /* 0x040fe20003f84070 */
[----:B------:R-:W-:Y:S01]  /*9170*/  @!P5 IMAD.IADD R13, R13, 0x1, -R4 ;  /* 0x000000010d0dd824 */ /* 0x000fe200078e0a04 */
[----:B------:R-:W-:Y:S01]  /*9180*/  ISETP.GT.U32.AND P5, PT, R4, R15, PT ;  /* 0x0000000f0400720c */ /* 0x000fe20003fa4070 */
[----:B------:R-:W-:Y:S01]  /*9190*/  IMAD.HI.U32 R2, R0, R17, RZ ;  /* 0x0000001100027227 */ /* 0x000fe200078e00ff */
[----:B------:R-:W-:Y:S01]  /*91a0*/  IABS R19, R18 ;  /* 0x0000001200137213 */ /* 0x000fe20000000000 */
[----:B------:R-:W-:Y:S02]  /*91b0*/  STL [R1+0x1aa4], R7 ;  /* 0x001aa40701007387 */ /* 0x000fe40000100800 */
[----:B------:R-:W-:-:S02]  /*91c0*/  IMAD.MOV R16, RZ, RZ, -R2 ;  /* 0x000000ffff107224 */ /* 0x000fc400078e0a02 */
[--C-:B------:R-:W-:Y:S01]  /*91d0*/  @!P1 IMAD.IADD R11, R11, 0x1, -R4.reuse ;  /* 0x000000010b0b9824 */ /* 0x100fe200078e0a04 */
[----:B------:R-:W-:Y:S01]  /*91e0*/  ISETP.GE.AND P1, PT, R21, RZ, PT ;  /* 0x000000ff1500720c */ /* 0x000fe20003f26270 */
[----:B------:R-:W-:Y:S01]  /*91f0*/  IMAD R16, R4, R16, R17 ;  /* 0x0000001004107224 */ /* 0x000fe200078e0211 */
[----:B------:R-:W-:Y:S01]  /*9200*/  STL [R1+0x1aa8], R8 ;  /* 0x001aa80801007387 */ /* 0x000fe20000100800 */
[----:B------:R-:W-:Y:S01]  /*9210*/  @!P3 IMAD.MOV R11, RZ, RZ, -R11 ;  /* 0x000000ffff0bb224 */ /* 0x000fe200078e0a0b */
[----:B------:R-:W-:Y:S01]  /*9220*/  ISETP.GE.AND P3, PT, R22, RZ, PT ;  /* 0x000000ff1600720c */ /* 0x000fe20003f66270 */
[----:B------:R-:W-:Y:S01]  /*9230*/  @!P5 IMAD.IADD R15, R15, 0x1, -R4 ;  /* 0x000000010f0fd824 */ /* 0x000fe200078e0a04 */
[----:B------:R-:W-:Y:S01]  /*9240*/  IADD3 R22, R32, 0xaf, RZ ;  /* 0x000000af20167810 */ /* 0x000fe20007ffe0ff */
[----:B------:R-:W-:Y:S01]  /*9250*/  IMAD.HI.U32 R2, R0, R19, RZ ;  /* 0x0000001300027227 */ /* 0x000fe200078e00ff */
[----:B------:R-:W-:Y:S01]  /*9260*/  @!P4 IADD3 R14, R14, -R4, RZ ;  /* 0x800000040e0ec210 */ /* 0x000fe20007ffe0ff */
[----:B------:R-:W-:Y:S01]  /*9270*/  STL [R1+0x1aac], R9 ;  /* 0x001aac0901007387 */ /* 0x000fe20000100800 */
[C---:B------:R-:W-:Y:S01]  /*9280*/  ISETP.GT.U32.AND P4, PT, R4.reuse, R16, PT ;  /* 0x000000100400720c */ /* 0x040fe20003f84070 */
[----:B------:R-:W-:Y:S01]  /*9290*/  IMAD.MOV R2, RZ, RZ, -R2 ;  /* 0x000000ffff027224 */ /* 0x000fe200078e0a02 */
[----:B------:R-:W-:Y:S01]  /*92a0*/  IABS R21, R22 ;  /* 0x0000001600157213 */ /* 0x000fe20000000000 */
[----:B------:R-:W-:Y:S01]  /*92b0*/  @!P1 IMAD.MOV R13, RZ, RZ, -R13 ;  /* 0x000000ffff0d9224 */ /* 0x000fe200078e0a0d */
[----:B------:R-:W-:Y:S01]  /*92c0*/  ISETP.GT.U32.AND P5, PT, R4, R15, PT ;  /* 0x0000000f0400720c */ /* 0x000fe20003fa4070 */
[----:B------:R-:W-:Y:S01]  /*92d0*/  @!P2 IMAD.MOV R14, RZ, RZ, -R14 ;  /* 0x000000ffff0ea224 */ /* 0x000fe200078e0a0e */
[----:B------:R-:W-:Y:S01]  /*92e0*/  ISETP.GE.AND P1, PT, R18, RZ, PT ;  /* 0x000000ff1200720c */ /* 0x000fe20003f26270 */
[----:B------:R-:W-:Y:S01]  /*92f0*/  IMAD.HI.U32 R17, R0, R21, RZ ;  /* 0x0000001500117227 */ /* 0x000fe200078e00ff */
[----:B------:R-:W-:Y:S03]  /*9300*/  STL [R1+0x1ab0], R10 ;  /* 0x001ab00a01007387 */ /* 0x000fe60000100800 */
[----:B------:R-:W-:Y:S01]  /*9310*/  IMAD.MOV R18, RZ, RZ, -R17 ;  /* 0x000000ffff127224 */ /* 0x000fe200078e0a11 */
[----:B------:R-:W-:Y:S01]  /*9320*/  STL [R1+0x1ab4], R11 ;  /* 0x001ab40b01007387 */ /* 0x000fe20000100800 */
[----:B------:R-:W-:Y:S01]  /*9330*/  IMAD R17, R4, R2, R19 ;  /* 0x0000000204117224 */ /* 0x000fe200078e0213 */
[----:B------:R-:W-:Y:S01]  /*9340*/  IABS R19, R24 ;  /* 0x0000001800137213 */ /* 0x000fe20000000000 */
[--C-:B------:R-:W-:Y:S01]  /*9350*/  @!P4 IMAD.IADD R16, R16, 0x1, -R4.reuse ;  /* 0x000000011010c824 */ /* 0x100fe200078e0a04 */
[----:B------:R-:W-:Y:S01]  /*9360*/  STL [R1+0x1ab8], R12 ;  /* 0x001ab80c01007387 */ /* 0x000fe20000100800 */
[----:B------:R-:W-:Y:S01]  /*9370*/  @!P5 IMAD.IADD R15, R15, 0x1, -R4 ;  /* 0x000000010f0fd824 */ /* 0x000fe200078e0a04 */
[----:B------:R-:W-:Y:S01]  /*9380*/  ISETP.GT.U32.AND P5, PT, R4, R17, PT ;  /* 0x000000110400720c */ /* 0x000fe20003fa4070 */
[----:B------:R-:W-:Y:S01]  /*9390*/  IMAD.HI.U32 R2, R0, R19, RZ ;  /* 0x0000001300027227 */ /* 0x000fe200078e00ff */
[C---:B------:R-:W-:Y:S01]  /*93a0*/  ISETP.GT.U32.AND P2, PT, R4.reuse, R16, PT ;  /* 0x000000100400720c */ /* 0x040fe20003f44070 */
[----:B------:R-:W-:Y:S02]  /*93b0*/  STL [R1+0x1abc], R13 ;  /* 0x001abc0d01007387 */ /* 0x000fe40000100800 */
[----:B------:R-:W-:-:S02]  /*93c0*/  IMAD R18, R4, R18, R21 ;  /* 0x0000001204127224 */ /* 0x000fc400078e0215 */
[----:B------:R-:W-:Y:S01]  /*93d0*/  IMAD.MOV R20, RZ, RZ, -R2 ;  /* 0x000000ffff147224 */ /* 0x000fe200078e0a02 */
[----:B------:R-:W-:Y:S01]  /*93e0*/  STL [R1+0x1ac0], R14 ;  /* 0x001ac00e01007387 */ /* 0x000fe20000100800 */
[----:B------:R-:W-:Y:S01]  /*93f0*/  IMAD.HI.U32 R2, R0, R23, RZ ;  /* 0x0000001700027227 */ /* 0x000fe200078e00ff */
[----:B------:R-:W-:-:S03]  /*9400*/  ISETP.GT.U32.AND P4, PT, R4, R18, PT ;  /* 0x000000120400720c */ /* 0x000fc60003f84070 */
[----:B------:R-:W-:Y:S02]  /*9410*/  IMAD R19, R4, R20, R19 ;  /* 0x0000001404137224 */ /* 0x000fe400078e0213 */
[--C-:B------:R-:W-:Y:S02]  /*9420*/  @!P2 IMAD.IADD R16, R16, 0x1, -R4.reuse ;  /* 0x000000011010a824 */ /* 0x100fe400078e0a04 */
[----:B------:R-:W-:Y:S01]  /*9430*/  @!P5 IMAD.IADD R17, R17, 0x1, -R4 ;  /* 0x000000011111d824 */ /* 0x000fe200078e0a04 */
[----:B------:R-:W-:Y:S01]  /*9440*/  ISETP.GT.U32.AND P2, PT, R4, R19, PT ;  /* 0x000000130400720c */ /* 0x000fe20003f44070 */
[----:B------:R-:W-:Y:S02]  /*9450*/  IMAD.MOV R2, RZ, RZ, -R2 ;  /* 0x000000ffff027224 */ /* 0x000fe400078e0a02 */
[----:B------:R-:W-:Y:S01]  /*9460*/  IMAD.HI.U32 R21, R0, R25, RZ ;  /* 0x0000001900157227 */ /* 0x000fe200078e00ff */
[----:B------:R-:W-:-:S03]  /*9470*/  ISETP.GT.U32.AND P5, PT, R4, R17, PT ;  /* 0x000000110400720c */ /* 0x000fc60003fa4070 */
[--C-:B------:R-:W-:Y:S02]  /*9480*/  @!P4 IMAD.IADD R18, R18, 0x1, -R4.reuse ;  /* 0x000000011212c824 */ /* 0x100fe400078e0a04 */
[C---:B------:R-:W-:Y:S01]  /*9490*/  IMAD R20, R4.reuse, R2, R23 ;  /* 0x0000000204147224 */ /* 0x040fe200078e0217 */
[----:B------:R-:W-:Y:S01]  /*94a0*/  IABS R23, R28 ;  /* 0x0000001c00177213 */ /* 0x000fe20000000000 */
[----:B------:R-:W-:Y:S01]  /*94b0*/  IMAD.MOV R21, RZ, RZ, -R21 ;  /* 0x000000ffff157224 */ /* 0x000fe200078e0a15 */
[----:B------:R-:W-:Y:S01]  /*94c0*/  ISETP.GT.U32.AND P4, PT, R4, R18, PT ;  /* 0x000000120400720c */ /* 0x000fe20003f84070 */
[----:B------:R-:W-:Y:S02]  /*94d0*/  @!P2 IMAD.IADD R19, R19, 0x1, -R4 ;  /* 0x000000011313a824 */ /* 0x000fe400078e0a04 */
[----:B------:R-:W-:Y:S01]  /*94e0*/  @!P6 IMAD.MOV R16, RZ, RZ, -R16 ;  /* 0x000000ffff10e224 */ /* 0x000fe200078e0a10 */
[----:B------:R-:W-:Y:S01]  /*94f0*/  ISETP.GE.AND P6, PT, R24, RZ, PT ;  /* 0x000000ff1800720c */ /* 0x000fe20003fc6270 */
[----:B------:R-:W-:Y:S01]  /*9500*/  @!P5 IMAD.IADD R17, R17, 0x1, -R4 ;  /* 0x000000011111d824 */ /* 0x000fe200078e0a04 */
[C---:B------:R-:W-:Y:S01]  /*9510*/  ISETP.GT.U32.AND P2, PT, R4.reuse, R19, PT ;  /* 0x000000130400720c */ /* 0x040fe20003f44070 */
[C---:B------:R-:W-:Y:S01]  /*9520*/  IMAD R21, R4.reuse, R21, R25 ;  /* 0x0000001504157224 */ /* 0x040fe200078e0219 */
[----:B------:R-:W-:Y:S01]  /*9530*/  ISETP.GT.U32.AND P5, PT, R4, R20, PT ;  /* 0x000000140400720c */ /* 0x000fe20003fa4070 */
[----:B------:R-:W-:Y:S01]  /*9540*/  IMAD.HI.U32 R2, R0, R23, RZ ;  /* 0x0000001700027227 */ /* 0x000fe200078e00ff */
[----:B------:R-:W-:-:S03]  /*9550*/  IADD3 R24, R32, 0xb4, RZ ;  /* 0x000000b420187810 */ /* 0x000fc60007ffe0ff */
[----:B------:R-:W-:Y:S01]  /*9560*/  @!P3 IMAD.MOV R15, RZ, RZ, -R15 ;  /* 0x000000ffff0fb224 */ /* 0x000fe200078e0a0f */
[----:B------:R-:W-:Y:S01]  /*9570*/  ISETP.GE.AND P3, PT, R22, RZ, PT ;  /* 0x000000ff1600720c */ /* 0x000fe20003f66270 */
[----:B------:R-:W-:Y:S01]  /*9580*/  @!P4 IMAD.IADD R18, R18, 0x1, -R4 ;  /* 0x000000011212c824 */ /* 0x000fe200078e0a04 */
[----:B------:R-:W-:Y:S01]  /*9590*/  ISETP.GT.U32.AND P4, PT, R4, R21, PT ;  /* 0x000000150400720c */ /* 0x000fe20003f84070 */
[----:B------:R-:W-:Y:S01]  /*95a0*/  IMAD.MOV R22, RZ, RZ, -R2 ;  /* 0x000000ffff167224 */ /* 0x000fe200078e0a02 */
[----:B------:R-:W-:Y:S01]  /*95b0*/  IABS R25, R24 ;  /* 0x0000001800197213 */ /* 0x000fe20000000000 */
[----:B------:R-:W-:Y:S01]  /*95c0*/  @!P1 IMAD.MOV R17, RZ, RZ, -R17 ;  /* 0x000000ffff119224 */ /* 0x000fe200078e0a11 */
[----:B------:R-:W-:Y:S01]  /*95d0*/  @!P2 IADD3 R19, R19, -R4, RZ ;  /* 0x800000041313a210 */ /* 0x000fe20007ffe0ff */
[--C-:B------:R-:W-:Y:S01]  /*95e0*/  @!P5 IMAD.IADD R20, R20, 0x1, -R4.reuse ;  /* 0x000000011414d824 */ /* 0x100fe200078e0a04 */
[----:B------:R-:W-:Y:S01]  /*95f0*/  ISETP.GE.AND P1, PT, R26, RZ, PT ;  /* 0x000000ff1a00720c */ /* 0x000fe20003f26270 */
[----:B------:R-:W-:Y:S01]  /*9600*/  IMAD R22, R4, R22, R23 ;  /* 0x0000001604167224 */ /* 0x000fe200078e0217 */
[----:B------:R-:W-:Y:S01]  /*9610*/  IADD3 R26, R32, 0xb5, RZ ;  /* 0x000000b5201a7810 */ /* 0x000fe20007ffe0ff */
[----:B------:R-:W-:Y:S01]  /*9620*/  @!P6 IMAD.MOV R19, RZ, RZ, -R19 ;  /* 0x000000ffff13e224 */ /* 0x000fe200078e0a13 */
[----:B------:R-:W-:Y:S01]  /*9630*/  ISETP.GT.U32.AND P5, PT, R4, R20, PT ;  /* 0x000000140400720c */ /* 0x000fe20003fa4070 */
[----:B------:R-:W-:Y:S01]  /*9640*/  IMAD.HI.U32 R2, R0, R25, RZ ;  /* 0x0000001900027227 */ /* 0x000fe200078e00ff */
[----:B------:R-:W-:Y:S01]  /*9650*/  ISETP.GT.U32.AND P6, PT, R4, R22, PT ;  /* 0x000000160400720c */ /* 0x000fe20003fc4070 */
[----:B------:R1:W-:Y:S01]  /*9660*/  STL [R1+0x1ac4], R15 ;  /* 0x001ac40f01007387 */ /* 0x0003e20000100800 */
[----:B------:R-:W-:Y:S01]  /*9670*/  ISETP.GE.AND P2, PT, R28, RZ, PT ;  /* 0x000000ff1c00720c */ /* 0x000fe20003f46270 */
[----:B------:R-:W-:Y:S01]  /*9680*/  @!P4 IMAD.IADD R21, R21, 0x1, -R4 ;  /* 0x000000011515c824 */ /* 0x000fe200078e0a04 */
[----:B------:R-:W-:Y:S01]  /*9690*/  IADD3 R28, R32, 0xb6, RZ ;  /* 0x000000b6201c7810 */ /* 0x000fe20007ffe0ff */
[----:B------:R-:W-:Y:S01]  /*96a0*/  IMAD.MOV R2, RZ, RZ, -R2 ;  /* 0x000000ffff027224 */ /* 0x000fe200078e0a02 */
[----:B------:R-:W-:Y:S01]  /*96b0*/  STL [R1+0x1ac8], R16 ;  /* 0x001ac81001007387 */ /* 0x000fe20000100800 */
[----:B------:R-:W-:Y:S01]  /*96c0*/  @!P3 IMAD.MOV R18, RZ, RZ, -R18 ;  /* 0x000000ffff12b224 */ /* 0x000fe200078e0a12 */
[C---:B------:R-:W-:Y:S01]  /*96d0*/  ISETP.GT.U32.AND P4, PT, R4.reuse, R21, PT ;  /* 0x000000150400720c */ /* 0x040fe20003f84070 */
[----:B------:R-:W-:Y:S01]  /*96e0*/  IMAD R23, R4, R2, R25 ;  /* 0x0000000204177224 */ /* 0x000fe200078e0219 */
[----:B------:R-:W-:Y:S01]  /*96f0*/  ISETP.GE.AND P3, PT, R27, RZ, PT ;  /* 0x000000ff1b00720c */ /* 0x000fe20003f66270 */
[--C-:B------:R-:W-:Y:S01]  /*9700*/  @!P5 IMAD.IADD R20, R20, 0x1, -R4.reuse ;  /* 0x000000011414d824 */ /* 0x100fe200078e0a04 */
[----:B------:R-:W-:Y:S01]  /*9710*/  IABS R27, R26 ;  /* 0x0000001a001b7213 */ /* 0x000fe20000000000 */
[----:B------:R-:W-:Y:S01]  /*9720*/  @!P6 IMAD.IADD R22, R22, 0x1, -R4 ;  /* 0x000000011616e824 */ /* 0x000fe200078e0a04 */
[----:B------:R-:W-:Y:S01]  /*9730*/  IABS R29, R28 ;  /* 0x0000001c001d7213 */ /* 0x000fe20000000000 */
[----:B------:R-:W-:Y:S01]  /*9740*/  @!P1 IMAD.MOV R20, RZ, RZ, -R20 ;  /* 0x000000ffff149224 */ /* 0x000fe200078e0a14 */
[----:B------:R-:W-:Y:S01]  /*9750*/  ISETP.GE.AND P5, PT, R24, RZ, PT ;  /* 0x000000ff1800720c */ /* 0x000fe20003fa6270 */
[----:B------:R-:W-:Y:S01]  /*9760*/  IMAD.HI.U32 R2, R0, R27, RZ ;  /* 0x0000001b00027227 */ /* 0x000fe200078e00ff */
[----:B------:R-:W-:Y:S01]  /*9770*/  ISETP.GT.U32.AND P1, PT, R4, R22, PT ;  /* 0x000000160400720c */ /* 0x000fe20003f24070 */
[----:B------:R-:W-:Y:S01]  /*9780*/  STL [R1+0x1acc], R17 ;  /* 0x001acc1101007387 */ /* 0x000fe20000100800 */
[----:B------:R-:W-:Y:S01]  /*9790*/  ISETP.GE.AND P6, PT, R26, RZ, PT ;  /* 0x000000ff1a00720c */ /* 0x000fe20003fc6270 */
[----:B------:R-:W-:Y:S01]  /*97a0*/  @!P4 IMAD.IADD R21, R21, 0x1, -R4 ;  /* 0x000000011515c824 */ /* 0x000fe200078e0a04 */
[----:B------:R-:W-:Y:S01]  /*97b0*/  ISETP.GT.U32.AND P4, PT, R4, R23, PT ;  /* 0x000000170400720c */ /* 0x000fe20003f84070 */
[----:B------:R-:W-:Y:S01]  /*97c0*/  IMAD.HI.U32 R24, R0, R29, RZ ;  /* 0x0000001d00187227 */ /* 0x000fe200078e00ff */
[----:B------:R-:W-:Y:S01]  /*97d0*/  STL [R1+0x1ad0], R18 ;  /* 0x001ad01201007387 */ /* 0x000fe20000100800 */
[----:B-1----:R-:W-:-:S02]  /*97e0*/  MOV R15, R207 ;  /* 0x000000cf000f7202 */ /* 0x002fc40000000f00 */
[----:B------:R-:W-:Y:S01]  /*97f0*/  IMAD.MOV R2, RZ, RZ, -R2 ;  /* 0x000000ffff027224 */ /* 0x000fe200078e0a02 */
[----:B------:R-:W-:Y:S01]  /*9800*/  STL [R1+0x1ad4], R19 ;  /* 0x001ad41301007387 */ /* 0x000fe20000100800 */
[----:B------:R-:W-:Y:S02]  /*9810*/  IMAD.MOV R26, RZ, RZ, -R24 ;  /* 0x000000ffff1a7224 */ /* 0x000fe400078e0a18 */
[--C-:B------:R-:W-:Y:S01]  /*9820*/  @!P1 IMAD.IADD R22, R22, 0x1, -R4.reuse ;  /* 0x0000000116169824 */ /* 0x100fe200078e0a04 */
[----:B------:R1:W-:Y:S01]  /*9830*/  STL [R1+0x1ad8], R20 ;  /* 0x001ad81401007387 */ /* 0x0003e20000100800 */
[----:B------:R-:W-:Y:S01]  /*9840*/  IMAD R24, R4, R2, R27 ;  /* 0x0000000204187224 */ /* 0x000fe200078e021b */
[----:B------:R-:W-:Y:S01]  /*9850*/  ISETP.GE.AND P1, PT, R30, RZ, PT ;  /* 0x000000ff1e00720c */ /* 0x000fe20003f26270 */
[----:B------:R-:W-:Y:S02]  /*9860*/  @!P4 IMAD.IADD R23, R23, 0x1, -R4 ;  /* 0x000000011717c824 */ /* 0x000fe400078e0a04 */
[----:B------:R-:W-:Y:S01]  /*9870*/  @!P2 IMAD.MOV R22, RZ, RZ, -R22 ;  /* 0x000000ffff16a224 */ /* 0x000fe200078e0a16 */
[----:B------:R-:W-:Y:S01]  /*9880*/  ISETP.GT.U32.AND P2, PT, R4, R24, PT ;  /* 0x000000180400720c */ /* 0x000fe20003f44070 */
[----:B------:R-:W-:Y:S01]  /*9890*/  IMAD.HI.U32 R25, R0, R31, RZ ;  /* 0x0000001f00197227 */ /* 0x000fe200078e00ff */
[----:B------:R-:W-:-:S03]  /*98a0*/  ISETP.GT.U32.AND P4, PT, R4, R23, PT ;  /* 0x000000170400720c */ /* 0x000fc60003f84070 */
[----:B------:R-:W-:Y:S01]  /*98b0*/  @!P3 IMAD.MOV R21, RZ, RZ, -R21 ;  /* 0x000000ffff15b224 */ /* 0x000fe200078e0a15 */
[----:B------:R-:W-:Y:S01]  /*98c0*/  ISETP.GE.AND P3, PT, R28, RZ, PT ;  /* 0x000000ff1c00720c */ /* 0x000fe20003f66270 */
[----:B------:R-:W-:Y:S02]  /*98d0*/  IMAD.MOV R28, RZ, RZ, -R25 ;  /* 0x000000ffff1c7224 */ /* 0x000fe400078e0a19 */
[----:B------:R-:W-:Y:S01]  /*98e0*/  IMAD R25, R4, R26, R29 ;  /* 0x0000001a04197224 */ /* 0x000fe200078e021d */
[----:B------:R-:W-:Y:S01]  /*98f0*/  STL [R1+0x1adc], R21 ;  /* 0x001adc1501007387 */ /* 0x000fe20000100800 */
[----:B-1----:R-:W-:Y:S02]  /*9900*/  IMAD.MOV.U32 R20, RZ, RZ, R32 ;  /* 0x000000ffff147224 */ /* 0x002fe400078e0020 */
[--C-:B------:R-:W-:Y:S01]  /*9910*/  @!P2 IMAD.IADD R24, R24, 0x1, -R4.reuse ;  /* 0x000000011818a824 */ /* 0x100fe200078e0a04 */
[----:B------:R-:W-:Y:S01]  /*9920*/  STL [R1+0x1ae0], R22 ;  /* 0x001ae01601007387 */ /* 0x000fe20000100800 */
[----:B------:R-:W-:Y:S01]  /*9930*/  @!P4 IMAD.IADD R23, R23, 0x1, -R4 ;  /* 0x000000011717c824 */ /* 0x000fe200078e0a04 */
[----:B------:R-:W-:Y:S01]  /*9940*/  IADD3 R2, R20, 0xb8, RZ ;  /* 0x000000b814027810 */ /* 0x000fe20007ffe0ff */
[C---:B------:R-:W-:Y:S01]  /*9950*/  IMAD R26, R4.reuse, R28, R31 ;  /* 0x0000001c041a7224 */ /* 0x040fe200078e021f */
[C---:B------:R-:W-:Y:S01]  /*9960*/  ISETP.GT.U32.AND P2, PT, R4.reuse, R24, PT ;  /* 0x000000180400720c */ /* 0x040fe20003f44070 */
[----:B------:R-:W-:Y:S01]  /*9970*/  @!P5 IMAD.MOV R23, RZ, RZ, -R23 ;  /* 0x000000ffff17d224 */ /* 0x000fe200078e0a17 */
[----:B------:R-:W-:Y:S01]  /*9980*/  ISETP.GT.U32.AND P5, PT, R4, R25, PT ;  /* 0x000000190400720c */ /* 0x000fe20003fa4070 */
[----:B------:R-:W-:Y:S01]  /*9990*/  IMAD.MOV.U32 R18, RZ, RZ, R210 ;  /* 0x000000ffff127224 */ /* 0x000fe200078e00d2 */
[----:B------:R-:W-:Y:S01]  /*99a0*/  IABS R27, R2 ;  /* 0x00000002001b7213 */ /* 0x000fe20000000000 */
[----:B------:R-:W-:Y:S01]  /*99b0*/  IMAD.MOV.U32 R14, RZ, RZ, R206 ;  /* 0x000000ffff0e7224 */ /* 0x000fe200078e00ce */
[----:B------:R-:W-:Y:S01]  /*99c0*/  IADD3 R36, R20, 0xb9, RZ ;  /* 0x000000b914247810 */ /* 0x000fe20007ffe0ff */
[----:B------:R-:W-:Y:S01]  /*99d0*/  STL [R1+0x1ae4], R23 ;  /* 0x001ae41701007387 */ /* 0x000fe20000100800 */
[----:B------:R-:W-:Y:S01]  /*99e0*/  ISETP.GE.AND P4, PT, R2, RZ, PT ;  /* 0x000000ff0200720c */ /* 0x000fe20003f86270 */
[----:B------:R-:W-:Y:S01]  /*99f0*/  IMAD.HI.U32 R2, R0, R27, RZ ;  /* 0x0000001b00027227 */ /* 0x000fe200078e00ff */
[----:B------:R-:W-:-:S02]  /*9a00*/  IADD3 R40, R20, 0xbb, RZ ;  /* 0x000000bb14287810 */ /* 0x000fc40007ffe0ff */
[----:B------:R-:W-:Y:S01]  /*9a10*/  IABS R31, R36 ;  /* 0x00000024001f7213 */ /* 0x000fe20000000000 */
[--C-:B------:R-:W-:Y:S01]  /*9a20*/  @!P2 IMAD.IADD R24, R24, 0x1, -R4.reuse ;  /* 0x000000011818a824 */ /* 0x100fe200078e0a04 */
[----:B------:R-:W-:Y:S01]  /*9a30*/  ISETP.GT.U32.AND P2, PT, R4, R26, PT ;  /* 0x0000001a0400720c */ /* 0x000fe20003f44070 */
[----:B------:R-:W-:Y:S01]  /*9a40*/  @!P5 IMAD.IADD R25, R25, 0x1, -R4 ;  /* 0x000000011919d824 */ /* 0x000fe200078e0a04 */
[C---:B------:R-:W-:Y:S01]  /*9a50*/  IADD3 R38, R20.reuse, 0xba, RZ ;  /* 0x000000ba14267810 */ /* 0x040fe20007ffe0ff */
[----:B------:R-:W-:Y:S01]  /*9a60*/  IMAD.MOV R30, RZ, RZ, -R2 ;  /* 0x000000ffff1e7224 */ /* 0x000fe200078e0a02 */
[----:B------:R-:W-:Y:S01]  /*9a70*/  IADD3 R41, R20, 0xbc, RZ ;  /* 0x000000bc14297810 */ /* 0x000fe20007ffe0ff */
[----:B------:R-:W-:Y:S01]  /*9a80*/  IMAD.HI.U32 R2, R0, R31, RZ ;  /* 0x0000001f00027227 */ /* 0x000fe200078e00ff */
[C---:B------:R-:W-:Y:S02]  /*9a90*/  ISETP.GT.U32.AND P5, PT, R4.reuse, R25, PT ;  /* 0x000000190400720c */ /* 0x040fe40003fa4070 */
[----:B------:R-:W-:Y:S01]  /*9aa0*/  IABS R35, R40 ;  /* 0x0000002800237213 */ /* 0x000fe20000000000 */
[----:B------:R-:W-:Y:S01]  /*9ab0*/  IMAD R27, R4, R30, R27 ;  /* 0x0000001e041b7224 */ /* 0x000fe200078e021b */
[----:B------:R-:W-:Y:S01]  /*9ac0*/  IABS R33, R38 ;  /* 0x0000002600217213 */ /* 0x000fe20000000000 */
[----:B------:R-:W-:Y:S01]  /*9ad0*/  @!P6 IMAD.MOV R24, RZ, RZ, -R24 ;  /* 0x000000ffff18e224 */ /* 0x000fe200078e0a18 */
[----:B------:R-:W-:Y:S01]  /*9ae0*/  IABS R37, R41 ;  /* 0x0000002900257213 */ /* 0x000fe20000000000 */
[----:B------:R-:W-:Y:S01]  /*9af0*/  @!P2 IMAD.IADD R26, R26, 0x1, -R4 ;  /* 0x000000011a1aa824 */ /* 0x000fe200078e0a04 */
[----:B------:R-:W-:Y:S01]  /*9b00*/  IADD3 R2, -R2, RZ, RZ ;  /* 0x000000ff02027210 */ /* 0x000fe20007ffe1ff */
[----:B------:R-:W-:Y:S01]  /*9b10*/  IMAD.HI.U32 R29, R0, R35, RZ ;  /* 0x00000023001d7227 */ /* 0x000fe200078e00ff */
[----:B------:R-:W-:Y:S01]  /*9b20*/  IADD3 R42, R20, 0xbd, RZ ;  /* 0x000000bd142a7810 */ /* 0x000fe20007ffe0ff */
[----:B------:R-:W-:Y:S01]  /*9b30*/  STL [R1+0x1ae8], R24 ;  /* 0x001ae81801007387 */ /* 0x000fe20000100800 */
[----:B------:R-:W-:Y:S01]  /*9b40*/  ISETP.GT.U32.AND P2, PT, R4, R26, PT ;  /* 0x0000001a0400720c */ /* 0x000fe20003f44070 */
[----:B------:R-:W-:Y:S01]  /*9b50*/  IMAD.HI.U32 R28, R0, R33, RZ ;  /* 0x00000021001c7227 */ /* 0x000fe200078e00ff */
[----:B------:R-:W-:-:S02]  /*9b60*/  IADD3 R44, R20, 0xbf, RZ ;  /* 0x000000bf142c7810 */ /* 0x000fc40007ffe0ff */
[----:B------:R-:W-:Y:S01]  /*9b70*/  IADD3 R43, R20, 0xbe, RZ ;  /* 0x000000be142b7810 */ /* 0x000fe20007ffe0ff */
[----:B------:R-:W-:Y:S01]  /*9b80*/  @!P5 IMAD.IADD R25, R25, 0x1, -R4 ;  /* 0x000000011919d824 */ /* 0x000fe200078e0a04 */
[----:B------:R-:W-:Y:S01]  /*9b90*/  ISETP.GT.U32.AND P5, PT, R4, R27, PT ;  /* 0x0000001b0400720c */ /* 0x000fe20003fa4070 */
[----:B------:R-:W-:Y:S01]  /*9ba0*/  IMAD.HI.U32 R30, R0, R37, RZ ;  /* 0x00000025001e7227 */ /* 0x000fe200078e00ff */
[----:B------:R-:W-:Y:S02]  /*9bb0*/  IABS R39, R44 ;  /* 0x0000002c00277213 */ /* 0x000fe40000000000 */
[C---:B------:R-:W-:Y:S01]  /*9bc0*/  IADD3 R45, R20.reuse, 0xc0, RZ ;  /* 0x000000c0142d7810 */ /* 0x040fe20007ffe0ff */
[----:B------:R-:W-:Y:S01]  /*9bd0*/  IMAD.MOV R34, RZ, RZ, -R29 ;  /* 0x000000ffff227224 */ /* 0x000fe200078e0a1d */
[C---:B------:R-:W-:Y:S01]  /*9be0*/  IADD3 R52, R20.reuse, 0xc5, RZ ;  /* 0x000000c514347810 */ /* 0x040fe20007ffe0ff */
[----:B------:R-:W-:Y:S01]  /*9bf0*/  IMAD.MOV R32, RZ, RZ, -R28 ;  /* 0x000000ffff207224 */ /* 0x000fe200078e0a1c */
[----:B------:R-:W-:Y:S01]  /*9c00*/  IADD3 R50, R20, 0xc6, RZ ;  /* 0x000000c614327810 */ /* 0x000fe20007ffe0ff */
[----:B------:R-:W-:Y:S01]  /*9c10*/  IMAD R28, R4, R2, R31 ;  /* 0x00000002041c7224 */ /* 0x000fe200078e021f */
[----:B------:R-:W-:Y:S01]  /*9c20*/  IADD3 R56, R20, 0xc7, RZ ;  /* 0x000000c714387810 */ /* 0x000fe20007ffe0ff */
[----:B------:R-:W-:Y:S01]  /*9c30*/  IMAD.MOV R31, RZ, RZ, -R30 ;  /* 0x000000ffff1f7224 */ /* 0x000fe200078e0a1e */
[----:B------:R-:W-:Y:S01]  /*9c40*/  IABS R47, R50 ;  /* 0x00000032002f7213 */ /* 0x000fe20000000000 */
[C---:B------:R-:W-:Y:S01]  /*9c50*/  IMAD R30, R4.reuse, R34, R35 ;  /* 0x00000022041e7224 */ /* 0x040fe200078e0223 */
[C---:B------:R-:W-:Y:S01]  /*9c60*/  ISETP.GT.U32.AND P6, PT, R4.reuse, R28, PT ;  /* 0x0000001c0400720c */ /* 0x040fe20003fc4070 */
[----:B------:R-:W-:Y:S01]  /*9c70*/  IMAD R31, R4, R31, R37 ;  /* 0x0000001f041f7224 */ /* 0x000fe200078e0225 */
[----:B------:R-:W-:Y:S01]  /*9c80*/  IABS R35, R42 ;  /* 0x0000002a00237213 */ /* 0x000fe20000000000 */
[--C-:B------:R-:W-:Y:S01]  /*9c90*/  @!P2 IMAD.IADD R26, R26, 0x1, -R4.reuse ;  /* 0x000000011a1aa824 */ /* 0x100fe200078e0a04 */
[C---:B------:R-:W-:Y:S01]  /*9ca0*/  ISETP.GT.U32.AND P2, PT, R4.reuse, R30, PT ;  /* 0x0000001e0400720c */ /* 0x040fe20003f44070 */
[----:B------:R-:W-:Y:S01]  /*9cb0*/  @!P5 IMAD.IADD R27, R27, 0x1, -R4 ;  /* 0x000000011b1bd824 */ /* 0x000fe200078e0a04 */
[C---:B------:R-:W-:Y:S01]  /*9cc0*/  ISETP.GT.U32.AND P5, PT, R4.reuse, R31, PT ;  /* 0x0000001f0400720c */ /* 0x040fe20003fa4070 */
[----:B------:R-:W-:Y:S01]  /*9cd0*/  IMAD R29, R4, R32, R33 ;  /* 0x00000020041d7224 */ /* 0x000fe200078e0221 */
[----:B------:R-:W-:Y:S01]  /*9ce0*/  IABS R37, R43 ;  /* 0x0000002b00257213 */ /* 0x000fe20000000000 */
[----:B------:R-:W-:Y:S01]  /*9cf0*/  IMAD.HI.U32 R2, R0, R35, RZ ;  /* 0x0000002300027227 */ /* 0x000fe200078e00ff */
[----:B------:R-:W-:-:S02]  /*9d00*/  IADD3 R57, R20, 0xc8, RZ ;  /* 0x000000c814397810 */ /* 0x000fc40007ffe0ff */
[----:B------:R-:W-:Y:S01]  /*9d10*/  IADD3 R55, R20, 0xc9, RZ ;  /* 0x000000c914377810 */ /* 0x000fe20007ffe0ff */
[--C-:B------:R-:W-:Y:S01]  /*9d20*/  @!P6 IMAD.IADD R28, R28, 0x1, -R4.reuse ;  /* 0x000000011c1ce824 */ /* 0x100fe200078e0a04 */
[C---:B------:R-:W-:Y:S01]  /*9d30*/  ISETP.GT.U32.AND P6, PT, R4.reuse, R27, PT ;  /* 0x0000001b0400720c */ /* 0x040fe20003fc4070 */
[----:B------:R-:W-:Y:S01]  /*9d40*/  @!P3 IMAD.MOV R25, RZ, RZ, -R25 ;  /* 0x000000ffff19b224 */ /* 0x000fe200078e0a19 */
[----:B------:R-:W-:Y:S01]  /*9d50*/  ISETP.GT.U32.AND P3, PT, R4, R29, PT ;  /* 0x0000001d0400720c */ /* 0x000fe20003f64070 */
[--C-:B------:R-:W-:Y:S01]  /*9d60*/  @!P2 IMAD.IADD R30, R30, 0x1, -R4.reuse ;  /* 0x000000011e1ea824 */ /* 0x100fe200078e0a04 */
[C---:B------:R-:W-:Y:S01]  /*9d70*/  IADD3 R54, R20.reuse, 0xca, RZ ;  /* 0x000000ca14367810 */ /* 0x040fe20007ffe0ff */
[----:B------:R-:W-:Y:S01]  /*9d80*/  @!P5 IMAD.IADD R31, R31, 0x1, -R4 ;  /* 0x000000011f1fd824 */ /* 0x000fe200078e0a04 */
[----:B------:R-:W-:Y:S01]  /*9d90*/  IADD3 R53, R20, 0xcb, RZ ;  /* 0x000000cb14357810 */ /* 0x000fe20007ffe0ff */
[----:B------:R-:W-:Y:S01]  /*9da0*/  IMAD.MOV R32, RZ, RZ, -R2 ;  /* 0x000000ffff207224 */ /* 0x000fe200078e0a02 */
[----:B------:R-:W-:Y:S01]  /*9db0*/  ISETP.GT.U32.AND P5, PT, R4, R30, PT ;  /* 0x0000001e0400720c */ /* 0x000fe20003fa4070 */
[----:B------:R-:W-:Y:S01]  /*9dc0*/  IMAD.HI.U32 R2, R0, R39, RZ ;  /* 0x0000002700027227 */ /* 0x000fe200078e00ff */
[----:B------:R-:W-:Y:S01]  /*9dd0*/  IABS R49, R54 ;  /* 0x0000003600317213 */ /* 0x000fe20000000000 */
[----:B------:R-:W-:Y:S01]  /*9de0*/  STL [R1+0x1aec], R25 ;  /* 0x001aec1901007387 */ /* 0x000fe20000100800 */
[----:B------:R-:W-:Y:S01]  /*9df0*/  IABS R51, R53 ;  /* 0x0000003500337213 */ /* 0x000fe20000000000 */
[C---:B------:R-:W-:Y:S01]  /*9e00*/  IMAD R32, R4.reuse, R32, R35 ;  /* 0x0000002004207224 */ /* 0x040fe200078e0223 */
[----:B------:R-:W-:Y:S01]  /*9e10*/  @!P6 IADD3 R27, R27, -R4, RZ ;  /* 0x800000041b1be210 */ /* 0x000fe20007ffe0ff */
[----:B------:R-:W-:Y:S01]  /*9e20*/  IMAD.MOV R2, RZ, RZ, -R2 ;  /* 0x000000ffff027224 */ /* 0x000fe200078e0a02 */
[----:B------:R-:W-:Y:S01]  /*9e30*/  IABS R35, R45 ;  /* 0x0000002d00237213 */ /* 0x000fe20000000000 */
[--C-:B------:R-:W-:Y:S01]  /*9e40*/  @!P3 IMAD.IADD R29, R29, 0x1, -R4.reuse ;  /* 0x000000011d1db824 */ /* 0x100fe200078e0a04 */
[C---:B------:R-:W-:Y:S01]  /*9e50*/  ISETP.GT.U32.AND P6, PT, R4.reuse, R32, PT ;  /* 0x000000200400720c */ /* 0x040fe20003fc4070 */
[C---:B------:R-:W-:Y:S01]  /*9e60*/  IMAD R34, R4.reuse, R2, R39 ;  /* 0x0000000204227224 */ /* 0x040fe200078e0227 */
[----:B------:R-:W-:Y:S01]  /*9e70*/  ISETP.GT.U32.AND P3, PT, R4, R28, PT ;  /* 0x0000001c0400720c */ /* 0x000fe20003f64070 */
[----:B------:R-:W-:Y:S01]  /*9e80*/  @!P5 IMAD.IADD R30, R30, 0x1, -R4 ;  /* 0x000000011e1ed824 */ /* 0x000fe200078e0a04 */
[----:B------:R-:W-:Y:S01]  /*9e90*/  ISETP.GT.U32.AND P2, PT, R4, R29, PT ;  /* 0x0000001d0400720c */ /* 0x000fe20003f44070 */
[----:B------:R-:W-:Y:S01]  /*9ea0*/  IMAD.HI.U32 R33, R0, R37, RZ ;  /* 0x0000002500217227 */ /* 0x000fe200078e00ff */
[----:B------:R-:W-:-:S02]  /*9eb0*/  ISETP.GT.U32.AND P5, PT, R4, R34, PT ;  /* 0x000000220400720c */ /* 0x000fc40003fa4070 */
[----:B------:R-:W-:Y:S01]  /*9ec0*/  IADD3 R39, R20, 0xc4, RZ ;  /* 0x000000c414277810 */ /* 0x000fe20007ffe0ff */
[----:B------:R-:W-:Y:S01]  /*9ed0*/  @!P1 IMAD.MOV R26, RZ, RZ, -R26 ;  /* 0x000000ffff1a9224 */ /* 0x000fe200078e0a1a */
[----:B------:R-:W-:Y:S01]  /*9ee0*/  ISETP.GT.U32.AND P1, PT, R4, R31, PT ;  /* 0x0000001f0400720c */ /* 0x000fe20003f24070 */
[----:B------:R-:W-:Y:S01]  /*9ef0*/  IMAD.MOV R33, RZ, RZ, -R33 ;  /* 0x000000ffff217224 */ /* 0x000fe200078e0a21 */
[----:B------:R-:W-:Y:S01]  /*9f00*/  IADD3 R58, R20, 0xd2, RZ ;  /* 0x000000d2143a7810 */ /* 0x000fe20007ffe0ff */
[--C-:B------:R-:W-:Y:S01]  /*9f10*/  @!P6 IMAD.IADD R32, R32, 0x1, -R4.reuse ;  /* 0x000000012020e824 */ /* 0x100fe200078e0a04 */
[----:B------:R-:W-:Y:S01]  /*9f20*/  ISETP.GE.AND P6, PT, R40, RZ, PT ;  /* 0x000000ff2800720c */ /* 0x000fe20003fc6270 */
[----:B------:R-:W-:Y:S01]  /*9f30*/  IMAD R33, R4, R33, R37 ;  /* 0x0000002104217224 */ /* 0x000fe200078e0225 */
[----:B------:R-:W-:Y:S01]  /*9f40*/  IADD3 R64, R20, 0xd3, RZ ;  /* 0x000000d314407810 */ /* 0x000fe20007ffe0ff */
[--C-:B------:R-:W-:Y:S01]  /*9f50*/  @!P2 IMAD.IADD R29, R29, 0x1, -R4.reuse ;  /* 0x000000011d1da824 */ /* 0x100fe200078e0a04 */
[----:B------:R-:W-:Y:S01]  /*9f60*/  ISETP.GE.AND P2, PT, R36, RZ, PT ;  /* 0x000000ff2400720c */ /* 0x000fe20003f46270 */
[--C-:B------:R-:W-:Y:S01]  /*9f70*/  @!P5 IMAD.IADD R34, R34, 0x1, -R4.reuse ;  /* 0x000000012222d824 */ /* 0x100fe200078e0a04 */
[----:B------:R-:W-:Y:S01]  /*9f80*/  ISETP.GT.U32.AND P5, PT, R4, R32, PT ;  /* 0x000000200400720c */ /* 0x000fe20003fa4070 */
[--C-:B------:R-:W-:Y:S01]  /*9f90*/  @!P3 IMAD.IADD R28, R28, 0x1, -R4.reuse ;  /* 0x000000011c1cb824 */ /* 0x100fe200078e0a04 */
[----:B------:R-:W-:Y:S01]  /*9fa0*/  IADD3 R36, R20, 0xc1, RZ ;  /* 0x000000c114247810 */ /* 0x000fe20007ffe0ff */
[----:B------:R-:W-:Y:S01]  /*9fb0*/  IMAD.HI.U32 R2, R0, R35, RZ ;  /* 0x0000002300027227 */ /* 0x000fe200078e00ff */
[C---:B------:R-:W-:Y:S01]  /*9fc0*/  ISETP.GT.U32.AND P3, PT, R4.reuse, R33, PT ;  /* 0x000000210400720c */ /* 0x040fe20003f64070 */
[----:B------:R-:W-:Y:S01]  /*9fd0*/  STL [R1+0x1af0], R26 ;  /* 0x001af01a01007387 */ /* 0x000fe20000100800 */
[----:B------:R-:W-:Y:S01]  /*9fe0*/  IABS R37, R36 ;  /* 0x0000002400257213 */ /* 0x000fe20000000000 */
[----:B------:R-:W-:Y:S01]  /*9ff0*/  @!P4 IMAD.MOV R27, RZ, RZ, -R27 ;  /* 0x000000ffff1bc224 */ /* 0x000fe200078e0a1b */
[----:B------:R-:W-:Y:S01]  /*a000*/  ISETP.GT.U32.AND P4, PT, R4, R34, PT ;  /* 0x000000220400720c */ /* 0x000fe20003f84070 */
[----:B------:R-:W-:Y:S01]  /*a010*/  @!P1 IMAD.IADD R31, R31, 0x1, -R4 ;  /* 0x000000011f1f9824 */ /* 0x000fe200078e0a04 */
[----:B------:R-:W-:Y:S01]  /*a020*/  ISETP.GE.AND P1, PT, R38, RZ, PT ;  /* 0x000000ff2600720c */ /* 0x000fe20003f26270 */
[----:B------:R-:W-:Y:S01]  /*a030*/  IMAD.MOV R2, RZ, RZ, -R2 ;  /* 0x000000ffff027224 */ /* 0x000fe200078e0a02 */
[----:B------:R-:W-:Y:S01]  /*a040*/  IADD3 R38, R20, 0xc3, RZ ;  /* 0x000000c314267810 */ /* 0x000fe20007ffe0ff */
[----:B------:R-:W-:Y:S01]  /*a050*/  @!P5 IMAD.IADD R32, R32, 0x1, -R4 ;  /* 0x000000012020d824 */ /* 0x000fe200078e0a04 */
[----:B------:R-:W-:Y:S01]  /*a060*/  ISETP.GE.AND P5, PT, R44, RZ, PT ;  /* 0x000000ff2c00720c */ /* 0x000fe20003fa6270 */
[----:B------:R-:W-:Y:S01]  /*a070*/  IMAD R35, R4, R2, R35 ;  /* 0x0000000204237224 */ /* 0x000fe200078e0223 */
[----:B------:R-:W-:Y:S01]  /*a080*/  IADD3 R63, R20, 0xd4, RZ ;  /* 0x000000d4143f7810 */ /* 0x000fe20007ffe0ff */
[----:B------:R-:W-:Y:S01]  /*a090*/  IMAD.HI.U32 R2, R0, R37, RZ ;  /* 0x0000002500027227 */ /* 0x000fe200078e00ff */
[C---:B------:R-:W-:Y:S01]  /*a0a0*/  IADD3 R62, R20.reuse, 0xd5, RZ ;  /* 0x000000d5143e7810 */ /* 0x040fe20007ffe0ff */
[----:B------:R-:W-:Y:S01]  /*a0b0*/  STL [R1+0x1af4], R27 ;  /* 0x001af41b01007387 */ /* 0x000fe20000100800 */
[----:B------:R-:W-:Y:S01]  /*a0c0*/  IADD3 R60, R20, 0xd6, RZ ;  /* 0x000000d6143c7810 */ /* 0x000fe20007ffe0ff */
[----:B------:R-:W-:Y:S01]  /*a0d0*/  @!P6 IMAD.MOV R30, RZ, RZ, -R30 ;  /* 0x000000ffff1ee224 */ /* 0x000fe200078e0a1e */
[----:B------:R-:W-:Y:S01]  /*a0e0*/  ISETP.GT.U32.AND P6, PT, R4, R35, PT ;  /* 0x000000230400720c */ /* 0x000fe20003fc4070 */
[----:B------:R-:W-:Y:S01]  /*a0f0*/  IMAD.MOV R2, RZ, RZ, -R2 ;  /* 0x000000ffff027224 */ /* 0x000fe200078e0a02 */
[----:B------:R-:W-:Y:S01]  /*a100*/  IABS R59, R62 ;  /* 0x0000003e003b7213 */ /* 0x000fe20000000000 */
[--C-:B------:R-:W-:Y:S01]  /*a110*/  @!P3 IMAD.IADD R33, R33, 0x1, -R4.reuse ;  /* 0x000000012121b824 */ /* 0x100fe200078e0a04 */
[----:B------:R-:W-:Y:S01]  /*a120*/  ISETP.GE.AND P3, PT, R41, RZ, PT ;  /* 0x000000ff2900720c */ /* 0x000fe20003f66270 */
[----:B------:R-:W-:Y:S01]  /*a130*/  @!P4 IMAD.IADD R34, R34, 0x1, -R4 ;  /* 0x000000012222c824 */ /* 0x000fe200078e0a04 */
[----:B------:R-:W-:Y:S01]  /*a140*/  ISETP.GE.AND P4, PT, R36, RZ, PT ;  /* 0x000000ff2400720c */ /* 0x000fe20003f86270 */
[----:B------:R-:W-:Y:S01]  /*a150*/  @!P1 IMAD.MOV R29, RZ, RZ, -R29 ;  /* 0x000000ffff1d9224 */ /* 0x000fe200078e0a1d */
[----:B------:R-:W-:Y:S01]  /*a160*/  ISETP.GE.AND P1, PT, R42, RZ, PT ;  /* 0x000000ff2a00720c */ /* 0x000fe20003f26270 */
[----:B------:R-:W-:Y:S01]  /*a170*/  IMAD R36, R4, R2, R37 ;  /* 0x0000000204247224 */ /* 0x000fe200078e0225 */
[----:B------:R-:W-:Y:S01]  /*a180*/  IADD3 R2, R20, 0xc2, RZ ;  /* 0x000000c214027810 */ /* 0x000fe20007ffe0ff */
[----:B------:R-:W-:Y:S01]  /*a190*/  @!P2 IMAD.MOV R28, RZ, RZ, -R28 ;  /* 0x000000ffff1ca224 */ /* 0x000fe200078e0a1c */
[C---:B------:R-:W-:Y:S01]  /*a1a0*/  ISETP.GT.U32.AND P2, PT, R4.reuse, R33, PT ;  /* 0x000000210400720c */ /* 0x040fe20003f44070 */
[----:B------:R-:W-:Y:S01]  /*a1b0*/  @!P5 IMAD.MOV R34, RZ, RZ, -R34 ;  /* 0x000000ffff22d224 */ /* 0x000fe200078e0a22 */
[----:B------:R-:W-:Y:S01]  /*a1c0*/  ISETP.GT.U32.AND P5, PT, R4, R36, PT ;  /* 0x000000240400720c */ /* 0x000fe20003fa4070 */
[----:B------:R-:W-:Y:S01]  /*a1d0*/  @!P6 IMAD.IADD R35, R35, 0x1, -R4 ;  /* 0x000000012323e824 */ /* 0x000fe200078e0a04 */
[----:B------:R-:W-:Y:S01]  /*a1e0*/  IABS R37, R2 ;  /* 0x0000000200257213 */ /* 0x000fe20000000000 */
[----:B------:R-:W-:Y:S01]  /*a1f0*/  @!P3 IMAD.MOV R31, RZ, RZ, -R31 ;  /* 0x000000ffff1fb224 */ /* 0x000fe200078e0a1f */
[----:B------:R-:W-:Y:S01]  /*a200*/  ISETP.GE.AND P3, PT, R43, RZ, PT ;  /* 0x000000ff2b00720c */ /* 0x000fe20003f66270 */
[----:B------:R-:W-:Y:S01]  /*a210*/  IMAD.HI.U32 R40, R0, R47, RZ ;  /* 0x0000002f00287227 */ /* 0x000fe200078e00ff */
[----:B------:R-:W-:Y:S01]  /*a220*/  ISETP.GT.U32.AND P6, PT, R4, R35, PT ;  /* 0x000000230400720c */ /* 0x000fe20003fc4070 */
[----:B------:R1:W-:Y:S01]  /*a230*/  STL [R1+0x1af8], R28 ;  /* 0x001af81c01007387 */ /* 0x0003e20000100800 */
[----:B------:R-:W-:Y:S01]  /*a240*/  IABS R41, R38 ;  /* 0x0000002600297213 */ /* 0x000fe20000000000 */
[----:B------:R-:W-:Y:S01]  /*a250*/  @!P1 IMAD.MOV R32, RZ, RZ, -R32 ;  /* 0x000000ffff209224 */ /* 0x000fe200078e0a20 */
[----:B------:R-:W-:Y:S01]  /*a260*/  ISETP.GE.AND P1, PT, R2, RZ, PT ;  /* 0x000000ff0200720c */ /* 0x000fe20003f26270 */
[----:B------:R-:W-:Y:S01]  /*a270*/  IMAD.HI.U32 R2, R0, R37, RZ ;  /* 0x0000002500027227 */ /* 0x000fe200078e00ff */
[----:B------:R-:W-:Y:S01]  /*a280*/  IABS R43, R39 ;  /* 0x00000027002b7213 */ /* 0x000fe20000000000 */
[----:B------:R-:W-:Y:S01]  /*a290*/  STL [R1+0x1afc], R29 ;  /* 0x001afc1d01007387 */ /* 0x000fe20000100800 */
[----:B------:R-:W-:Y:S01]  /*a2a0*/  IABS R61, R60 ;  /* 0x0000003c003d7213 */ /* 0x000fe20000000000 */
[--C-:B------:R-:W-:Y:S01]  /*a2b0*/  @!P2 IMAD.IADD R33, R33, 0x1, -R4.reuse ;  /* 0x000000012121a824 */ /* 0x100fe200078e0a04 */
[----:B------:R-:W-:Y:S01]  /*a2c0*/  ISETP.GE.AND P2, PT, R45, RZ, PT ;  /* 0x000000ff2d00720c */ /* 0x000fe20003f46270 */
[----:B------:R-:W-:Y:S01]  /*a2d0*/  @!P5 IMAD.IADD R36, R36, 0x1, -R4 ;  /* 0x000000012424d824 */ /* 0x000fe200078e0a04 */
[----:B------:R-:W-:Y:S01]  /*a2e0*/  IABS R45, R52 ;  /* 0x00000034002d7213 */ /* 0x000fe20000000000 */
[----:B------:R-:W-:Y:S01]  /*a2f0*/  IMAD.MOV R2, RZ, RZ, -R2 ;  /* 0x000000ffff027224 */ /* 0x000fe200078e0a02 */
[----:B------:R-:W-:Y:S01]  /*a300*/  @!P3 IADD3 R33, -R33, RZ, RZ ;  /* 0x000000ff2121b210 */ /* 0x000fe20007ffe1ff */
[----:B------:R-:W-:Y:S01]  /*a310*/  @!P6 IMAD.IADD R35, R35, 0x1, -R4 ;  /* 0x000000012323e824 */ /* 0x000fe200078e0a04 */
[C---:B------:R-:W-:Y:S01]  /*a320*/  ISETP.GT.U32.AND P5, PT, R4.reuse, R36, PT ;  /* 0x000000240400720c */ /* 0x040fe20003fa4070 */
[----:B------:R-:W-:Y:S01]  /*a330*/  IMAD R37, R4, R2, R37 ;  /* 0x0000000204257224 */ /* 0x000fe200078e0225 */
[----:B------:R-:W-:Y:S01]  /*a340*/  ISETP.GE.AND P3, PT, R38, RZ, PT ;  /* 0x000000ff2600720c */ /* 0x000fe20003f66270 */
[----:B------:R-:W-:Y:S01]  /*a350*/  IMAD.HI.U32 R2, R0, R41, RZ ;  /* 0x0000002900027227 */ /* 0x000fe200078e00ff */
[----:B------:R-:W-:Y:S01]  /*a360*/  ISETP.GE.AND P6, PT, R39, RZ, PT ;  /* 0x000000ff2700720c */ /* 0x000fe20003fc6270 */
[----:B------:R2:W-:Y:S01]  /*a370*/  STL [R1+0x1b00], R30 ;  /* 0x001b001e01007387 */ /* 0x0005e20000100800 */
[----:B------:R-:W-:Y:S01]  /*a380*/  IADD3 R68, R20, 0xd7, RZ ;  /* 0x000000d714447810 */ /* 0x000fe20007ffe0ff */
[----:B------:R-:W-:Y:S01]  /*a390*/  IMAD.HI.U32 R38, R0, R43, RZ ;  /* 0x0000002b00267227 */ /* 0x000fe200078e00ff */
[C---:B------:R-:W-:Y:S01]  /*a3a0*/  IADD3 R70, R20.reuse, 0xd8, RZ ;  /* 0x000000d814467810 */ /* 0x040fe20007ffe0ff */
[----:B------:R-:W-:Y:S01]  /*a3b0*/  STL [R1+0x1b04], R31 ;  /* 0x001b041f01007387 */ /* 0x000fe20000100800 */
[C---:B------:R-:W-:Y:S01]  /*a3c0*/  IADD3 R69, R20.reuse, 0xd9, RZ ;  /* 0x000000d914457810 */ /* 0x040fe20007ffe0ff */
[----:B------:R-:W-:Y:S01]  /*a3d0*/  IMAD.MOV R2, RZ, RZ, -R2 ;  /* 0x000000ffff027224 */ /* 0x000fe200078e0a02 */
[C---:B------:R-:W-:Y:S01]  /*a3e0*/  IADD3 R66, R20.reuse, 0xdb, RZ ;  /* 0x000000db14427810 */ /* 0x040fe20007ffe0ff */
[----:B------:R-:W-:Y:S01]  /*a3f0*/  IMAD.MOV R42, RZ, RZ, -R38 ;  /* 0x000000ffff2a7224 */ /* 0x000fe200078e0a26 */
[----:B------:R-:W-:Y:S01]  /*a400*/  IADD3 R73, R20, 0xdc, RZ ;  /* 0x000000dc14497810 */ /* 0x000fe20007ffe0ff */
[----:B------:R-:W-:Y:S01]  /*a410*/  @!P2 IMAD.MOV R35, RZ, RZ, -R35 ;  /* 0x000000ffff23a224 */ /* 0x000fe200078e0a23 */
[C---:B------:R-:W-:Y:S01]  /*a420*/  ISETP.GT.U32.AND P2, PT, R4.reuse, R37, PT ;  /* 0x000000250400720c */ /* 0x040fe20003f44070 */
[----:B------:R-:W-:Y:S01]  /*a430*/  IMAD R38, R4, R2, R41 ;  /* 0x0000000204267224 */ /* 0x000fe200078e0229 */
[----:B------:R-:W-:Y:S01]  /*a440*/  IABS R67, R66 ;  /* 0x0000004200437213 */ /* 0x000fe20000000000 */
[----:B------:R-:W-:Y:S01]  /*a450*/  @!P5 IMAD.IADD R36, R36, 0x1, -R4 ;  /* 0x000000012424d824 */ /* 0x000fe200078e0a04 */
[----:B------:R-:W-:Y:S01]  /*a460*/  IADD3 R72, R20, 0xdf, RZ ;  /* 0x000000df14487810 */ /* 0x000fe20007ffe0ff */
[----:B------:R-:W-:Y:S01]  /*a470*/  IMAD.HI.U32 R39, R0, R45, RZ ;  /* 0x0000002d00277227 */ /* 0x000fe200078e00ff */
[----:B------:R-:W-:-:S02]  /*a480*/  ISETP.GT.U32.AND P5, PT, R4, R38, PT ;  /* 0x000000260400720c */ /* 0x000fc40003fa4070 */
[C---:B------:R-:W-:Y:S01]  /*a490*/  IADD3 R71, R20.reuse, 0xe0, RZ ;  /* 0x000000e014477810 */ /* 0x040fe20007ffe0ff */
[----:B------:R-:W-:Y:S01]  /*a4a0*/  IMAD.MOV R44, RZ, RZ, -R39 ;  /* 0x000000ffff2c7224 */ /* 0x000fe200078e0a27 */
[----:B------:R-:W-:Y:S01]  /*a4b0*/  IADD3 R74, R20, 0xe4, RZ ;  /* 0x000000e4144a7810 */ /* 0x000fe20007ffe0ff */
[----:B------:R-:W-:Y:S01]  /*a4c0*/  IMAD R39, R4, R42, R43 ;  /* 0x0000002a04277224 */ /* 0x000fe200078e022b */
[----:B------:R-:W-:Y:S01]  /*a4d0*/  IABS R43, R56 ;  /* 0x00000038002b7213 */ /* 0x000fe20000000000 */
[----:B------:R-:W-:Y:S01]  /*a4e0*/  @!P2 IMAD.IADD R37, R37, 0x1, -R4 ;  /* 0x000000012525a824 */ /* 0x000fe200078e0a04 */
[----:B------:R-:W-:Y:S01]  /*a4f0*/  IADD3 R78, R20, 0xe5, RZ ;  /* 0x000000e5144e7810 */ /* 0x000fe20007ffe0ff */
[----:B------:R-:W-:Y:S01]  /*a500*/  IMAD.MOV R46, RZ, RZ, -R40 ;  /* 0x000000ffff2e7224 */ /* 0x000fe200078e0a28 */
[C---:B------:R-:W-:Y:S01]  /*a510*/  ISETP.GT.U32.AND P2, PT, R4.reuse, R39, PT ;  /* 0x000000270400720c */ /* 0x040fe20003f44070 */
[----:B------:R-:W-:Y:S01]  /*a520*/  IMAD R40, R4, R44, R45 ;  /* 0x0000002c04287224 */ /* 0x000fe200078e022d */
[----:B------:R-:W-:Y:S01]  /*a530*/  IABS R45, R57 ;  /* 0x00000039002d7213 */ /* 0x000fe20000000000 */
[----:B------:R-:W-:Y:S01]  /*a540*/  @!P5 IMAD.IADD R38, R38, 0x1, -R4 ;  /* 0x000000012626d824 */ /* 0x000fe200078e0a04 */
[----:B------:R-:W-:Y:S01]  /*a550*/  ISETP.GT.U32.AND P5, PT, R4, R37, PT ;  /* 0x000000250400720c */ /* 0x000fe20003fa4070 */
[----:B------:R-:W-:Y:S01]  /*a560*/  IMAD.HI.U32 R2, R0, R43, RZ ;  /* 0x0000002b00027227 */ /* 0x000fe200078e00ff */
[----:B------:R-:W-:-:S02]  /*a570*/  IADD3 R82, R20, 0xf2, RZ ;  /* 0x000000f214527810 */ /* 0x000fc40007ffe0ff */
[----:B------:R-:W-:Y:S01]  /*a580*/  IADD3 R89, R20, 0x13f, RZ ;  /* 0x0000013f14597810 */ /* 0x000fe20007ffe0ff */
[----:B------:R-:W-:Y:S01]  /*a590*/  IMAD.HI.U32 R42, R0, R45, RZ ;  /* 0x0000002d002a7227 */ /* 0x000fe200078e00ff */
[C---:B------:R-:W-:Y:S02]  /*a5a0*/  IADD3 R94, R20.reuse, 0x143, RZ ;  /* 0x00000143145e7810 */ /* 0x040fe40007ffe0ff */
[C---:B------:R-:W-:Y:S01]  /*a5b0*/  IADD3 R99, R20.reuse, 0x144, RZ ;  /* 0x0000014414637810 */ /* 0x040fe20007ffe0ff */
[--C-:B------:R-:W-:Y:S01]  /*a5c0*/  @!P2 IMAD.IADD R39, R39, 0x1, -R4.reuse ;  /* 0x000000012727a824 */ /* 0x100fe200078e0a04 */
[----:B------:R-:W-:Y:S01]  /*a5d0*/  IADD3 R97, R20, 0x145, RZ ;  /* 0x0000014514617810 */ /* 0x000fe20007ffe0ff */
[C---:B------:R-:W-:Y:S01]  /*a5e0*/  IMAD R41, R4.reuse, R46, R47 ;  /* 0x0000002e04297224 */ /* 0x040fe200078e022f */
[----:B------:R-:W-:Y:S01]  /*a5f0*/  IABS R47, R55 ;  /* 0x00000037002f7213 */ /* 0x000fe20000000000 */
[----:B------:R-:W-:Y:S01]  /*a600*/  @!P5 IMAD.IADD R37, R37, 0x1, -R4 ;  /* 0x000000012525d824 */ /* 0x000fe200078e0a04 */
[C---:B------:R-:W-:Y:S01]  /*a610*/  ISETP.GT.U32.AND P5, PT, R4.reuse, R40, PT ;  /* 0x000000280400720c */ /* 0x040fe20003fa4070 */
[----:B------:R-:W-:Y:S01]  /*a620*/  IMAD.MOV R2, RZ, RZ, -R2 ;  /* 0x000000ffff027224 */ /* 0x000fe200078e0a02 */
[----:B------:R-:W-:Y:S01]  /*a630*/  ISETP.GT.U32.AND P2, PT, R4, R39, PT ;  /* 0x000000270400720c */ /* 0x000fe20003f44070 */
[----:B------:R-:W-:Y:S01]  /*a640*/  IMAD.MOV R44, RZ, RZ, -R42 ;  /* 0x000000ffff2c7224 */ /* 0x000fe200078e0a2a */
[----:B------:R-:W-:Y:S01]  /*a650*/  IADD3 R92, R20, 0x146, RZ ;  /* 0x00000146145c7810 */ /* 0x000fe20007ffe0ff */
[----:B------:R-:W-:Y:S01]  /*a660*/  IMAD R42, R4, R2, R43 ;  /* 0x00000002042a7224 */ /* 0x000fe200078e022b */
[----:B------:R-:W-:Y:S01]  /*a670*/  IADD3 R93, R20, 0x148, RZ ;  /* 0x00000148145d7810 */ /* 0x000fe20007ffe0ff */
[----:B------:R-:W-:Y:S01]  /*a680*/  IMAD.HI.U32 R2, R0, R47, RZ ;  /* 0x0000002f00027227 */ /* 0x000fe200078e00ff */
[----:B------:R-:W-:-:S02]  /*a690*/  IADD3 R95, R20, 0x147, RZ ;  /* 0x00000147145f7810 */ /* 0x000fc40007ffe0ff */
[----:B------:R-:W-:Y:S01]  /*a6a0*/  IADD3 R101, R20, 0x14e, RZ ;  /* 0x0000014e14657810 */ /* 0x000fe20007ffe0ff */
[----:B------:R-:W-:Y:S01]  /*a6b0*/  IMAD R43, R4, R44, R45 ;  /* 0x0000002c042b7224 */ /* 0x000fe200078e022d */
[----:B------:R-:W-:Y:S01]  /*a6c0*/  IADD3 R2, -R2, RZ, RZ ;  /* 0x000000ff02027210 */ /* 0x000fe20007ffe1ff */
[----:B------:R-:W-:Y:S01]  /*a6d0*/  @!P4 IMAD.MOV R36, RZ, RZ, -R36 ;  /* 0x000000ffff24c224 */ /* 0x000fe200078e0a24 */
[----:B------:R-:W-:Y:S01]  /*a6e0*/  ISETP.GT.U32.AND P4, PT, R4, R38, PT ;  /* 0x000000260400720c */ /* 0x000fe20003f84070 */
[----:B------:R-:W-:Y:S01]  /*a6f0*/  IMAD.HI.U32 R44, R0, R49, RZ ;  /* 0x00000031002c7227 */ /* 0x000fe200078e00ff */
[----:B------:R-:W-:Y:S02]  /*a700*/  IABS R90, R95 ;  /* 0x0000005f005a7213 */ /* 0x000fe40000000000 */
[----:B------:R-:W-:Y:S01]  /*a710*/  IADD3 R100, R20, 0x14f, RZ ;  /* 0x0000014f14647810 */ /* 0x000fe20007ffe0ff */
[----:B------:R-:W-:Y:S01]  /*a720*/  @!P5 IMAD.IADD R40, R40, 0x1, -R4 ;  /* 0x000000012828d824 */ /* 0x000fe200078e0a04 */
[----:B------:R-:W-:Y:S01]  /*a730*/  ISETP.GT.U32.AND P5, PT, R4, R43, PT ;  /* 0x0000002b0400720c */ /* 0x000fe20003fa4070 */
[----:B------:R-:W-:Y:S01]  /*a740*/  IMAD.MOV R46, RZ, RZ, -R44 ;  /* 0x000000ffff2e7224 */ /* 0x000fe200078e0a2c */
[----:B------:R-:W-:Y:S01]  /*a750*/  IADD3 R108, R20, 0x154, RZ ;  /* 0x00000154146c7810 */ /* 0x000fe20007ffe0ff */
[----:B------:R-:W-:Y:S01]  /*a760*/  @!P2 IMAD.IADD R39, R39, 0x1, -R4 ;  /* 0x000000012727a824 */ /* 0x000fe200078e0a04 */
[C---:B------:R-:W-:Y:S01]  /*a770*/  ISETP.GT.U32.AND P2, PT, R4.reuse, R42, PT ;  /* 0x0000002a0400720c */ /* 0x040fe20003f44070 */
[----:B------:R-:W-:Y:S01]  /*a780*/  IMAD R44, R4, R2, R47 ;  /* 0x00000002042c7224 */ /* 0x000fe200078e022f */
[----:B------:R-:W-:Y:S01]  /*a790*/  IADD3 R107, R20, 0x157, RZ ;  /* 0x00000157146b7810 */ /* 0x000fe20007ffe0ff */
[----:B------:R-:W-:Y:S01]  /*a7a0*/  IMAD.HI.U32 R45, R0, R51, RZ ;  /* 0x00000033002d7227 */ /* 0x000fe200078e00ff */
[----:B------:R-:W-:-:S02]  /*a7b0*/  IADD3 R112, R20, 0x159, RZ ;  /* 0x0000015914707810 */ /* 0x000fc40007ffe0ff */
[----:B------:R-:W-:Y:S01]  /*a7c0*/  IADD3 R124, R20, 0x15b, RZ ;  /* 0x0000015b147c7810 */ /* 0x000fe20007ffe0ff */
[----:B------:R-:W-:Y:S01]  /*a7d0*/  @!P6 IMAD.MOV R39, RZ, RZ, -R39 ;  /* 0x000000ffff27e224 */ /* 0x000fe200078e0a27 */
[----:B------:R-:W-:Y:S01]  /*a7e0*/  ISETP.GT.U32.AND P6, PT, R4, R44, PT ;  /* 0x0000002c0400720c */ /* 0x000fe20003fc4070 */
[----:B------:R-:W-:Y:S01]  /*a7f0*/  IMAD.MOV R48, RZ, RZ, -R45 ;  /* 0x000000ffff307224 */ /* 0x000fe200078e0a2d */
[----:B------:R-:W-:Y:S01]  /*a800*/  IADD3 R118, R20, 0x15d, RZ ;  /* 0x0000015d14767810 */ /* 0x000fe20007ffe0ff */
[--C-:B------:R-:W-:Y:S01]  /*a810*/  @!P4 IMAD.IADD R38, R38, 0x1, -R4.reuse ;  /* 0x000000012626c824 */ /* 0x100fe200078e0a04 */
[C---:B------:R-:W-:Y:S01]  /*a820*/  ISETP.GT.U32.AND P4, PT, R4.reuse, R41, PT ;  /* 0x000000290400720c */ /* 0x040fe20003f84070 */
[----:B------:R-:W-:Y:S01]  /*a830*/  @!P1 IMAD.MOV R37, RZ, RZ, -R37 ;  /* 0x000000ffff259224 */ /* 0x000fe200078e0a25 */
[C---:B------:R-:W-:Y:S01]  /*a840*/  ISETP.GT.U32.AND P1, PT, R4.reuse, R40, PT ;  /* 0x000000280400720c */ /* 0x040fe20003f24070 */
[----:B------:R-:W-:Y:S01]  /*a850*/  IMAD R45, R4, R46, R49 ;  /* 0x0000002e042d7224 */ /* 0x000fe200078e0231 */
[C---:B------:R-:W-:Y:S01]  /*a860*/  IADD3 R120, R20.reuse, 0x15f, RZ ;  /* 0x0000015f14787810 */ /* 0x040fe20007ffe0ff */
[----:B------:R-:W-:Y:S01]  /*a870*/  @!P5 IMAD.IADD R43, R43, 0x1, -R4 ;  /* 0x000000012b2bd824 */ /* 0x000fe200078e0a04 */
[----:B------:R-:W-:Y:S01]  /*a880*/  IADD3 R119, R20, 0x15e, RZ ;  /* 0x0000015e14777810 */ /* 0x000fe20007ffe0ff */
[----:B------:R-:W-:Y:S01]  /*a890*/  IMAD R46, R4, R48, R51 ;  /* 0x00000030042e7224 */ /* 0x000fe200078e0233 */
[----:B------:R-:W-:Y:S01]  /*a8a0*/  IADD3 R51, R20, 0xcc, RZ ;  /* 0x000000cc14337810 */ /* 0x000fe20007ffe0ff */
[----:B------:R-:W-:Y:S01]  /*a8b0*/  @!P3 IMAD.MOV R38, RZ, RZ, -R38 ;  /* 0x000000ffff26b224 */ /* 0x000fe200078e0a26 */
[----:B------:R-:W-:Y:S01]  /*a8c0*/  ISETP.GT.U32.AND P3, PT, R4, R43, PT ;  /* 0x0000002b0400720c */ /* 0x000fe20003f64070 */
[--C-:B------:R-:W-:Y:S01]  /*a8d0*/  @!P2 IMAD.IADD R42, R42, 0x1, -R4.reuse ;  /* 0x000000012a2aa824 */ /* 0x100fe200078e0a04 */
[----:B------:R-:W-:Y:S01]  /*a8e0*/  IABS R47, R51 ;  /* 0x00000033002f7213 */ /* 0x000fe20000000000 */
[--C-:B------:R-:W-:Y:S01]  /*a8f0*/  @!P6 IMAD.IADD R44, R44, 0x1, -R4.reuse ;  /* 0x000000012c2ce824 */ /* 0x100fe200078e0a04 */
[----:B------:R-:W-:Y:S01]  /*a900*/  ISETP.GE.AND P6, PT, R57, RZ, PT ;  /* 0x000000ff3900720c */ /* 0x000fe20003fc6270 */
[----:B------:R-:W-:Y:S01]  /*a910*/  @!P4 IMAD.IADD R41, R41, 0x1, -R4 ;  /* 0x000000012929c824 */ /* 0x000fe200078e0a04 */
[----:B------:R-:W-:Y:S01]  /*a920*/  ISETP.GT.U32.AND P5, PT, R4, R42, PT ;  /* 0x0000002a0400720c */ /* 0x000fe20003fa4070 */
[----:B------:R-:W-:Y:S01]  /*a930*/  IMAD.HI.U32 R2, R0, R47, RZ ;  /* 0x0000002f00027227 */ /* 0x000fe200078e00ff */
[----:B------:R-:W-:-:S02]  /*a940*/  ISETP.GE.AND P4, PT, R52, RZ, PT ;  /* 0x000000ff3400720c */ /* 0x000fc40003f86270 */
[----:B------:R-:W-:Y:S01]  /*a950*/  ISETP.GT.U32.AND P2, PT, R4, R41, PT ;  /* 0x000000290400720c */ /* 0x000fe20003f44070 */
[----:B------:R-:W-:Y:S01]  /*a960*/  @!P1 IMAD.IADD R40, R40, 0x1, -R4 ;  /* 0x0000000128289824 */ /* 0x000fe200078e0a04 */
[----:B------:R-:W-:Y:S01]  /*a970*/  ISETP.GT.U32.AND P1, PT, R4, R45, PT ;  /* 0x0000002d0400720c */ /* 0x000fe20003f24070 */
[----:B------:R-:W-:Y:S01]  /*a980*/  IMAD.MOV R48, RZ, RZ, -R2 ;  /* 0x000000ffff307224 */ /* 0x000fe200078e0a02 */
[----:B------:R-:W-:Y:S01]  /*a990*/  IADD3 R52, R20, 0xcd, RZ ;  /* 0x000000cd14347810 */ /* 0x000fe20007ffe0ff */
[--C-:B------:R-:W-:Y:S01]  /*a9a0*/  @!P3 IMAD.IADD R43, R43, 0x1, -R4.reuse ;  /* 0x000000012b2bb824 */ /* 0x100fe200078e0a04 */
[----:B------:R-:W-:Y:S01]  /*a9b0*/  ISETP.GE.AND P3, PT, R56, RZ, PT ;  /* 0x000000ff3800720c */ /* 0x000fe20003f66270 */
[----:B------:R-:W-:Y:S01]  /*a9c0*/  IMAD R47, R4, R48, R47 ;  /* 0x00000030042f7224 */ /* 0x000fe200078e022f */
[----:B------:R-:W-:Y:S01]  /*a9d0*/  IABS R49, R52 ;  /* 0x0000003400317213 */ /* 0x000fe20000000000 */
[----:B------:R-:W-:Y:S01]  /*a9e0*/  @!P6 IMAD.MOV R43, RZ, RZ, -R43 ;  /* 0x000000ffff2be224 */ /* 0x000fe200078e0a2b */
[----:B------:R-:W-:Y:S01]  /*a9f0*/  IADD3 R56, R20, 0xd1, RZ ;  /* 0x000000d114387810 */ /* 0x000fe20007ffe0ff */
[----:B------:R-:W-:Y:S01]  /*aa00*/  @!P5 IMAD.IADD R42, R42, 0x1, -R4 ;  /* 0x000000012a2ad824 */ /* 0x000fe200078e0a04 */
[----:B------:R-:W-:Y:S01]  /*aa10*/  ISETP.GT.U32.AND P6, PT, R4, R47, PT ;  /* 0x0000002f0400720c */ /* 0x000fe20003fc4070 */
[----:B------:R-:W-:Y:S01]  /*aa20*/  IMAD.HI.U32 R2, R0, R49, RZ ;  /* 0x0000003100027227 */ /* 0x000fe200078e00ff */
[----:B------:R-:W-:-:S02]  /*aa30*/  ISETP.GT.U32.AND P5, PT, R4, R46, PT ;  /* 0x0000002e0400720c */ /* 0x000fc40003fa4070 */
[----:B------:R-:W-:Y:S01]  /*aa40*/  IABS R57, R58 ;  /* 0x0000003a00397213 */ /* 0x000fe20000000000 */
[--C-:B------:R-:W-:Y:S01]  /*aa50*/  @!P1 IMAD.IADD R45, R45, 0x1, -R4.reuse ;  /* 0x000000012d2d9824 */ /* 0x100fe200078e0a04 */
[----:B------:R-:W-:Y:S01]  /*aa60*/  ISETP.GE.AND P1, PT, R55, RZ, PT ;  /* 0x000000ff3700720c */ /* 0x000fe20003f26270 */
[----:B------:R-:W-:Y:S01]  /*aa70*/  @!P2 IMAD.IADD R41, R41, 0x1, -R4 ;  /* 0x000000012929a824 */ /* 0x000fe200078e0a04 */
[----:B------:R-:W-:Y:S01]  /*aa80*/  ISETP.GE.AND P2, PT, R50, RZ, PT ;  /* 0x000000ff3200720c */ /* 0x000fe20003f46270 */
[----:B------:R-:W-:Y:S01]  /*aa90*/  @!P4 IMAD.MOV R40, RZ, RZ, -R40 ;  /* 0x000000ffff28c224 */ /* 0x000fe200078e0a28 */
[----:B------:R-:W-:Y:S01]  /*aaa0*/  ISETP.GT.U32.AND P4, PT, R4, R45, PT ;  /* 0x0000002d0400720c */ /* 0x000fe20003f84070 */
[----:B------:R-:W-:Y:S01]  /*aab0*/  @!P3 IMAD.MOV R42, RZ, RZ, -R42 ;  /* 0x000000ffff2ab224 */ /* 0x000fe200078e0a2a */
[----:B------:R-:W-:Y:S01]  /*aac0*/  ISETP.GE.AND P3, PT, R54, RZ, PT ;  /* 0x000000ff3600720c */ /* 0x000fe20003f66270 */
[----:B------:R-:W-:Y:S01]  /*aad0*/  IMAD.MOV R2, RZ, RZ, -R2 ;  /* 0x000000ffff027224 */ /* 0x000fe200078e0a02 */
[----:B------:R-:W-:Y:S01]  /*aae0*/  IADD3 R54, R20, 0xce, RZ ;  /* 0x000000ce14367810 */ /* 0x000fe20007ffe0ff */
[--C-:B------:R-:W-:Y:S01]  /*aaf0*/  @!P6 IMAD.IADD R47, R47, 0x1, -R4.reuse ;  /* 0x000000012f2fe824 */ /* 0x100fe200078e0a04 */
[----:B------:R-:W-:Y:S01]  /*ab00*/  IABS R55, R56 ;  /* 0x0000003800377213 */ /* 0x000fe20000000000 */
[----:B------:R-:W-:Y:S01]  /*ab10*/  IMAD R48, R4, R2, R49 ;  /* 0x0000000204307224 */ /* 0x000fe200078e0231 */
[----:B------:R-:W-:Y:S01]  /*ab20*/  IABS R49, R54 ;  /* 0x0000003600317213 */ /* 0x000fe20000000000 */
[----:B------:R-:W-:Y:S01]  /*ab30*/  @!P5 IMAD.IADD R46, R46, 0x1, -R4 ;  /* 0x000000012e2ed824 */ /* 0x000fe200078e0a04 */
[----:B------:R-:W-:Y:S01]  /*ab40*/  ISETP.GT.U32.AND P5, PT, R4, R44, PT ;  /* 0x0000002c0400720c */ /* 0x000fe20003fa4070 */
[----:B------:R-:W-:Y:S01]  /*ab50*/  IMAD.HI.U32 R96, R0, R90, RZ ;  /* 0x0000005a00607227 */ /* 0x000fe200078e00ff */
[----:B------:R-:W-:-:S02]  /*ab60*/  ISETP.GT.U32.AND P6, PT, R4, R47, PT ;  /* 0x0000002f0400720c */ /* 0x000fc40003fc4070 */
[----:B------:R-:W-:Y:S01]  /*ab70*/  @!P2 IADD3 R41, -R41, RZ, RZ ;  /* 0x000000ff2929a210 */ /* 0x000fe20007ffe1ff */
[----:B------:R-:W-:Y:S01]  /*ab80*/  IMAD.HI.U32 R2, R0, R49, RZ ;  /* 0x0000003100027227 */ /* 0x000fe200078e00ff */
[C---:B------:R-:W-:Y:S02]  /*ab90*/  ISETP.GT.U32.AND P2, PT, R4.reuse, R46, PT ;  /* 0x0000002e0400720c */ /* 0x040fe40003f44070 */
[----:B------:R-:W-:Y:S01]  /*aba0*/  IABS R114, R120 ;  /* 0x0000007800727213 */ /* 0x000fe20000000000 */
[----:B------:R-:W-:Y:S01]  /*abb0*/  @!P4 IMAD.IADD R45, R45, 0x1, -R4 ;  /* 0x000000012d2dc824 */ /* 0x000fe200078e0a04 */
[----:B------:R-:W-:Y:S01]  /*abc0*/  ISETP.GT.U32.AND P4, PT, R4, R48, PT ;  /* 0x000000300400720c */ /* 0x000fe20003f84070 */
[----:B------:R-:W-:Y:S01]  /*abd0*/  IMAD.MOV R50, RZ, RZ, -R2 ;  /* 0x000000ffff327224 */ /* 0x000fe200078e0a02 */
[----:B------:R-:W-:Y:S01]  /*abe0*/  IADD3 R121, R20, 0x160, RZ ;  /* 0x0000016014797810 */ /* 0x000fe20007ffe0ff */
[--C-:B------:R-:W-:Y:S01]  /*abf0*/  @!P5 IMAD.IADD R44, R44, 0x1, -R4.reuse ;  /* 0x000000012c2cd824 */ /* 0x100fe200078e0a04 */
[----:B------:R-:W-:Y:S01]  /*ac00*/  ISETP.GE.AND P5, PT, R53, RZ, PT ;  /* 0x000000ff3500720c */ /* 0x000fe20003fa6270 */
[----:B------:R-:W-:Y:S01]  /*ac10*/  IMAD R49, R4, R50, R49 ;  /* 0x0000003204317224 */ /* 0x000fe200078e0231 */
[C---:B------:R-:W-:Y:S01]  /*ac20*/  IADD3 R53, R20.reuse, 0xcf, RZ ;  /* 0x000000cf14357810 */ /* 0x040fe20007ffe0ff */
[--C-:B------:R-:W-:Y:S01]  /*ac30*/  @!P6 IMAD.IADD R47, R47, 0x1, -R4.reuse ;  /* 0x000000012f2fe824 */ /* 0x100fe200078e0a04 */
[----:B------:R-:W-:Y:S01]  /*ac40*/  IADD3 R122, R20, 0x161, RZ ;  /* 0x00000161147a7810 */ /* 0x000fe20007ffe0ff */
[----:B------:R-:W-:Y:S01]  /*ac50*/  @!P2 IMAD.IADD R46, R46, 0x1, -R4 ;  /* 0x000000012e2ea824 */ /* 0x000fe200078e0a04 */
[----:B------:R-:W-:Y:S01]  /*ac60*/  ISETP.GT.U32.AND P6, PT, R4, R49, PT ;  /* 0x000000310400720c */ /* 0x000fe20003fc4070 */
[----:B------:R-:W-:Y:S01]  /*ac70*/  @!P1 IMAD.MOV R44, RZ, RZ, -R44 ;  /* 0x000000ffff2c9224 */ /* 0x000fe200078e0a2c */
[----:B------:R-:W-:Y:S01]  /*ac80*/  ISETP.GE.AND P2, PT, R51, RZ, PT ;  /* 0x000000ff3300720c */ /* 0x000fe20003f46270 */
[----:B------:R-:W-:Y:S01]  /*ac90*/  @!P4 IMAD.IADD R48, R48, 0x1, -R4 ;  /* 0x000000013030c824 */ /* 0x000fe200078e0a04 */
[----:B------:R-:W-:Y:S01]  /*aca0*/  IABS R51, R53 ;  /* 0x0000003500337213 */ /* 0x000fe20000000000 */
[----:B------:R-:W-:Y:S01]  /*acb0*/  @!P3 IMAD.MOV R45, RZ, RZ, -R45 ;  /* 0x000000ffff2db224 */ /* 0x000fe200078e0a2d */
[----:B------:R-:W-:Y:S01]  /*acc0*/  ISETP.GE.AND P1, PT, R52, RZ, PT ;  /* 0x000000ff3400720c */ /* 0x000fe20003f26270 */
[----:B------:R-:W-:Y:S01]  /*acd0*/  @!P5 IMAD.MOV R46, RZ, RZ, -R46 ;  /* 0x000000ffff2ed224 */ /* 0x000fe200078e0a2e */
[----:B------:R-:W-:Y:S01]  /*ace0*/  ISETP.GT.U32.AND P3, PT, R4, R48, PT ;  /* 0x000000300400720c */ /* 0x000fe20003f64070 */
[----:B------:R-:W-:Y:S01]  /*acf0*/  IMAD.HI.U32 R2, R0, R51, RZ ;  /* 0x0000003300027227 */ /* 0x000fe200078e00ff */
[----:B------:R-:W-:-:S02]  /*ad00*/  IADD3 R52, R20, 0xd0, RZ ;  /* 0x000000d014347810 */ /* 0x000fc40007ffe0ff */
[----:B------:R-:W-:Y:S01]  /*ad10*/  ISETP.GE.AND P5, PT, R53, RZ, PT ;  /* 0x000000ff3500720c */ /* 0x000fe20003fa6270 */
[----:B------:R-:W-:Y:S01]  /*ad20*/  IMAD.MOV R2, RZ, RZ, -R2 ;  /* 0x000000ffff027224 */ /* 0x000fe200078e0a02 */
[----:B------:R-:W-:Y:S01]  /*ad30*/  IABS R53, R52 ;  /* 0x0000003400357213 */ /* 0x000fe20000000000 */
[--C-:B------:R-:W-:Y:S01]  /*ad40*/  @!P6 IMAD.IADD R49, R49, 0x1, -R4.reuse ;  /* 0x000000013131e824 */ /* 0x100fe200078e0a04 */
[----:B------:R-:W-:Y:S01]  /*ad50*/  ISETP.GE.AND P4, PT, R54, RZ, PT ;  /* 0x000000ff3600720c */ /* 0x000fe20003f86270 */
[----:B------:R-:W-:Y:S01]  /*ad60*/  IMAD R50, R4, R2, R51 ;  /* 0x0000000204327224 */ /* 0x000fe200078e0233 */
[----:B------:R-:W-:Y:S01]  /*ad70*/  IADD3 R123, R20, 0x162, RZ ;  /* 0x00000162147b7810 */ /* 0x000fe20007ffe0ff */
[----:B------:R-:W-:Y:S01]  /*ad80*/  IMAD.HI.U32 R2, R0, R53, RZ ;  /* 0x0000003500027227 */ /* 0x000fe200078e00ff */
[----:B------:R-:W-:Y:S02]  /*ad90*/  ISETP.GT.U32.AND P6, PT, R4, R49, PT ;  /* 0x000000310400720c */ /* 0x000fe40003fc4070 */
[----:B------:R-:W-:Y:S01]  /*ada0*/  IADD3 R128, R20, 0x167, RZ ;  /* 0x0000016714807810 */ /* 0x000fe20007ffe0ff */
[----:B------:R-:W-:Y:S01]  /*adb0*/  @!P3 IMAD.IADD R48, R48, 0x1, -R4 ;  /* 0x000000013030b824 */ /* 0x000fe200078e0a04 */
[----:B------:R-:W-:Y:S01]  /*adc0*/  ISETP.GT.U32.AND P3, PT, R4, R50, PT ;  /* 0x000000320400720c */ /* 0x000fe20003f64070 */
[----:B------:R-:W-:Y:S01]  /*add0*/  @!P2 IMAD.MOV R47, RZ, RZ, -R47 ;  /* 0x000000ffff2fa224 */ /* 0x000fe200078e0a2f */
[----:B------:R-:W-:Y:S01]  /*ade0*/  ISETP.GE.AND P2, PT, R52, RZ, PT ;  /* 0x000000ff3400720c */ /* 0x000fe20003f46270 */
[----:B------:R-:W-:Y:S01]  /*adf0*/  IMAD.HI.U32 R51, R0, R55, RZ ;  /* 0x0000003700337227 */ /* 0x000fe200078e00ff */
[----:B------:R-:W-:-:S02]  /*ae00*/  @!P1 IADD3 R48, -R48, RZ, RZ ;  /* 0x000000ff30309210 */ /* 0x000fc40007ffe1ff */
[----:B------:R-:W-:Y:S01]  /*ae10*/  ISETP.GE.AND P1, PT, R56, RZ, PT ;  /* 0x000000ff3800720c */ /* 0x000fe20003f26270 */
[----:B------:R-:W-:Y:S01]  /*ae20*/  IMAD.MOV R2, RZ, RZ, -R2 ;  /* 0x000000ffff027224 */ /* 0x000fe200078e0a02 */
[----:B------:R-:W-:Y:S01]  /*ae30*/  IADD3 R127, R20, 0x168, RZ ;  /* 0x00000168147f7810 */ /* 0x000fe20007ffe0ff */
[----:B------:R-:W-:Y:S01]  /*ae40*/  IMAD.HI.U32 R52, R0, R57, RZ ;  /* 0x0000003900347227 */ /* 0x000fe200078e00ff */
[C---:B------:R-:W-:Y:S02]  /*ae50*/  IADD3 R129, R20.reuse, 0x169, RZ ;  /* 0x0000016914817810 */ /* 0x040fe40007ffe0ff */
[----:B------:R-:W-:Y:S01]  /*ae60*/  IABS R130, R127 ;  /* 0x0000007f00827213 */ /* 0x000fe20000000000 */
[----:B------:R-:W-:Y:S01]  /*ae70*/  IMAD.MOV R54, RZ, RZ, -R51 ;  /* 0x000000ffff367224 */ /* 0x000fe200078e0a33 */
[----:B------:R-:W-:Y:S01]  /*ae80*/  IADD3 R136, R20, 0x170, RZ ;  /* 0x0000017014887810 */ /* 0x000fe20007ffe0ff */
[----:B------:R-:W-:Y:S01]  /*ae90*/  IMAD R51, R4, R2, R53 ;  /* 0x0000000204337224 */ /* 0x000fe200078e0235 */
[C---:B------:R-:W-:Y:S01]  /*aea0*/  IADD3 R139, R20.reuse, 0x171, RZ ;  /* 0x00000171148b7810 */ /* 0x040fe20007ffe0ff */
[----:B------:R-:W-:Y:S01]  /*aeb0*/  IMAD.MOV R53, RZ, RZ, -R52 ;  /* 0x000000ffff357224 */ /* 0x000fe200078e0a34 */
[----:B------:R-:W-:Y:S01]  /*aec0*/  IADD3 R144, R20, 0x174, RZ ;  /* 0x0000017414907810 */ /* 0x000fe20007ffe0ff */
[--C-:B------:R-:W-:Y:S01]  /*aed0*/  @!P6 IMAD.IADD R49, R49, 0x1, -R4.reuse ;  /* 0x000000013131e824 */ /* 0x100fe200078e0a04 */
[C---:B------:R-:W-:Y:S01]  /*aee0*/  ISETP.GT.U32.AND P6, PT, R4.reuse, R51, PT ;  /* 0x000000330400720c */ /* 0x040fe20003fc4070 */
[----:B------:R-:W-:Y:S01]  /*aef0*/  IMAD R53, R4, R53, R57 ;  /* 0x0000003504357224 */ /* 0x000fe200078e0239 */
[----:B------:R-:W-:Y:S01]  /*af00*/  IABS R57, R63 ;  /* 0x0000003f00397213 */ /* 0x000fe20000000000 */
[----:B------:R-:W-:Y:S01]  /*af10*/  @!P3 IMAD.IADD R50, R50, 0x1, -R4 ;  /* 0x000000013232b824 */ /* 0x000fe200078e0a04 */
[----:B------:R-:W-:Y:S01]  /*af20*/  IABS R135, R144 ;  /* 0x0000009000877213 */ /* 0x000fe20000000000 */
[----:B------:R-:W-:Y:S01]  /*af30*/  @!P4 IMAD.MOV R49, RZ, RZ, -R49 ;  /* 0x000000ffff31c224 */ /* 0x000fe200078e0a31 */
[C---:B------:R-:W-:Y:S01]  /*af40*/  ISETP.GT.U32.AND P4, PT, R4.reuse, R53, PT ;  /* 0x000000350400720c */ /* 0x040fe20003f84070 */
[----:B------:R-:W-:Y:S01]  /*af50*/  IMAD R52, R4, R54, R55 ;  /* 0x0000003604347224 */ /* 0x000fe200078e0237 */
[----:B------:R-:W-:Y:S01]  /*af60*/  IABS R55, R64 ;  /* 0x0000004000377213 */ /* 0x000fe20000000000 */
[----:B------:R-:W-:Y:S01]  /*af70*/  IMAD.HI.U32 R56, R0, R61, RZ ;  /* 0x0000003d00387227 */ /* 0x000fe200078e00ff */
[----:B------:R-:W-:-:S02]  /*af80*/  ISETP.GT.U32.AND P3, PT, R4, R50, PT ;  /* 0x000000320400720c */ /* 0x000fc40003f64070 */
[----:B------:R-:W-:Y:S01]  /*af90*/  IADD3 R137, R20, 0x173, RZ ;  /* 0x0000017314897810 */ /* 0x000fe20007ffe0ff */
[----:B------:R-:W-:Y:S01]  /*afa0*/  IMAD.HI.U32 R2, R0, R55, RZ ;  /* 0x0000003700027227 */ /* 0x000fe200078e00ff */
[C---:B------:R-:W-:Y:S02]  /*afb0*/  IADD3 R146, R20.reuse, 0x176, RZ ;  /* 0x0000017614927810 */ /* 0x040fe40007ffe0ff */
[----:B------:R-:W-:Y:S01]  /*afc0*/  IABS R138, R137 ;  /* 0x00000089008a7213 */ /* 0x000fe20000000000 */
[----:B------:R-:W-:Y:S01]  /*afd0*/  IMAD.MOV R2, RZ, RZ, -R2 ;  /* 0x000000ffff027224 */ /* 0x000fe200078e0a02 */
[----:B------:R-:W-:Y:S01]  /*afe0*/  IABS R145, R146 ;  /* 0x0000009200917213 */ /* 0x000fe20000000000 */
[--C-:B------:R-:W-:Y:S01]  /*aff0*/  @!P4 IMAD.IADD R53, R53, 0x1, -R4.reuse ;  /* 0x000000013535c824 */ /* 0x100fe200078e0a04 */
[----:B------:R-:W-:Y:S01]  /*b000*/  IADD3 R142, R20, 0x178, RZ ;  /* 0x00000178148e7810 */ /* 0x000fe20007ffe0ff */
[----:B------:R-:W-:Y:S01]  /*b010*/  IMAD R54, R4, R2, R55 ;  /* 0x0000000204367224 */ /* 0x000fe200078e0237 */
[----:B------:R-:W-:Y:S01]  /*b020*/  IADD3 R149, R20, 0x181, RZ ;  /* 0x0000018114957810 */ /* 0x000fe20007ffe0ff */
[----:B------:R-:W-:Y:S01]  /*b030*/  @!P3 IMAD.IADD R50, R50, 0x1, -R4 ;  /* 0x000000013232b824 */ /* 0x000fe200078e0a04 */
[----:B------:R-:W-:Y:S01]  /*b040*/  ISETP.GT.U32.AND P4, PT, R4, R53, PT ;  /* 0x000000350400720c */ /* 0x000fe20003f84070 */
[----:B------:R-:W-:Y:S01]  /*b050*/  IMAD.HI.U32 R2, R0, R57, RZ ;  /* 0x0000003900027227 */ /* 0x000fe200078e00ff */
[----:B------:R-:W-:-:S02]  /*b060*/  ISETP.GT.U32.AND P3, PT, R4, R52, PT ;  /* 0x000000340400720c */ /* 0x000fc40003f64070 */
[C---:B------:R-:W-:Y:S01]  /*b070*/  IADD3 R152, R20.reuse, 0x183, RZ ;  /* 0x0000018314987810 */ /* 0x040fe20007ffe0ff */
[----:B------:R-:W-:Y:S01]  /*b080*/  @!P6 IMAD.IADD R51, R51, 0x1, -R4 ;  /* 0x000000013333e824 */ /* 0x000fe200078e0a04 */
[----:B------:R-:W-:Y:S01]  /*b090*/  IADD3 R153, R20, 0x184, RZ ;  /* 0x0000018414997810 */ /* 0x000fe20007ffe0ff */
[----:B------:R-:W-:Y:S01]  /*b0a0*/  IMAD.HI.U32 R55, R0, R59, RZ ;  /* 0x0000003b00377227 */ /* 0x000fe200078e00ff */
[----:B------:R-:W-:Y:S02]  /*b0b0*/  IADD3 R158, R20, 0x187, RZ ;  /* 0x00000187149e7810 */ /* 0x000fe40007ffe0ff */
[----:B------:R-:W-:Y:S01]  /*b0c0*/  ISETP.GT.U32.AND P6, PT, R4, R51, PT ;  /* 0x000000330400720c */ /* 0x000fe20003fc4070 */
[----:B------:R-:W-:Y:S01]  /*b0d0*/  @!P5 IMAD.MOV R50, RZ, RZ, -R50 ;  /* 0x000000ffff32d224 */ /* 0x000fe200078e0a32 */
[----:B------:R-:W-:Y:S01]  /*b0e0*/  ISETP.GE.AND P5, PT, R58, RZ, PT ;  /* 0x000000ff3a00720c */ /* 0x000fe20003fa6270 */
[----:B------:R-:W-:Y:S01]  /*b0f0*/  IMAD.MOV R2, RZ, RZ, -R2 ;  /* 0x000000ffff027224 */ /* 0x000fe200078e0a02 */
[C---:B------:R-:W-:Y:S01]  /*b100*/  IADD3 R170, R20.reuse, 0x1b4, RZ ;  /* 0x000001b414aa7810 */ /* 0x040fe20007ffe0ff */
[----:B------:R-:W-:Y:S01]  /*b110*/  IMAD.MOV R58, RZ, RZ, -R55 ;  /* 0x000000ffff3a7224 */ /* 0x000fe200078e0a37 */
[----:B------:R-:W-:Y:S01]  /*b120*/  IADD3 R176, R20, 0x1da, RZ ;  /* 0x000001da14b07810 */ /* 0x000fe20007ffe0ff */
[C---:B------:R-:W-:Y:S01]  /*b130*/  IMAD R55, R4.reuse, R2, R57 ;  /* 0x0000000204377224 */ /* 0x040fe200078e0239 */
[----:B------:R-:W-:Y:S01]  /*b140*/  IABS R173, R170 ;  /* 0x000000aa00ad7213 */ /* 0x000fe20000000000 */
[----:B------:R-:W-:Y:S01]  /*b150*/  IMAD.MOV R57, RZ, RZ, -R56 ;  /* 0x000000ffff397224 */ /* 0x000fe200078e0a38 */
[----:B------:R-:W-:Y:S01]  /*b160*/  IABS R177, R176 ;  /* 0x000000b000b17213 */ /* 0x000fe20000000000 */
[C---:B------:R-:W-:Y:S01]  /*b170*/  IMAD R56, R4.reuse, R58, R59 ;  /* 0x0000003a04387224 */ /* 0x040fe200078e023b */
[----:B------:R-:W-:Y:S01]  /*b180*/  IABS R59, R68 ;  /* 0x00000044003b7213 */ /* 0x000fe20000000000 */
[C---:B------:R-:W-:Y:S01]  /*b190*/  IMAD R57, R4.reuse, R57, R61 ;  /* 0x0000003904397224 */ /* 0x040fe200078e023d */
[----:B------:R-:W-:Y:S01]  /*b1a0*/  IABS R61, R70 ;  /* 0x00000046003d7213 */ /* 0x000fe20000000000 */
[--C-:B------:R-:W-:Y:S01]  /*b1b0*/  @!P4 IMAD.IADD R53, R53, 0x1, -R4.reuse ;  /* 0x000000013535c824 */ /* 0x100fe200078e0a04 */
[C---:B------:R-:W-:Y:S01]  /*b1c0*/  ISETP.GT.U32.AND P4, PT, R4.reuse, R56, PT ;  /* 0x000000380400720c */ /* 0x040fe20003f84070 */
[--C-:B------:R-:W-:Y:S01]  /*b1d0*/  @!P6 IMAD.IADD R51, R51, 0x1, -R4.reuse ;  /* 0x000000013333e824 */ /* 0x100fe200078e0a04 */
[C---:B------:R-:W-:Y:S01]  /*b1e0*/  ISETP.GT.U32.AND P6, PT, R4.reuse, R54, PT ;  /* 0x000000360400720c */ /* 0x040fe20003fc4070 */
[----:B------:R-:W-:Y:S01]  /*b1f0*/  @!P5 IMAD.MOV R53, RZ, RZ, -R53 ;  /* 0x000000ffff35d224 */ /* 0x000fe200078e0a35 */
[----:B------:R-:W-:Y:S01]  /*b200*/  ISETP.GT.U32.AND P5, PT, R4, R57, PT ;  /* 0x000000390400720c */ /* 0x000fe20003fa4070 */
[----:B------:R-:W-:Y:S01]  /*b210*/  @!P3 IMAD.IADD R52, R52, 0x1, -R4 ;  /* 0x000000013434b824 */ /* 0x000fe200078e0a04 */
[----:B------:R-:W-:Y:S01]  /*b220*/  IADD3 R183, R20, 0x1db, RZ ;  /* 0x000001db14b77810 */ /* 0x000fe20007ffe0ff */
[----:B------:R-:W-:Y:S01]  /*b230*/  IMAD.HI.U32 R2, R0, R59, RZ ;  /* 0x0000003b00027227 */ /* 0x000fe200078e00ff */
[----:B------:R-:W-:-:S02]  /*b240*/  IADD3 R179, R20, 0x1dd, RZ ;  /* 0x000001dd14b37810 */ /* 0x000fc40007ffe0ff */
[----:B------:R-:W-:Y:S01]  /*b250*/  ISETP.GT.U32.AND P3, PT, R4, R52, PT ;  /* 0x000000340400720c */ /* 0x000fe20003f64070 */
[----:B------:R-:W-:Y:S01]  /*b260*/  IMAD.MOV R2, RZ, RZ, -R2 ;  /* 0x000000ffff027224 */ /* 0x000fe200078e0a02 */
[----:B------:R-:W-:Y:S01]  /*b270*/  IABS R180, R179 ;  /* 0x000000b300b47213 */ /* 0x000fe20000000000 */
[--C-:B------:R-:W-:Y:S01]  /*b280*/  @!P4 IMAD.IADD R56, R56, 0x1, -R4.reuse ;  /* 0x000000013838c824 */ /* 0x100fe200078e0a04 */
[----:B------:R-:W-:Y:S01]  /*b290*/  IADD3 R181, R20, 0x1df, RZ ;  /* 0x000001df14b57810 */ /* 0x000fe20007ffe0ff */
        /* <DEDUP_REMOVED lines=8> */
[----:B-1----:R-:W-:Y:S01]  /*b320*/  SHF.R.U32.HI R28, RZ, 0x6, R194 ;  /* 0x00000006ff1c7819 */ /* 0x002fe200000116c2 */
[----:B------:R-:W-:Y:S01]  /*b330*/  @!P2 IMAD.MOV R51, RZ, RZ, -R51 ;  /* 0x000000ffff33a224 */ /* 0x000fe200078e0a33 */
[----:B------:R-:W-:Y:S01]  /*b340*/  ISETP.GT.U32.AND P2, PT, R4, R54, PT ;  /* 0x000000360400720c */ /* 0x000fe20003f44070 */
[----:B------:R-:W-:Y:S01]  /*b350*/  IMAD.MOV R2, RZ, RZ, -R2 ;  /* 0x000000ffff027224 */ /* 0x000fe200078e0a02 */
[----:B------:R-:W-:Y:S01]  /*b360*/  SGXT.U32 R28, R28, 0x1 ;  /* 0x000000011c1c781a */ /* 0x000fe20000000000 */
[--C-:B------:R-:W-:Y:S01]  /*b370*/  @!P3 IMAD.IADD R52, R52, 0x1, -R4.reuse ;  /* 0x000000013434b824 */ /* 0x100fe200078e0a04 */
[----:B------:R-:W-:Y:S01]  /*b380*/  ISETP.GE.AND P3, PT, R64, RZ, PT ;  /* 0x000000ff4000720c */ /* 0x000fe20003f66270 */
[----:B------:R-:W-:Y:S01]  /*b390*/  IMAD R59, R4, R2, R61 ;  /* 0x00000002043b7224 */ /* 0x000fe200078e023d */
[----:B------:R-:W-:Y:S01]  /*b3a0*/  IADD3 R64, R20, 0xda, RZ ;  /* 0x000000da14407810 */ /* 0x000fe20007ffe0ff */
[----:B------:R-:W-:Y:S01]  /*b3b0*/  @!P5 IMAD.IADD R56, R56, 0x1, -R4 ;  /* 0x000000013838d824 */ /* 0x000fe200078e0a04 */
[----:B------:R-:W-:Y:S01]  /*b3c0*/  IADD3 R206, R20, 0x1ef, RZ ;  /* 0x000001ef14ce7810 */ /* 0x000fe20007ffe0ff */
[----:B------:R-:W-:Y:S01]  /*b3d0*/  @!P1 IMAD.MOV R52, RZ, RZ, -R52 ;  /* 0x000000ffff349224 */ /* 0x000fe200078e0a34 */
[----:B------:R-:W-:Y:S01]  /*b3e0*/  ISETP.GT.U32.AND P5, PT, R4, R59, PT ;  /* 0x0000003b0400720c */ /* 0x000fe20003fa4070 */
[----:B------:R-:W-:Y:S01]  /*b3f0*/  @!P6 IMAD.IADD R55, R55, 0x1, -R4 ;  /* 0x000000013737e824 */ /* 0x000fe200078e0a04 */
[----:B------:R-:W-:Y:S01]  /*b400*/  ISETP.GE.AND P1, PT, R63, RZ, PT ;  /* 0x000000ff3f00720c */ /* 0x000fe20003f26270 */
[----:B------:R-:W-:Y:S01]  /*b410*/  IMAD.HI.U32 R61, R0, R67, RZ ;  /* 0x00000043003d7227 */ /* 0x000fe200078e00ff */
[----:B------:R-:W-:-:S02]  /*b420*/  @!P2 IADD3 R54, R54, -R4, RZ ;  /* 0x800000043636a210 */ /* 0x000fc40007ffe0ff */
[----:B------:R-:W-:Y:S01]  /*b430*/  IABS R63, R69 ;  /* 0x00000045003f7213 */ /* 0x000fe20000000000 */
[----:B------:R-:W-:Y:S01]  /*b440*/  IMAD.MOV R96, RZ, RZ, -R96 ;  /* 0x000000ffff607224 */ /* 0x000fe200078e0a60 */
[----:B------:R-:W-:Y:S01]  /*b450*/  IABS R65, R64 ;  /* 0x0000004000417213 */ /* 0x000fe20000000000 */
[----:B------:R-:W-:Y:S01]  /*b460*/  @!P3 IMAD.MOV R54, RZ, RZ, -R54 ;  /* 0x000000ffff36b224 */ /* 0x000fe200078e0a36 */
[----:B------:R-:W-:Y:S01]  /*b470*/  ISETP.GT.U32.AND P3, PT, R4, R57, PT ;  /* 0x000000390400720c */ /* 0x000fe20003f64070 */
[----:B------:R-:W-:Y:S01]  /*b480*/  IMAD.HI.U32 R2, R0, R63, RZ ;  /* 0x0000003f00027227 */ /* 0x000fe200078e00ff */
[----:B------:R-:W-:Y:S02]  /*b490*/  ISETP.GT.U32.AND P4, PT, R4, R55, PT ;  /* 0x000000370400720c */ /* 0x000fe40003f84070 */
[----:B------:R-:W-:Y:S01]  /*b4a0*/  ISETP.GE.AND P6, PT, R60, RZ, PT ;  /* 0x000000ff3c00720c */ /* 0x000fe20003fc6270 */
[----:B------:R-:W-:Y:S01]  /*b4b0*/  @!P5 IMAD.IADD R59, R59, 0x1, -R4 ;  /* 0x000000013b3bd824 */ /* 0x000fe200078e0a04 */
[----:B------:R-:W-:Y:S01]  /*b4c0*/  ISETP.GE.AND P2, PT, R62, RZ, PT ;  /* 0x000000ff3e00720c */ /* 0x000fe20003f46270 */
[----:B------:R-:W-:Y:S01]  /*b4d0*/  IMAD.HI.U32 R60, R0, R65, RZ ;  /* 0x00000041003c7227 */ /* 0x000fe200078e00ff */
[----:B------:R-:W-:-:S02]  /*b4e0*/  IABS R212, R206 ;  /* 0x000000ce00d47213 */ /* 0x000fc40000000000 */
[----:B------:R-:W-:Y:S01]  /*b4f0*/  ISETP.GT.U32.AND P5, PT, R4, R59, PT ;  /* 0x0000003b0400720c */ /* 0x000fe20003fa4070 */
[----:B------:R-:W-:Y:S01]  /*b500*/  IMAD.MOV R2, RZ, RZ, -R2 ;  /* 0x000000ffff027224 */ /* 0x000fe200078e0a02 */
[C---:B------:R-:W-:Y:S01]  /*b510*/  IADD3 R215, R20.reuse, 0x1f2, RZ ;  /* 0x000001f214d77810 */ /* 0x040fe20007ffe0ff */
[----:B------:R-:W-:Y:S01]  /*b520*/  IMAD.MOV R62, RZ, RZ, -R60 ;  /* 0x000000ffff3e7224 */ /* 0x000fe200078e0a3c */
[----:B------:R-:W-:Y:S01]  /*b530*/  IADD3 R214, R20, 0x1f1, RZ ;  /* 0x000001f114d67810 */ /* 0x000fe20007ffe0ff */
[----:B------:R-:W-:Y:S01]  /*b540*/  IMAD R60, R4, R2, R63 ;  /* 0x00000002043c7224 */ /* 0x000fe200078e023f */
[----:B------:R-:W-:Y:S01]  /*b550*/  IABS R63, R73 ;  /* 0x00000049003f7213 */ /* 0x000fe20000000000 */
[----:B------:R-:W-:Y:S01]  /*b560*/  IMAD.MOV R2, RZ, RZ, -R61 ;  /* 0x000000ffff027224 */ /* 0x000fe200078e0a3d */
[----:B------:R-:W-:Y:S01]  /*b570*/  IABS R220, R215 ;  /* 0x000000d700dc7213 */ /* 0x000fe20000000000 */
[--C-:B------:R-:W-:Y:S01]  /*b580*/  @!P3 IMAD.IADD R57, R57, 0x1, -R4.reuse ;  /* 0x000000013939b824 */ /* 0x100fe200078e0a04 */
[----:B------:R-:W-:Y:S01]  /*b590*/  ISETP.GE.AND P3, PT, R68, RZ, PT ;  /* 0x000000ff4400720c */ /* 0x000fe20003f66270 */
[----:B------:R-:W-:Y:S01]  /*b5a0*/  IMAD R61, R4, R62, R65 ;  /* 0x0000003e043d7224 */ /* 0x000fe200078e0241 */
[----:B------:R-:W-:Y:S01]  /*b5b0*/  IADD3 R68, R20, 0xdd, RZ ;  /* 0x000000dd14447810 */ /* 0x000fe20007ffe0ff */
[----:B------:R-:W-:Y:S01]  /*b5c0*/  @!P4 IMAD.IADD R55, R55, 0x1, -R4 ;  /* 0x000000013737c824 */ /* 0x000fe200078e0a04 */
[C---:B------:R-:W-:Y:S01]  /*b5d0*/  ISETP.GT.U32.AND P4, PT, R4.reuse, R58, PT ;  /* 0x0000003a0400720c */ /* 0x040fe20003f84070 */
[C---:B------:R-:W-:Y:S01]  /*b5e0*/  IMAD R62, R4.reuse, R2, R67 ;  /* 0x00000002043e7224 */ /* 0x040fe200078e0243 */
[----:B------:R-:W-:Y:S01]  /*b5f0*/  IABS R65, R68 ;  /* 0x0000004400417213 */ /* 0x000fe20000000000 */
[----:B------:R-:W-:Y:S01]  /*b600*/  @!P6 IMAD.MOV R57, RZ, RZ, -R57 ;  /* 0x000000ffff39e224 */ /* 0x000fe200078e0a39 */
[C---:B------:R-:W-:Y:S01]  /*b610*/  ISETP.GT.U32.AND P6, PT, R4.reuse, R61, PT ;  /* 0x0000003d0400720c */ /* 0x040fe20003fc4070 */
[----:B------:R-:W-:Y:S01]  /*b620*/  @!P2 IMAD.MOV R56, RZ, RZ, -R56 ;  /* 0x000000ffff38a224 */ /* 0x000fe200078e0a38 */
[C---:B------:R-:W-:Y:S01]  /*b630*/  ISETP.GT.U32.AND P2, PT, R4.reuse, R60, PT ;  /* 0x0000003c0400720c */ /* 0x040fe20003f44070 */
[----:B------:R-:W-:Y:S01]  /*b640*/  @!P5 IMAD.IADD R59, R59, 0x1, -R4 ;  /* 0x000000013b3bd824 */ /* 0x000fe200078e0a04 */
[----:B------:R-:W-:Y:S01]  /*b650*/  ISETP.GT.U32.AND P5, PT, R4, R62, PT ;  /* 0x0000003e0400720c */ /* 0x000fe20003fa4070 */
[----:B------:R-:W-:Y:S01]  /*b660*/  IMAD.HI.U32 R2, R0, R63, RZ ;  /* 0x0000003f00027227 */ /* 0x000fe200078e00ff */
[----:B------:R-:W-:-:S02]  /*b670*/  IABS R217, R214 ;  /* 0x000000d600d97213 */ /* 0x000fc40000000000 */
[----:B------:R-:W-:Y:S01]  /*b680*/  IADD3 R216, R20, 0x1f3, RZ ;  /* 0x000001f314d87810 */ /* 0x000fe20007ffe0ff */
[--C-:B------:R-:W-:Y:S01]  /*b690*/  @!P4 IMAD.IADD R58, R58, 0x1, -R4.reuse ;  /* 0x000000013a3ac824 */ /* 0x100fe200078e0a04 */
[----:B------:R-:W-:Y:S01]  /*b6a0*/  ISETP.GE.AND P4, PT, R70, RZ, PT ;  /* 0x000000ff4600720c */ /* 0x000fe20003f86270 */
[----:B------:R-:W-:Y:S01]  /*b6b0*/  @!P1 IMAD.MOV R55, RZ, RZ, -R55 ;  /* 0x000000ffff379224 */ /* 0x000fe200078e0a37 */
[----:B------:R-:W-:Y:S01]  /*b6c0*/  IADD3 R70, R20, 0xde, RZ ;  /* 0x000000de14467810 */ /* 0x000fe20007ffe0ff */
[----:B------:R-:W-:Y:S01]  /*b6d0*/  @!P6 IMAD.IADD R61, R61, 0x1, -R4 ;  /* 0x000000013d3de824 */ /* 0x000fe200078e0a04 */
[C---:B------:R-:W-:Y:S01]  /*b6e0*/  ISETP.GT.U32.AND P1, PT, R4.reuse, R58, PT ;  /* 0x0000003a0400720c */ /* 0x040fe20003f24070 */
[----:B------:R-:W-:Y:S01]  /*b6f0*/  IMAD R90, R4, R96, R90 ;  /* 0x00000060045a7224 */ /* 0x000fe200078e025a */
[----:B------:R-:W-:Y:S01]  /*b700*/  @!P2 IADD3 R60, R60, -R4, RZ ;  /* 0x800000043c3ca210 */ /* 0x000fe20007ffe0ff */
[----:B------:R-:W-:Y:S01]  /*b710*/  @!P5 IMAD.IADD R62, R62, 0x1, -R4 ;  /* 0x000000013e3ed824 */ /* 0x000fe200078e0a04 */
[----:B------:R-:W-:Y:S01]  /*b720*/  ISETP.GE.AND P2, PT, R64, RZ, PT ;  /* 0x000000ff4000720c */ /* 0x000fe20003f46270 */
[----:B------:R-:W-:Y:S01]  /*b730*/  IMAD.MOV R64, RZ, RZ, -R2 ;  /* 0x000000ffff407224 */ /* 0x000fe200078e0a02 */
[----:B------:R-:W-:Y:S01]  /*b740*/  ISETP.GT.U32.AND P5, PT, R4, R61, PT ;  /* 0x0000003d0400720c */ /* 0x000fe20003fa4070 */
[----:B------:R-:W-:Y:S01]  /*b750*/  IMAD.HI.U32 R2, R0, R65, RZ ;  /* 0x0000004100027227 */ /* 0x000fe200078e00ff */
[----:B------:R-:W-:-:S02]  /*b760*/  ISETP.GT.U32.AND P6, PT, R4, R60, PT ;  /* 0x0000003c0400720c */ /* 0x000fc40003fc4070 */
[----:B------:R-:W-:Y:S01]  /*b770*/  IABS R67, R70 ;  /* 0x0000004600437213 */ /* 0x000fe20000000000 */
[----:B------:R-:W-:Y:S01]  /*b780*/  IMAD.MOV R2, RZ, RZ, -R2 ;  /* 0x000000ffff027224 */ /* 0x000fe200078e0a02 */
[----:B------:R-:W-:Y:S01]  /*b790*/  IADD3 R224, R20, 0x1f5, RZ ;  /* 0x000001f514e07810 */ /* 0x000fe20007ffe0ff */
[C---:B------:R-:W-:Y:S01]  /*b7a0*/  IMAD R63, R4.reuse, R64, R63 ;  /* 0x00000040043f7224 */ /* 0x040fe200078e023f */
[----:B------:R-:W-:Y:S01]  /*b7b0*/  IABS R221, R216 ;  /* 0x000000d800dd7213 */ /* 0x000fe20000000000 */
[----:B------:R-:W-:Y:S01]  /*b7c0*/  IMAD R64, R4, R2, R65 ;  /* 0x0000000204407224 */ /* 0x000fe200078e0241 */
[----:B------:R-:W-:Y:S01]  /*b7d0*/  IABS R227, R224 ;  /* 0x000000e000e37213 */ /* 0x000fe20000000000 */
[--C-:B------:R-:W-:Y:S01]  /*b7e0*/  @!P1 IMAD.IADD R58, R58, 0x1, -R4.reuse ;  /* 0x000000013a3a9824 */ /* 0x100fe200078e0a04 */
[----:B------:R-:W-:Y:S01]  /*b7f0*/  ISETP.GE.AND P1, PT, R69, RZ, PT ;  /* 0x000000ff4500720c */ /* 0x000fe20003f26270 */
[----:B------:R-:W-:Y:S01]  /*b800*/  @!P5 IMAD.IADD R61, R61, 0x1, -R4 ;  /* 0x000000013d3dd824 */ /* 0x000fe200078e0a04 */
[C---:B------:R-:W-:Y:S01]  /*b810*/  ISETP.GT.U32.AND P5, PT, R4.reuse, R64, PT ;  /* 0x000000400400720c */ /* 0x040fe20003fa4070 */
[----:B------:R-:W-:Y:S01]  /*b820*/  @!P3 IMAD.MOV R58, RZ, RZ, -R58 ;  /* 0x000000ffff3ab224 */ /* 0x000fe200078e0a3a */
[----:B------:R-:W-:Y:S01]  /*b830*/  ISETP.GT.U32.AND P3, PT, R4, R62, PT ;  /* 0x0000003e0400720c */ /* 0x000fe20003f64070 */
[----:B------:R-:W-:Y:S01]  /*b840*/  IMAD.HI.U32 R2, R0, R67, RZ ;  /* 0x0000004300027227 */ /* 0x000fe200078e00ff */
[----:B------:R-:W-:-:S02]  /*b850*/  IABS R69, R72 ;  /* 0x0000004800457213 */ /* 0x000fc40000000000 */
[C---:B------:R-:W-:Y:S01]  /*b860*/  IADD3 R223, R20.reuse, 0x1f6, RZ ;  /* 0x000001f614df7810 */ /* 0x040fe20007ffe0ff */
[----:B------:R-:W-:Y:S01]  /*b870*/  IMAD.MOV R65, RZ, RZ, -R2 ;  /* 0x000000ffff417224 */ /* 0x000fe200078e0a02 */
[----:B------:R-:W-:Y:S01]  /*b880*/  IADD3 R228, R20, 0x1f8, RZ ;  /* 0x000001f814e47810 */ /* 0x000fe20007ffe0ff */
[----:B------:R-:W-:Y:S01]  /*b890*/  IMAD.HI.U32 R2, R0, R69, RZ ;  /* 0x0000004500027227 */ /* 0x000fe200078e00ff */
[----:B------:R-:W-:Y:S02]  /*b8a0*/  IABS R231, R223 ;  /* 0x000000df00e77213 */ /* 0x000fe40000000000 */
[----:B------:R-:W-:Y:S01]  /*b8b0*/  IABS R240, R228 ;  /* 0x000000e400f07213 */ /* 0x000fe20000000000 */
[--C-:B------:R-:W-:Y:S01]  /*b8c0*/  @!P5 IMAD.IADD R64, R64, 0x1, -R4.reuse ;  /* 0x000000014040d824 */ /* 0x100fe200078e0a04 */
[----:B------:R-:W-:Y:S01]  /*b8d0*/  IADD3 R242, R20, 0x1fb, RZ ;  /* 0x000001fb14f27810 */ /* 0x000fe20007ffe0ff */
[--C-:B------:R-:W-:Y:S01]  /*b8e0*/  @!P3 IMAD.IADD R62, R62, 0x1, -R4.reuse ;  /* 0x000000013e3eb824 */ /* 0x100fe200078e0a04 */
[----:B------:R-:W-:Y:S01]  /*b8f0*/  ISETP.GE.AND P3, PT, R66, RZ, PT ;  /* 0x000000ff4200720c */ /* 0x000fe20003f66270 */
[----:B------:R-:W-:Y:S01]  /*b900*/  @!P6 IMAD.IADD R60, R60, 0x1, -R4 ;  /* 0x000000013c3ce824 */ /* 0x000fe200078e0a04 */
[----:B------:R-:W-:Y:S01]  /*b910*/  IABS R66, R71 ;  /* 0x0000004700427213 */ /* 0x000fe20000000000 */
[C---:B------:R-:W-:Y:S01]  /*b920*/  IMAD R65, R4.reuse, R65, R67 ;  /* 0x0000004104417224 */ /* 0x040fe200078e0243 */
[C---:B------:R-:W-:Y:S01]  /*b930*/  ISETP.GT.U32.AND P5, PT, R4.reuse, R64, PT ;  /* 0x000000400400720c */ /* 0x040fe20003fa4070 */
[----:B------:R-:W-:Y:S01]  /*b940*/  @!P1 IMAD.MOV R60, RZ, RZ, -R60 ;  /* 0x000000ffff3c9224 */ /* 0x000fe200078e0a3c */
[C---:B------:R-:W-:Y:S01]  /*b950*/  ISETP.GT.U32.AND P6, PT, R4.reuse, R63, PT ;  /* 0x0000003f0400720c */ /* 0x040fe20003fc4070 */
[----:B------:R-:W-:Y:S01]  /*b960*/  IMAD.MOV.U32 R67, RZ, RZ, R66 ;  /* 0x000000ffff437224 */ /* 0x000fe200078e0042 */
[----:B------:R-:W-:Y:S01]  /*b970*/  ISETP.GT.U32.AND P1, PT, R4, R65, PT ;  /* 0x000000410400720c */ /* 0x000fe20003f24070 */
[----:B------:R-:W-:Y:S01]  /*b980*/  IMAD.MOV R66, RZ, RZ, -R2 ;  /* 0x000000ffff427224 */ /* 0x000fe200078e0a02 */
[----:B------:R-:W-:Y:S01]  /*b990*/  IABS R247, R242 ;  /* 0x000000f200f77213 */ /* 0x000fe20000000000 */
[----:B------:R-:W-:Y:S01]  /*b9a0*/  @!P2 IMAD.MOV R61, RZ, RZ, -R61 ;  /* 0x000000ffff3da224 */ /* 0x000fe200078e0a3d */
[----:B------:R-:W-:Y:S01]  /*b9b0*/  ISETP.GE.AND P2, PT, R68, RZ, PT ;  /* 0x000000ff4400720c */ /* 0x000fe20003f46270 */
[----:B------:R-:W-:Y:S01]  /*b9c0*/  IMAD R66, R4, R66, R69 ;  /* 0x0000004204427224 */ /* 0x000fe200078e0245 */
[----:B------:R-:W-:Y:S01]  /*b9d0*/  IADD3 R68, R20, 0xe1, RZ ;  /* 0x000000e114447810 */ /* 0x000fe20007ffe0ff */
[----:B------:R-:W-:Y:S01]  /*b9e0*/  IMAD.HI.U32 R2, R0, R67, RZ ;  /* 0x0000004300027227 */ /* 0x000fe200078e00ff */
[----:B--2---:R-:W-:-:S02]  /*b9f0*/  IADD3 R30, R20, 0x1fc, RZ ;  /* 0x000001fc141e7810 */ /* 0x004fc40007ffe0ff */
[----:B------:R-:W-:Y:S01]  /*ba00*/  @!P5 IADD3 R64, R64, -R4, RZ ;  /* 0x800000044040d210 */ /* 0x000fe20007ffe0ff */
[--C-:B------:R-:W-:Y:S01]  /*ba10*/  @!P6 IMAD.IADD R63, R63, 0x1, -R4.reuse ;  /* 0x000000013f3fe824 */ /* 0x100fe200078e0a04 */
[C---:B------:R-:W-:Y:S01]  /*ba20*/  ISETP.GT.U32.AND P5, PT, R4.reuse, R66, PT ;  /* 0x000000420400720c */ /* 0x040fe20003fa4070 */
[----:B------:R-:W-:Y:S01]  /*ba30*/  @!P1 IMAD.IADD R65, R65, 0x1, -R4 ;  /* 0x0000000141419824 */ /* 0x000fe200078e0a04 */
[----:B------:R-:W-:Y:S01]  /*ba40*/  IABS R69, R68 ;  /* 0x0000004400457213 */ /* 0x000fe20000000000 */
[----:B------:R-:W-:Y:S01]  /*ba50*/  IMAD.MOV R2, RZ, RZ, -R2 ;  /* 0x000000ffff027224 */ /* 0x000fe200078e0a02 */
[----:B------:R-:W-:Y:S01]  /*ba60*/  ISETP.GE.AND P6, PT, R73, RZ, PT ;  /* 0x000000ff4900720c */ /* 0x000fe20003fc6270 */
[----:B------:R-:W-:Y:S01]  /*ba70*/  @!P4 IMAD.MOV R59, RZ, RZ, -R59 ;  /* 0x000000ffff3bc224 */ /* 0x000fe200078e0a3b */
[C---:B------:R-:W-:Y:S01]  /*ba80*/  ISETP.GT.U32.AND P1, PT, R4.reuse, R65, PT ;  /* 0x000000410400720c */ /* 0x040fe20003f24070 */
[C---:B------:R-:W-:Y:S01]  /*ba90*/  IMAD R67, R4.reuse, R2, R67 ;  /* 0x0000000204437224 */ /* 0x040fe200078e0243 */
[----:B------:R-:W-:Y:S01]  /*baa0*/  ISETP.GT.U32.AND P4, PT, R4, R63, PT ;  /* 0x0000003f0400720c */ /* 0x000fe20003f84070 */
[----:B------:R-:W-:Y:S01]  /*bab0*/  IMAD.HI.U32 R2, R0, R69, RZ ;  /* 0x0000004500027227 */ /* 0x000fe200078e00ff */
[----:B------:R-:W-:-:S02]  /*bac0*/  IABS R73, R74 ;  /* 0x0000004a00497213 */ /* 0x000fc40000000000 */
[----:B------:R-:W-:Y:S01]  /*bad0*/  IABS R248, R30 ;  /* 0x0000001e00f87213 */ /* 0x000fe20000000000 */
[----:B------:R-:W-:Y:S01]  /*bae0*/  @!P5 IMAD.IADD R66, R66, 0x1, -R4 ;  /* 0x000000014242d824 */ /* 0x000fe200078e0a04 */
[----:B------:R-:W-:Y:S01]  /*baf0*/  IADD3 R26, R20, 0x1fd, RZ ;  /* 0x000001fd141a7810 */ /* 0x000fe20007ffe0ff */
[----:B------:R-:W-:Y:S01]  /*bb00*/  @!P2 IMAD.MOV R64, RZ, RZ, -R64 ;  /* 0x000000ffff40a224 */ /* 0x000fe200078e0a40 */
[C---:B------:R-:W-:Y:S01]  /*bb10*/  ISETP.GT.U32.AND P2, PT, R4.reuse, R67, PT ;  /* 0x000000430400720c */ /* 0x040fe20003f44070 */
[----:B------:R-:W-:Y:S01]  /*bb20*/  IMAD.MOV R2, RZ, RZ, -R2 ;  /* 0x000000ffff027224 */ /* 0x000fe200078e0a02 */
[----:B------:R-:W-:Y:S01]  /*bb30*/  ISETP.GT.U32.AND P5, PT, R4, R66, PT ;  /* 0x000000420400720c */ /* 0x000fe20003fa4070 */
[----:B------:R-:W-:Y:S01]  /*bb40*/  @!P1 IMAD.IADD R65, R65, 0x1, -R4 ;  /* 0x0000000141419824 */ /* 0x000fe200078e0a04 */
[----:B------:R-:W-:Y:S01]  /*bb50*/  ISETP.GE.AND P1, PT, R68, RZ, PT ;  /* 0x000000ff4400720c */ /* 0x000fe20003f26270 */
[----:B------:R-:W-:Y:S01]  /*bb60*/  IMAD R68, R4, R2, R69 ;  /* 0x0000000204447224 */ /* 0x000fe200078e0245 */
[----:B------:R-:W-:Y:S01]  /*bb70*/  IADD3 R27, R20, 0x1fe, RZ ;  /* 0x000001fe141b7810 */ /* 0x000fe20007ffe0ff */
[----:B------:R-:W-:Y:S01]  /*bb80*/  @!P3 IMAD.MOV R62, RZ, RZ, -R62 ;  /* 0x000000ffff3eb224 */ /* 0x000fe200078e0a3e */
[----:B------:R-:W-:Y:S01]  /*bb90*/  ISETP.GE.AND P3, PT, R70, RZ, PT ;  /* 0x000000ff4600720c */ /* 0x000fe20003f66270 */
[----:B------:R-:W-:Y:S01]  /*bba0*/  @!P4 IMAD.IADD R63, R63, 0x1, -R4 ;  /* 0x000000013f3fc824 */ /* 0x000fe200078e0a04 */
[----:B------:R-:W-:Y:S01]  /*bbb0*/  IADD3 R70, R20, 0xe2, RZ ;  /* 0x000000e214467810 */ /* 0x000fe20007ffe0ff */
[----:B------:R-:W-:Y:S01]  /*bbc0*/  IMAD.HI.U32 R147, R0, R145, RZ ;  /* 0x0000009100937227 */ /* 0x000fe200078e00ff */
[----:B------:R-:W-:-:S02]  /*bbd0*/  ISETP.GE.AND P4, PT, R72, RZ, PT ;  /* 0x000000ff4800720c */ /* 0x000fc40003f86270 */
[----:B------:R-:W-:Y:S01]  /*bbe0*/  IADD3 R72, R20, 0xe3, RZ ;  /* 0x000000e314487810 */ /* 0x000fe20007ffe0ff */
[--C-:B------:R-:W-:Y:S01]  /*bbf0*/  @!P5 IMAD.IADD R66, R66, 0x1, -R4.reuse ;  /* 0x000000014242d824 */ /* 0x100fe200078e0a04 */
[C---:B------:R-:W-:Y:S01]  /*bc00*/  ISETP.GT.U32.AND P5, PT, R4.reuse, R68, PT ;  /* 0x000000440400720c */ /* 0x040fe20003fa4070 */
[----:B------:R-:W-:Y:S01]  /*bc10*/  @!P6 IMAD.MOV R63, RZ, RZ, -R63 ;  /* 0x000000ffff3fe224 */ /* 0x000fe200078e0a3f */
[----:B------:R-:W-:Y:S01]  /*bc20*/  ISETP.GE.AND P6, PT, R71, RZ, PT ;  /* 0x000000ff4700720c */ /* 0x000fe20003fc6270 */
[----:B------:R-:W-:Y:S01]  /*bc30*/  @!P2 IMAD.IADD R67, R67, 0x1, -R4 ;  /* 0x000000014343a824 */ /* 0x000fe200078e0a04 */
[----:B------:R-:W-:Y:S01]  /*bc40*/  IABS R71, R70 ;  /* 0x0000004600477213 */ /* 0x000fe20000000000 */
[----:B------:R-:W-:Y:S01]  /*bc50*/  @!P3 IMAD.MOV R65, RZ, RZ, -R65 ;  /* 0x000000ffff41b224 */ /* 0x000fe200078e0a41 */
[----:B------:R-:W-:Y:S01]  /*bc60*/  IABS R77, R72 ;  /* 0x00000048004d7213 */ /* 0x000fe20000000000 */
[----:B------:R-:W-:Y:S01]  /*bc70*/  IMAD.MOV R147, RZ, RZ, -R147 ;  /* 0x000000ffff937224 */ /* 0x000fe200078e0a93 */
[----:B------:R-:W-:Y:S01]  /*bc80*/  ISETP.GT.U32.AND P2, PT, R4, R67, PT ;  /* 0x000000430400720c */ /* 0x000fe20003f44070 */
[----:B------:R-:W-:Y:S01]  /*bc90*/  IMAD.HI.U32 R2, R0, R71, RZ ;  /* 0x0000004700027227 */ /* 0x000fe200078e00ff */
[----:B------:R-:W-:-:S02]  /*bca0*/  ISETP.GE.AND P3, PT, R70, RZ, PT ;  /* 0x000000ff4600720c */ /* 0x000fc40003f66270 */
[----:B------:R-:W-:Y:S01]  /*bcb0*/  LOP3.LUT R29, R28, 0x4, RZ, 0xfc, !PT ;  /* 0x000000041c1d7812 */ /* 0x000fe200078efcff */
[----:B------:R-:W-:-:S04]  /*bcc0*/  IMAD.HI.U32 R69, R0, R77, RZ ;  /* 0x0000004d00457227 */ /* 0x000fc800078e00ff */
[----:B------:R-:W-:Y:S02]  /*bcd0*/  @!P5 IMAD.IADD R68, R68, 0x1, -R4 ;  /* 0x000000014444d824 */ /* 0x000fe400078e0a04 */
[----:B------:R-:W-:Y:S02]  /*bce0*/  IMAD.MOV R2, RZ, RZ, -R2 ;  /* 0x000000ffff027224 */ /* 0x000fe400078e0a02 */
[----:B------:R-:W-:Y:S01]  /*bcf0*/  IMAD.MOV R70, RZ, RZ, -R69 ;  /* 0x000000ffff467224 */ /* 0x000fe200078e0a45 */
[C---:B------:R-:W-:Y:S01]  /*bd00*/  ISETP.GT.U32.AND P5, PT, R4.reuse, R68, PT ;  /* 0x000000440400720c */ /* 0x040fe20003fa4070 */
[----:B------:R-:W-:Y:S02]  /*bd10*/  IMAD R69, R4, R2, R71 ;  /* 0x0000000204457224 */ /* 0x000fe400078e0247 */
[----:B------:R-:W-:-:S04]  /*bd20*/  IMAD.HI.U32 R2, R0, R73, RZ ;  /* 0x0000004900027227 */ /* 0x000fc800078e00ff */
[----:B------:R-:W-:Y:S01]  /*bd30*/  @!P2 IMAD.IADD R67, R67, 0x1, -R4 ;  /* 0x000000014343a824 */ /* 0x000fe200078e0a04 */
[C---:B------:R-:W-:Y:S01]  /*bd40*/  ISETP.GT.U32.AND P2, PT, R4.reuse, R69, PT ;  /* 0x000000450400720c */ /* 0x040fe20003f44070 */
[----:B------:R-:W-:Y:S02]  /*bd50*/  IMAD.MOV R2, RZ, RZ, -R2 ;  /* 0x000000ffff027224 */ /* 0x000fe400078e0a02 */
[----:B------:R-:W-:Y:S01]  /*bd60*/  IMAD R77, R4, R70, R77 ;  /* 0x00000046044d7224 */ /* 0x000fe200078e024d */
[----:B------:R-:W-:Y:S01]  /*bd70*/  IADD3 R70, R20, 0xe7, RZ ;  /* 0x000000e714467810 */ /* 0x000fe20007ffe0ff */
[----:B------:R-:W-:Y:S01]  /*bd80*/  IMAD R71, R4, R2, R73 ;  /* 0x0000000204477224 */ /* 0x000fe200078e0249 */
[----:B------:R-:W-:Y:S01]  /*bd90*/  IABS R73, R78 ;  /* 0x0000004e00497213 */ /* 0x000fe20000000000 */
[----:B------:R-:W-:Y:S01]  /*bda0*/  @!P5 IMAD.IADD R68, R68, 0x1, -R4 ;  /* 0x000000014444d824 */ /* 0x000fe200078e0a04 */
[----:B------:R-:W-:Y:S01]  /*bdb0*/  IABS R75, R70 ;  /* 0x00000046004b7213 */ /* 0x000fe20000000000 */
[----:B------:R-:W-:Y:S01]  /*bdc0*/  @!P6 IMAD.MOV R67, RZ, RZ, -R67 ;  /* 0x000000ffff43e224 */ /* 0x000fe200078e0a43 */
[C---:B------:R-:W-:Y:S01]  /*bdd0*/  ISETP.GT.U32.AND P5, PT, R4.reuse, R71, PT ;  /* 0x000000470400720c */ /* 0x040fe20003fa4070 */
[----:B------:R-:W-:Y:S01]  /*bde0*/  @!P4 IMAD.MOV R66, RZ, RZ, -R66 ;  /* 0x000000ffff42c224 */ /* 0x000fe200078e0a42 */
[----:B------:R-:W-:Y:S01]  /*bdf0*/  ISETP.GT.U32.AND P6, PT, R4, R77, PT ;  /* 0x0000004d0400720c */ /* 0x000fe20003fc4070 */
[----:B------:R-:W-:Y:S01]  /*be00*/  @!P2 IMAD.IADD R69, R69, 0x1, -R4 ;  /* 0x000000014545a824 */ /* 0x000fe200078e0a04 */
[----:B------:R-:W-:Y:S01]  /*be10*/  ISETP.GE.AND P4, PT, R72, RZ, PT ;  /* 0x000000ff4800720c */ /* 0x000fe20003f86270 */
[----:B------:R-:W-:Y:S01]  /*be20*/  IMAD.HI.U32 R2, R0, R73, RZ ;  /* 0x0000004900027227 */ /* 0x000fe200078e00ff */
[----:B------:R-:W-:-:S02]  /*be30*/  IADD3 R72, R20, 0xe6, RZ ;  /* 0x000000e614487810 */ /* 0x000fc40007ffe0ff */
[----:B------:R-:W-:Y:S01]  /*be40*/  ISETP.GT.U32.AND P2, PT, R4, R69, PT ;  /* 0x000000450400720c */ /* 0x000fe20003f44070 */
[----:B------:R-:W-:Y:S01]  /*be50*/  IMAD.MOV R2, RZ, RZ, -R2 ;  /* 0x000000ffff027224 */ /* 0x000fe200078e0a02 */
[----:B------:R-:W-:Y:S01]  /*be60*/  IABS R83, R72 ;  /* 0x0000004800537213 */ /* 0x000fe20000000000 */
[----:B------:R-:W-:Y:S01]  /*be70*/  IMAD.HI.U32 R172, R0, R173, RZ ;  /* 0x000000ad00ac7227 */ /* 0x000fe200078e00ff */
[----:B------:R-:W-:Y:S02]  /*be80*/  @!P1 IADD3 R68, -R68, RZ, RZ ;  /* 0x000000ff44449210 */ /* 0x000fe40007ffe1ff */
[----:B------:R-:W-:Y:S01]  /*be90*/  ISETP.GE.AND P1, PT, R74, RZ, PT ;  /* 0x000000ff4a00720c */ /* 0x000fe20003f26270 */
[--C-:B------:R-:W-:Y:S02]  /*bea0*/  @!P5 IMAD.IADD R71, R71, 0x1, -R4.reuse ;  /* 0x000000014747d824 */ /* 0x100fe400078e0a04 */
[----:B------:R-:W-:Y:S02]  /*beb0*/  @!P6 IMAD.IADD R77, R77, 0x1, -R4 ;  /* 0x000000014d4de824 */ /* 0x000fe400078e0a04 */
[----:B------:R-:W-:Y:S01]  /*bec0*/  IMAD.HI.U32 R76, R0, R83, RZ ;  /* 0x00000053004c7227 */ /* 0x000fe200078e00ff */
[----:B------:R-:W-:-:S02]  /*bed0*/  ISETP.GT.U32.AND P5, PT, R4, R71, PT ;  /* 0x000000470400720c */ /* 0x000fc40003fa4070 */
[----:B------:R-:W-:Y:S01]  /*bee0*/  ISETP.GT.U32.AND P6, PT, R4, R77, PT ;  /* 0x0000004d0400720c */ /* 0x000fe20003fc4070 */
[----:B------:R-:W-:-:S04]  /*bef0*/  IMAD.HI.U32 R74, R0, R75, RZ ;  /* 0x0000004b004a7227 */ /* 0x000fc800078e00ff */
[----:B------:R-:W-:Y:S02]  /*bf00*/  IMAD.MOV R76, RZ, RZ, -R76 ;  /* 0x000000ffff4c7224 */ /* 0x000fe400078e0a4c */
[----:B------:R-:W-:Y:S01]  /*bf10*/  @!P2 IMAD.IADD R69, R69, 0x1, -R4 ;  /* 0x000000014545a824 */ /* 0x000fe200078e0a04 */
[----:B------:R-:W-:Y:S01]  /*bf20*/  ISETP.GE.AND P2, PT, R78, RZ, PT ;  /* 0x000000ff4e00720c */ /* 0x000fe20003f46270 */
[----:B------:R-:W-:Y:S01]  /*bf30*/  IMAD.MOV R74, RZ, RZ, -R74 ;  /* 0x000000ffff4a7224 */ /* 0x000fe200078e0a4a */
[----:B------:R-:W-:Y:S01]  /*bf40*/  IADD3 R78, R20, 0xe8, RZ ;  /* 0x000000e8144e7810 */ /* 0x000fe20007ffe0ff */
[----:B------:R-:W-:Y:S01]  /*bf50*/  IMAD R83, R4, R76, R83 ;  /* 0x0000004c04537224 */ /* 0x000fe200078e0253 */
[----:B------:R-:W-:Y:S01]  /*bf60*/  IADD3 R76, R20, 0xeb, RZ ;  /* 0x000000eb144c7810 */ /* 0x000fe20007ffe0ff */
[C---:B------:R-:W-:Y:S01]  /*bf70*/  IMAD R75, R4.reuse, R74, R75 ;  /* 0x0000004a044b7224 */ /* 0x040fe200078e024b */
[----:B------:R-:W-:Y:S01]  /*bf80*/  IABS R81, R78 ;  /* 0x0000004e00517213 */ /* 0x000fe20000000000 */
[----:B------:R-:W-:Y:S01]  /*bf90*/  @!P3 IMAD.MOV R69, RZ, RZ, -R69 ;  /* 0x000000ffff45b224 */ /* 0x000fe200078e0a45 */
[C---:B------:R-:W-:Y:S01]  /*bfa0*/  ISETP.GT.U32.AND P3, PT, R4.reuse, R83, PT ;  /* 0x000000530400720c */ /* 0x040fe20003f64070 */
[--C-:B------:R-:W-:Y:S01]  /*bfb0*/  @!P5 IMAD.IADD R71, R71, 0x1, -R4.reuse ;  /* 0x000000014747d824 */ /* 0x100fe200078e0a04 */
[----:B------:R-:W-:Y:S01]  /*bfc0*/  ISETP.GT.U32.AND P5, PT, R4, R75, PT ;  /* 0x0000004b0400720c */ /* 0x000fe20003fa4070 */
[----:B------:R-:W-:-:S02]  /*bfd0*/  @!P6 IMAD.IADD R77, R77, 0x1, -R4 ;  /* 0x000000014d4de824 */ /* 0x000fc400078e0a04 */
[----:B------:R-:W-:Y:S01]  /*bfe0*/  IMAD R73, R4, R2, R73 ;  /* 0x0000000204497224 */ /* 0x000fe200078e0249 */
[C---:B------:R-:W-:Y:S01]  /*bff0*/  IADD3 R2, R20.reuse, 0xe9, RZ ;  /* 0x000000e914027810 */ /* 0x040fe20007ffe0ff */
[----:B------:R-:W-:Y:S01]  /*c000*/  IMAD.MOV.U32 R5, RZ, RZ, R77 ;  /* 0x000000ffff057224 */ /* 0x000fe200078e004d */
[----:B------:R-:W-:Y:S01]  /*c010*/  IADD3 R77, R20, 0xec, RZ ;  /* 0x000000ec144d7810 */ /* 0x000fe20007ffe0ff */
[----:B------:R-:W-:Y:S01]  /*c020*/  IMAD.MOV R172, RZ, RZ, -R172 ;  /* 0x000000ffffac7224 */ /* 0x000fe200078e0aac */
[----:B------:R-:W-:Y:S01]  /*c030*/  ISETP.GT.U32.AND P6, PT, R4, R73, PT ;  /* 0x000000490400720c */ /* 0x000fe20003fc4070 */
[----:B------:R-:W-:Y:S01]  /*c040*/  @!P4 IMAD.MOV R5, RZ, RZ, -R5 ;  /* 0x000000ffff05c224 */ /* 0x000fe200078e0a05 */
[----:B------:R-:W-:Y:S01]  /*c050*/  IABS R79, R2 ;  /* 0x00000002004f7213 */ /* 0x000fe20000000000 */
[--C-:B------:R-:W-:Y:S01]  /*c060*/  @!P3 IMAD.IADD R83, R83, 0x1, -R4.reuse ;  /* 0x000000015353b824 */ /* 0x100fe200078e0a04 */
[----:B------:R-:W-:Y:S01]  /*c070*/  ISETP.GE.AND P4, PT, R72, RZ, PT ;  /* 0x000000ff4800720c */ /* 0x000fe20003f86270 */
[----:B------:R-:W-:Y:S01]  /*c080*/  @!P5 IMAD.IADD R75, R75, 0x1, -R4 ;  /* 0x000000014b4bd824 */ /* 0x000fe200078e0a04 */
[----:B------:R1:W-:Y:S01]  /*c090*/  STL [R1+0x594], R5 ;  /* 0x0005940501007387 */ /* 0x0003e20000100800 */
[----:B------:R-:W-:Y:S01]  /*c0a0*/  IADD3 R72, R20, 0xea, RZ ;  /* 0x000000ea14487810 */ /* 0x000fe20007ffe0ff */
[C---:B------:R-:W-:Y:S01]  /*c0b0*/  IMAD R172, R4.reuse, R172, R173 ;  /* 0x000000ac04ac7224 */ /* 0x040fe200078e02ad */
[----:B------:R-:W-:Y:S01]  /*c0c0*/  ISETP.GT.U32.AND P5, PT, R4, R83, PT ;  /* 0x000000530400720c */ /* 0x000fe20003fa4070 */
[----:B------:R-:W-:Y:S01]  /*c0d0*/  IMAD.HI.U32 R185, R0, R182, RZ ;  /* 0x000000b600b97227 */ /* 0x000fe200078e00ff */
[----:B------:R-:W-:-:S03]  /*c0e0*/  IABS R85, R72 ;  /* 0x0000004800557213 */ /* 0x000fc60000000000 */
[----:B------:R-:W-:Y:S01]  /*c0f0*/  @!P6 IMAD.IADD R73, R73, 0x1, -R4 ;  /* 0x000000014949e824 */ /* 0x000fe200078e0a04 */
[----:B------:R-:W-:Y:S01]  /*c100*/  ISETP.GE.AND P6, PT, R70, RZ, PT ;  /* 0x000000ff4600720c */ /* 0x000fe20003fc6270 */
[----:B-1----:R-:W-:Y:S02]  /*c110*/  IMAD.MOV.U32 R5, RZ, RZ, R71 ;  /* 0x000000ffff057224 */ /* 0x002fe400078e0047 */
[----:B------:R-:W-:Y:S01]  /*c120*/  IMAD.HI.U32 R71, R0, R79, RZ ;  /* 0x0000004f00477227 */ /* 0x000fe200078e00ff */
[----:B------:R-:W-:-:S03]  /*c130*/  ISETP.GT.U32.AND P3, PT, R4, R73, PT ;  /* 0x000000490400720c */ /* 0x000fc60003f64070 */
[----:B------:R-:W-:Y:S02]  /*c140*/  IMAD.MOV R71, RZ, RZ, -R71 ;  /* 0x000000ffff477224 */ /* 0x000fe400078e0a47 */
[----:B------:R-:W-:Y:S02]  /*c150*/  @!P5 IMAD.IADD R83, R83, 0x1, -R4 ;  /* 0x000000015353d824 */ /* 0x000fe400078e0a04 */
[----:B------:R-:W-:Y:S01]  /*c160*/  IMAD R79, R4, R71, R79 ;  /* 0x00000047044f7224 */ /* 0x000fe200078e024f */
[----:B------:R-:W-:Y:S01]  /*c170*/  IABS R71, R77 ;  /* 0x0000004d00477213 */ /* 0x000fe20000000000 */
[----:B------:R-:W-:-:S03]  /*c180*/  IMAD.HI.U32 R70, R0, R81, RZ ;  /* 0x0000005100467227 */ /* 0x000fc600078e00ff */
[C---:B------:R-:W-:Y:S01]  /*c190*/  ISETP.GT.U32.AND P5, PT, R4.reuse, R79, PT ;  /* 0x0000004f0400720c */ /* 0x040fe20003fa4070 */
[----:B------:R-:W-:Y:S02]  /*c1a0*/  IMAD.MOV R70, RZ, RZ, -R70 ;  /* 0x000000ffff467224 */ /* 0x000fe400078e0a46 */
[----:B------:R-:W-:Y:S01]  /*c1b0*/  @!P1 IMAD.MOV R5, RZ, RZ, -R5 ;  /* 0x000000ffff059224 */ /* 0x000fe200078e0a05 */
[C---:B------:R-:W-:Y:S01]  /*c1c0*/  ISETP.GT.U32.AND P1, PT, R4.reuse, R75, PT ;  /* 0x0000004b0400720c */ /* 0x040fe20003f24070 */
[----:B------:R-:W-:Y:S01]  /*c1d0*/  IMAD R81, R4, R70, R81 ;  /* 0x0000004604517224 */ /* 0x000fe200078e0251 */
[----:B------:R-:W-:Y:S01]  /*c1e0*/  IABS R70, R76 ;  /* 0x0000004c00467213 */ /* 0x000fe20000000000 */
[----:B------:R-:W-:Y:S01]  /*c1f0*/  @!P3 IMAD.IADD R73, R73, 0x1, -R4 ;  /* 0x000000014949b824 */ /* 0x000fe200078e0a04 */
[----:B------:R1:W-:Y:S01]  /*c200*/  STL [R1+0x5b4], R5 ;  /* 0x0005b40501007387 */ /* 0x0003e20000100800 */
[----:B------:R-:W-:Y:S01]  /*c210*/  IMAD.HI.U32 R74, R0, R85, RZ ;  /* 0x00000055004a7227 */ /* 0x000fe200078e00ff */
[----:B------:R-:W-:-:S03]  /*c220*/  ISETP.GT.U32.AND P3, PT, R4, R81, PT ;  /* 0x000000510400720c */ /* 0x000fc60003f64070 */
[----:B------:R-:W-:Y:S02]  /*c230*/  @!P5 IMAD.IADD R79, R79, 0x1, -R4 ;  /* 0x000000014f4fd824 */ /* 0x000fe400078e0a04 */
[----:B------:R-:W-:Y:S02]  /*c240*/  IMAD.MOV R74, RZ, RZ, -R74 ;  /* 0x000000ffff4a7224 */ /* 0x000fe400078e0a4a */
[----:B------:R-:W-:Y:S01]  /*c250*/  IMAD.MOV.U32 R6, RZ, RZ, R83 ;  /* 0x000000ffff067224 */ /* 0x000fe200078e0053 */
[----:B------:R-:W-:Y:S01]  /*c260*/  ISETP.GT.U32.AND P5, PT, R4, R79, PT ;  /* 0x0000004f0400720c */ /* 0x000fe20003fa4070 */
[----:B-1----:R-:W-:Y:S01]  /*c270*/  IMAD.MOV.U32 R5, RZ, RZ, R73 ;  /* 0x000000ffff057224 */ /* 0x002fe200078e0049 */
[----:B------:R-:W-:Y:S01]  /*c280*/  @!P1 IADD3 R75, R75, -R4, RZ ;  /* 0x800000044b4b9210 */ /* 0x000fe20007ffe0ff */
[----:B------:R-:W-:Y:S01]  /*c290*/  IMAD.MOV.U32 R73, RZ, RZ, R70 ;  /* 0x000000ffff497224 */ /* 0x000fe200078e0046 */
[----:B------:R-:W-:Y:S01]  /*c2a0*/  ISETP.GE.AND P1, PT, R78, RZ, PT ;  /* 0x000000ff4e00720c */ /* 0x000fe20003f26270 */
[----:B------:R-:W-:-:S02]  /*c2b0*/  IMAD R74, R4, R74, R85 ;  /* 0x0000004a044a7224 */ /* 0x000fc400078e0255 */
[----:B------:R-:W-:-:S04]  /*c2c0*/  IMAD.HI.U32 R70, R0, R73, RZ ;  /* 0x0000004900467227 */ /* 0x000fc800078e00ff */
[----:B------:R-:W-:Y:S02]  /*c2d0*/  IMAD.MOV R70, RZ, RZ, -R70 ;  /* 0x000000ffff467224 */ /* 0x000fe400078e0a46 */
[----:B------:R-:W-:Y:S01]  /*c2e0*/  @!P4 IMAD.MOV R6, RZ, RZ, -R6 ;  /* 0x000000ffff06c224 */ /* 0x000fe200078e0a06 */
[C---:B------:R-:W-:Y:S01]  /*c2f0*/  ISETP.GT.U32.AND P4, PT, R4.reuse, R74, PT ;  /* 0x0000004a0400720c */ /* 0x040fe20003f84070 */
[C---:B------:R-:W-:Y:S02]  /*c300*/  IMAD R73, R4.reuse, R70, R73 ;  /* 0x0000004604497224 */ /* 0x040fe400078e0249 */
[--C-:B------:R-:W-:Y:S02]  /*c310*/  @!P5 IMAD.IADD R79, R79, 0x1, -R4.reuse ;  /* 0x000000014f4fd824 */ /* 0x100fe400078e0a04 */
[----:B------:R-:W-:Y:S01]  /*c320*/  @!P3 IMAD.IADD R81, R81, 0x1, -R4 ;  /* 0x000000015151b824 */ /* 0x000fe200078e0a04 */
[----:B------:R-:W-:Y:S01]  /*c330*/  ISETP.GT.U32.AND P5, PT, R4, R73, PT ;  /* 0x000000490400720c */ /* 0x000fe20003fa4070 */
[----:B------:R-:W-:Y:S01]  /*c340*/  @!P2 IMAD.MOV R5, RZ, RZ, -R5 ;  /* 0x000000ffff05a224 */ /* 0x000fe200078e0a05 */
[----:B------:R-:W-:Y:S01]  /*c350*/  ISETP.GE.AND P2, PT, R2, RZ, PT ;  /* 0x000000ff0200720c */ /* 0x000fe20003f46270 */
[----:B------:R-:W-:Y:S01]  /*c360*/  IMAD.HI.U32 R2, R0, R71, RZ ;  /* 0x0000004700027227 */ /* 0x000fe200078e00ff */
[----:B------:R-:W-:-:S02]  /*c370*/  ISETP.GT.U32.AND P3, PT, R4, R81, PT ;  /* 0x000000510400720c */ /* 0x000fc40003f64070 */
[----:B------:R1:W-:Y:S01]  /*c380*/  STL [R1+0x5b8], R5 ;  /* 0x0005b80501007387 */ /* 0x0003e20000100800 */
[----:B------:R-:W-:Y:S02]  /*c390*/  @!P4 IMAD.IADD R74, R74, 0x1, -R4 ;  /* 0x000000014a4ac824 */ /* 0x000fe400078e0a04 */
[----:B------:R-:W-:Y:S01]  /*c3a0*/  IMAD.MOV R2, RZ, RZ, -R2 ;  /* 0x000000ffff027224 */ /* 0x000fe200078e0a02 */
[----:B------:R-:W-:Y:S01]  /*c3b0*/  STL [R1+0x5bc], R6 ;  /* 0x0005bc0601007387 */ /* 0x000fe20000100800 */
[----:B------:R-:W-:Y:S01]  /*c3c0*/  IMAD.MOV.U32 R12, RZ, RZ, R203 ;  /* 0x000000ffff0c7224 */ /* 0x000fe200078e00cb */
[----:B------:R-:W-:Y:S01]  /*c3d0*/  ISETP.GT.U32.AND P4, PT, R4, R74, PT ;  /* 0x0000004a0400720c */ /* 0x000fe20003f84070 */
[--C-:B------:R-:W-:Y:S01]  /*c3e0*/  @!P5 IMAD.IADD R73, R73, 0x1, -R4.reuse ;  /* 0x000000014949d824 */ /* 0x100fe200078e0a04 */
[----:B------:R-:W-:Y:S01]  /*c3f0*/  IADD3 R203, R20, 0x1ee, RZ ;  /* 0x000001ee14cb7810 */ /* 0x000fe20007ffe0ff */
[----:B------:R-:W-:Y:S01]  /*c400*/  IMAD R84, R4, R2, R71 ;  /* 0x0000000204547224 */ /* 0x000fe200078e0247 */
[C---:B------:R-:W-:Y:S01]  /*c410*/  IADD3 R71, R20.reuse, 0xef, RZ ;  /* 0x000000ef14477810 */ /* 0x040fe20007ffe0ff */
[----:B-1----:R-:W-:Y:S01]  /*c420*/  IMAD.MOV.U32 R5, RZ, RZ, R75 ;  /* 0x000000ffff057224 */ /* 0x002fe200078e004b */
[----:B------:R-:W-:Y:S01]  /*c430*/  IADD3 R75, R20, 0xed, RZ ;  /* 0x000000ed144b7810 */ /* 0x000fe20007ffe0ff */
[--C-:B------:R-:W-:Y:S01]  /*c440*/  @!P3 IMAD.IADD R81, R81, 0x1, -R4.reuse ;  /* 0x000000015151b824 */ /* 0x100fe200078e0a04 */
[----:B------:R-:W-:Y:S01]  /*c450*/  ISETP.GT.U32.AND P5, PT, R4, R73, PT ;  /* 0x000000490400720c */ /* 0x000fe20003fa4070 */
[----:B------:R-:W-:Y:S01]  /*c460*/  @!P6 IMAD.MOV R5, RZ, RZ, -R5 ;  /* 0x000000ffff05e224 */ /* 0x000fe200078e0a05 */
[----:B------:R-:W-:Y:S01]  /*c470*/  IABS R83, R75 ;  /* 0x0000004b00537213 */ /* 0x000fe20000000000 */
[----:B------:R-:W-:Y:S01]  /*c480*/  IMAD.MOV.U32 R8, RZ, RZ, R197 ;  /* 0x000000ffff087224 */ /* 0x000fe200078e00c5 */
[----:B------:R-:W-:Y:S01]  /*c490*/  ISETP.GE.AND P6, PT, R72, RZ, PT ;  /* 0x000000ff4800720c */ /* 0x000fe20003fc6270 */
[----:B------:R-:W-:Y:S01]  /*c4a0*/  @!P4 IMAD.IADD R74, R74, 0x1, -R4 ;  /* 0x000000014a4ac824 */ /* 0x000fe200078e0a04 */
[----:B------:R-:W-:Y:S01]  /*c4b0*/  IADD3 R72, R20, 0xee, RZ ;  /* 0x000000ee14487810 */ /* 0x000fe20007ffe0ff */
[----:B------:R-:W-:Y:S01]  /*c4c0*/  IMAD.HI.U32 R70, R0, R83, RZ ;  /* 0x0000005300467227 */ /* 0x000fe200078e00ff */
[----:B------:R-:W-:Y:S01]  /*c4d0*/  ISETP.GE.AND P3, PT, R76, RZ, PT ;  /* 0x000000ff4c00720c */ /* 0x000fe20003f66270 */
[----:B------:R1:W-:Y:S01]  /*c4e0*/  STL [R1+0x5c8], R5 ;  /* 0x0005c80501007387 */ /* 0x0003e20000100800 */
[----:B------:R-:W-:Y:S01]  /*c4f0*/  IABS R76, R72 ;  /* 0x00000048004c7213 */ /* 0x000fe20000000000 */
[----:B------:R-:W-:Y:S01]  /*c500*/  IMAD.MOV R70, RZ, RZ, -R70 ;  /* 0x000000ffff467224 */ /* 0x000fe200078e0a46 */
[----:B------:R-:W-:Y:S01]  /*c510*/  ISETP.GE.AND P4, PT, R75, RZ, PT ;  /* 0x000000ff4b00720c */ /* 0x000fe20003f86270 */
[----:B------:R-:W-:Y:S01]  /*c520*/  @!P5 IMAD.IADD R73, R73, 0x1, -R4 ;  /* 0x000000014949d824 */ /* 0x000fe200078e0a04 */
[----:B------:R-:W-:Y:S01]  /*c530*/  IADD3 R75, R20, 0xf1, RZ ;  /* 0x000000f1144b7810 */ /* 0x000fe20007ffe0ff */
[----:B------:R-:W-:-:S04]  /*c540*/  IMAD.HI.U32 R2, R0, R76, RZ ;  /* 0x0000004c00027227 */ /* 0x000fc800078e00ff */
[----:B------:R-:W-:Y:S01]  /*c550*/  IMAD R83, R4, R70, R83 ;  /* 0x0000004604537224 */ /* 0x000fe200078e0253 */
[----:B------:R-:W-:Y:S01]  /*c560*/  IADD3 R70, R20, 0xf0, RZ ;  /* 0x000000f014467810 */ /* 0x000fe20007ffe0ff */
[----:B------:R-:W-:Y:S02]  /*c570*/  IMAD.MOV R2, RZ, RZ, -R2 ;  /* 0x000000ffff027224 */ /* 0x000fe400078e0a02 */
[----:B-1----:R-:W-:Y:S01]  /*c580*/  IMAD.MOV.U32 R5, RZ, RZ, R81 ;  /* 0x000000ffff057224 */ /* 0x002fe200078e0051 */
[C---:B------:R-:W-:Y:S01]  /*c590*/  ISETP.GT.U32.AND P5, PT, R4.reuse, R83, PT ;  /* 0x000000530400720c */ /* 0x040fe20003fa4070 */
[C---:B------:R-:W-:Y:S01]  /*c5a0*/  IMAD R76, R4.reuse, R2, R76 ;  /* 0x00000002044c7224 */ /* 0x040fe200078e024c */
[----:B------:R-:W-:Y:S01]  /*c5b0*/  IABS R81, R71 ;  /* 0x0000004700517213 */ /* 0x000fe20000000000 */
[----:B------:R-:W-:Y:S01]  /*c5c0*/  IMAD.MOV.U32 R6, RZ, RZ, R74 ;  /* 0x000000ffff067224 */ /* 0x000fe200078e004a */
[----:B------:R-:W-:Y:S01]  /*c5d0*/  IABS R80, R70 ;  /* 0x0000004600507213 */ /* 0x000fe20000000000 */
[----:B------:R-:W-:Y:S01]  /*c5e0*/  @!P1 IMAD.MOV R5, RZ, RZ, -R5 ;  /* 0x000000ffff059224 */ /* 0x000fe200078e0a05 */
[C---:B------:R-:W-:Y:S01]  /*c5f0*/  ISETP.GT.U32.AND P1, PT, R4.reuse, R84, PT ;  /* 0x000000540400720c */ /* 0x040fe20003f24070 */
[----:B------:R-:W-:Y:S01]  /*c600*/  @!P6 IMAD.MOV R6, RZ, RZ, -R6 ;  /* 0x000000ffff06e224 */ /* 0x000fe200078e0a06 */
[----:B------:R-:W-:Y:S01]  /*c610*/  ISETP.GT.U32.AND P6, PT, R4, R76, PT ;  /* 0x0000004c0400720c */ /* 0x000fe20003fc4070 */
[----:B------:R-:W-:Y:S01]  /*c620*/  IMAD.HI.U32 R2, R0, R81, RZ ;  /* 0x0000005100027227 */ /* 0x000fe200078e00ff */
[----:B------:R1:W-:Y:S03]  /*c630*/  STL [R1+0x5cc], R5 ;  /* 0x0005cc0501007387 */ /* 0x0003e60000100800 */
[----:B------:R-:W-:-:S02]  /*c640*/  @!P5 IMAD.IADD R83, R83, 0x1, -R4 ;  /* 0x000000015353d824 */ /* 0x000fc400078e0a04 */
[----:B------:R-:W-:Y:S02]  /*c650*/  IMAD.MOV R2, RZ, RZ, -R2 ;  /* 0x000000ffff027224 */ /* 0x000fe400078e0a02 */
[----:B------:R-:W-:Y:S01]  /*c660*/  IMAD.HI.U32 R197, R0, R212, RZ ;  /* 0x000000d400c57227 */ /* 0x000fe200078e00ff */
[----:B------:R-:W-:-:S03]  /*c670*/  ISETP.GT.U32.AND P5, PT, R4, R83, PT ;  /* 0x000000530400720c */ /* 0x000fc60003fa4070 */
[--C-:B------:R-:W-:Y:S02]  /*c680*/  @!P1 IMAD.IADD R84, R84, 0x1, -R4.reuse ;  /* 0x0000000154549824 */ /* 0x100fe400078e0a04 */
[----:B------:R-:W-:Y:S02]  /*c690*/  @!P6 IMAD.IADD R76, R76, 0x1, -R4 ;  /* 0x000000014c4ce824 */ /* 0x000fe400078e0a04 */
[----:B-1----:R-:W-:Y:S01]  /*c6a0*/  IMAD.MOV.U32 R5, RZ, RZ, R79 ;  /* 0x000000ffff057224 */ /* 0x002fe200078e004f */
[C---:B------:R-:W-:Y:S01]  /*c6b0*/  ISETP.GT.U32.AND P1, PT, R4.reuse, R84, PT ;  /* 0x000000540400720c */ /* 0x040fe20003f24070 */
[C---:B------:R-:W-:Y:S01]  /*c6c0*/  IMAD R81, R4.reuse, R2, R81 ;  /* 0x0000000204517224 */ /* 0x040fe200078e0251 */
[----:B------:R-:W-:Y:S01]  /*c6d0*/  ISETP.GT.U32.AND P6, PT, R4, R76, PT ;  /* 0x0000004c0400720c */ /* 0x000fe20003fc4070 */
[----:B------:R-:W-:Y:S01]  /*c6e0*/  IMAD.HI.U32 R2, R0, R80, RZ ;  /* 0x0000005000027227 */ /* 0x000fe200078e00ff */
[----:B------:R-:W-:Y:S02]  /*c6f0*/  IABS R79, R75 ;  /* 0x0000004b004f7213 */ /* 0x000fe40000000000 */
[----:B------:R-:W-:Y:S01]  /*c700*/  @!P2 IADD3 R5, -R5, RZ, RZ ;  /* 0x000000ff0505a210 */ /* 0x000fe20007ffe1ff */
[----:B------:R-:W-:Y:S01]  /*c710*/  IMAD.MOV R2, RZ, RZ, -R2 ;  /* 0x000000ffff027224 */ /* 0x000fe200078e0a02 */
[----:B------:R-:W-:Y:S01]  /*c720*/  ISETP.GE.AND P2, PT, R77, RZ, PT ;  /* 0x000000ff4d00720c */ /* 0x000fe20003f46270 */
[----:B------:R-:W-:Y:S01]  /*c730*/  @!P5 IMAD.IADD R83, R83, 0x1, -R4 ;  /* 0x000000015353d824 */ /* 0x000fe200078e0a04 */
[----:B------:R-:W-:Y:S01]  /*c740*/  ISETP.GT.U32.AND P5, PT, R4, R81, PT ;  /* 0x000000510400720c */ /* 0x000fe20003fa4070 */
[----:B------:R-:W-:Y:S01]  /*c750*/  IMAD.HI.U32 R74, R0, R79, RZ ;  /* 0x0000004f004a7227 */ /* 0x000fe200078e00ff */
[----:B------:R1:W-:Y:S01]  /*c760*/  STL [R1+0x5d0], R5 ;  /* 0x0005d00501007387 */ /* 0x0003e20000100800 */
[----:B------:R-:W-:-:S02]  /*c770*/  IABS R77, R82 ;  /* 0x00000052004d7213 */ /* 0x000fc40000000000 */
[----:B------:R-:W-:Y:S01]  /*c780*/  IMAD R80, R4, R2, R80 ;  /* 0x0000000204507224 */ /* 0x000fe200078e0250 */
[----:B------:R-:W-:Y:S01]  /*c790*/  STL [R1+0x5d4], R6 ;  /* 0x0005d40601007387 */ /* 0x000fe20000100800 */
[----:B------:R-:W-:Y:S02]  /*c7a0*/  IMAD.MOV R74, RZ, RZ, -R74 ;  /* 0x000000ffff4a7224 */ /* 0x000fe400078e0a4a */
[--C-:B------:R-:W-:Y:S01]  /*c7b0*/  @!P1 IMAD.IADD R84, R84, 0x1, -R4.reuse ;  /* 0x0000000154549824 */ /* 0x100fe200078e0a04 */
[----:B------:R-:W-:Y:S01]  /*c7c0*/  ISETP.GE.AND P1, PT, R71, RZ, PT ;  /* 0x000000ff4700720c */ /* 0x000fe20003f26270 */
[----:B------:R-:W-:Y:S01]  /*c7d0*/  @!P6 IMAD.IADD R76, R76, 0x1, -R4 ;  /* 0x000000014c4ce824 */ /* 0x000fe200078e0a04 */
[----:B------:R-:W-:Y:S01]  /*c7e0*/  ISETP.GT.U32.AND P6, PT, R4, R80, PT ;  /* 0x000000500400720c */ /* 0x000fe20003fc4070 */
[----:B-1----:R-:W-:Y:S01]  /*c7f0*/  IMAD.MOV.U32 R5, RZ, RZ, R73 ;  /* 0x000000ffff057224 */ /* 0x002fe200078e0049 */
[----:B------:R-:W-:Y:S01]  /*c800*/  IADD3 R73, R20, 0xf3, RZ ;  /* 0x000000f314497810 */ /* 0x000fe20007ffe0ff */
[----:B------:R-:W-:-:S03]  /*c810*/  IMAD.HI.U32 R71, R0, R77, RZ ;  /* 0x0000004d00477227 */ /* 0x000fc600078e00ff */
[----:B------:R-:W-:Y:S01]  /*c820*/  IABS R2, R73 ;  /* 0x0000004900027213 */ /* 0x000fe20000000000 */
[----:B------:R-:W-:Y:S01]  /*c830*/  @!P3 IMAD.MOV R5, RZ, RZ, -R5 ;  /* 0x000000ffff05b224 */ /* 0x000fe200078e0a05 */
[----:B------:R-:W-:Y:S01]  /*c840*/  ISETP.GE.AND P3, PT, R72, RZ, PT ;  /* 0x000000ff4800720c */ /* 0x000fe20003f66270 */
[----:B------:R-:W-:Y:S01]  /*c850*/  IMAD R79, R4, R74, R79 ;  /* 0x0000004a044f7224 */ /* 0x000fe200078e024f */
[----:B------:R-:W-:Y:S01]  /*c860*/  IADD3 R72, R20, 0xf4, RZ ;  /* 0x000000f414487810 */ /* 0x000fe20007ffe0ff */
[----:B------:R-:W-:Y:S01]  /*c870*/  IMAD.MOV R71, RZ, RZ, -R71 ;  /* 0x000000ffff477224 */ /* 0x000fe200078e0a47 */
[----:B------:R1:W-:Y:S01]  /*c880*/  STL [R1+0x5dc], R5 ;  /* 0x0005dc0501007387 */ /* 0x0003e20000100800 */
[--C-:B------:R-:W-:Y:S01]  /*c890*/  @!P5 IMAD.IADD R81, R81, 0x1, -R4.reuse ;  /* 0x000000015151d824 */ /* 0x100fe200078e0a04 */
[C---:B------:R-:W-:Y:S01]  /*c8a0*/  ISETP.GT.U32.AND P5, PT, R4.reuse, R79, PT ;  /* 0x0000004f0400720c */ /* 0x040fe20003fa4070 */
[----:B------:R-:W-:Y:S01]  /*c8b0*/  IMAD R77, R4, R71, R77 ;  /* 0x00000047044d7224 */ /* 0x000fe200078e024d */
[----:B------:R-:W-:Y:S01]  /*c8c0*/  IABS R78, R72 ;  /* 0x00000048004e7213 */ /* 0x000fe20000000000 */
[----:B------:R-:W-:Y:S01]  /*c8d0*/  @!P6 IMAD.IADD R80, R80, 0x1, -R4 ;  /* 0x000000015050e824 */ /* 0x000fe200078e0a04 */
[----:B------:R-:W-:Y:S01]  /*c8e0*/  IADD3 R74, R20, 0xf5, RZ ;  /* 0x000000f5144a7810 */ /* 0x000fe20007ffe0ff */
[----:B------:R-:W-:Y:S01]  /*c8f0*/  IMAD.HI.U32 R87, R0, R2, RZ ;  /* 0x0000000200577227 */ /* 0x000fe200078e00ff */
[----:B------:R-:W-:-:S02]  /*c900*/  ISETP.GT.U32.AND P6, PT, R4, R77, PT ;  /* 0x0000004d0400720c */ /* 0x000fc40003fc4070 */
[----:B------:R-:W-:Y:S01]  /*c910*/  IABS R85, R74 ;  /* 0x0000004a00557213 */ /* 0x000fe20000000000 */
[----:B-1----:R-:W-:Y:S01]  /*c920*/  IMAD.MOV.U32 R5, RZ, RZ, R84 ;  /* 0x000000ffff057224 */ /* 0x002fe200078e0054 */
[----:B------:R-:W-:Y:S01]  /*c930*/  IADD3 R87, -R87, RZ, RZ ;  /* 0x000000ff57577210 */ /* 0x000fe20007ffe1ff */
[----:B------:R-:W-:Y:S01]  /*c940*/  IMAD.HI.U32 R86, R0, R78, RZ ;  /* 0x0000004e00567227 */ /* 0x000fe200078e00ff */
[----:B------:R-:W-:-:S03]  /*c950*/  IADD3 R71, R20, 0xf6, RZ ;  /* 0x000000f614477810 */ /* 0x000fc60007ffe0ff */
[----:B------:R-:W-:Y:S01]  /*c960*/  @!P2 IMAD.MOV R5, RZ, RZ, -R5 ;  /* 0x000000ffff05a224 */ /* 0x000fe200078e0a05 */
[C---:B------:R-:W-:Y:S01]  /*c970*/  ISETP.GT.U32.AND P2, PT, R4.reuse, R81, PT ;  /* 0x000000510400720c */ /* 0x040fe20003f44070 */
[----:B------:R-:W-:Y:S01]  /*c980*/  @!P5 IMAD.IADD R79, R79, 0x1, -R4 ;  /* 0x000000014f4fd824 */ /* 0x000fe200078e0a04 */
[C---:B------:R-:W-:Y:S01]  /*c990*/  ISETP.GT.U32.AND P5, PT, R4.reuse, R80, PT ;  /* 0x000000500400720c */ /* 0x040fe20003fa4070 */
[C---:B------:R-:W-:Y:S01]  /*c9a0*/  IMAD R2, R4.reuse, R87, R2 ;  /* 0x0000005704027224 */ /* 0x040fe200078e0202 */
[----:B------:R1:W-:Y:S01]  /*c9b0*/  STL [R1+0x5b0], R5 ;  /* 0x0005b00501007387 */ /* 0x0003e20000100800 */
[----:B------:R-:W-:Y:S01]  /*c9c0*/  IMAD.MOV R86, RZ, RZ, -R86 ;  /* 0x000000ffff567224 */ /* 0x000fe200078e0a56 */
[----:B------:R-:W-:Y:S01]  /*c9d0*/  IABS R84, R71 ;  /* 0x0000004700547213 */ /* 0x000fe20000000000 */
[----:B------:R-:W-:Y:S01]  /*c9e0*/  @!P6 IMAD.IADD R77, R77, 0x1, -R4 ;  /* 0x000000014d4de824 */ /* 0x000fe200078e0a04 */
[C---:B------:R-:W-:Y:S01]  /*c9f0*/  ISETP.GT.U32.AND P6, PT, R4.reuse, R79, PT ;  /* 0x0000004f0400720c */ /* 0x040fe20003fc4070 */
[----:B------:R-:W-:-:S02]  /*ca00*/  IMAD R78, R4, R86, R78 ;  /* 0x00000056044e7224 */ /* 0x000fc400078e024e */
[----:B------:R-:W-:-:S04]  /*ca10*/  IMAD.HI.U32 R86, R0, R85, RZ ;  /* 0x0000005500567227 */ /* 0x000fc800078e00ff */
[----:B-1----:R-:W-:Y:S02]  /*ca20*/  IMAD.MOV.U32 R5, RZ, RZ, R83 ;  /* 0x000000ffff057224 */ /* 0x002fe400078e0053 */
[----:B------:R-:W-:Y:S01]  /*ca30*/  @!P5 IMAD.IADD R80, R80, 0x1, -R4 ;  /* 0x000000015050d824 */ /* 0x000fe200078e0a04 */
[----:B------:R-:W-:Y:S01]  /*ca40*/  ISETP.GE.AND P5, PT, R70, RZ, PT ;  /* 0x000000ff4600720c */ /* 0x000fe20003fa6270 */
[----:B------:R-:W-:Y:S01]  /*ca50*/  @!P4 IMAD.MOV R5, RZ, RZ, -R5 ;  /* 0x000000ffff05c224 */ /* 0x000fe200078e0a05 */
[----:B------:R-:W-:Y:S01]  /*ca60*/  ISETP.GT.U32.AND P4, PT, R4, R77, PT ;  /* 0x0000004d0400720c */ /* 0x000fe20003f84070 */
[----:B------:R-:W-:Y:S01]  /*ca70*/  IMAD.MOV R86, RZ, RZ, -R86 ;  /* 0x000000ffff567224 */ /* 0x000fe200078e0a56 */
[----:B------:R-:W-:Y:S01]  /*ca80*/  IADD3 R70, R20, 0xf7, RZ ;  /* 0x000000f714467810 */ /* 0x000fe20007ffe0ff */
[--C-:B------:R-:W-:Y:S01]  /*ca90*/  @!P2 IMAD.IADD R81, R81, 0x1, -R4.reuse ;  /* 0x000000015151a824 */ /* 0x100fe200078e0a04 */
[----:B------:R1:W-:Y:S01]  /*caa0*/  STL [R1+0x5ac], R5 ;  /* 0x0005ac0501007387 */ /* 0x0003e20000100800 */
[----:B------:R-:W-:Y:S01]  /*cab0*/  @!P6 IMAD.IADD R79, R79, 0x1, -R4 ;  /* 0x000000014f4fe824 */ /* 0x000fe200078e0a04 */
[----:B------:R-:W-:Y:S01]  /*cac0*/  ISETP.GT.U32.AND P2, PT, R4, R78, PT ;  /* 0x0000004e0400720c */ /* 0x000fe20003f44070 */
[----:B------:R-:W-:Y:S01]  /*cad0*/  IMAD.HI.U32 R83, R0, R84, RZ ;  /* 0x0000005400537227 */ /* 0x000fe200078e00ff */
[----:B------:R-:W-:-:S03]  /*cae0*/  MOV R6, R81 ;  /* 0x0000005100067202 */ /* 0x000fc60000000f00 */
[----:B------:R-:W-:Y:S02]  /*caf0*/  IMAD.MOV R83, RZ, RZ, -R83 ;  /* 0x000000ffff537224 */ /* 0x000fe400078e0a53 */
[----:B------:R-:W-:Y:S01]  /*cb00*/  @!P4 IMAD.IADD R77, R77, 0x1, -R4 ;  /* 0x000000014d4dc824 */ /* 0x000fe200078e0a04 */
[----:B------:R-:W-:Y:S01]  /*cb10*/  ISETP.GE.AND P4, PT, R75, RZ, PT ;  /* 0x000000ff4b00720c */ /* 0x000fe20003f86270 */
[----:B-1----:R-:W-:Y:S01]  /*cb20*/  IMAD.MOV.U32 R5, RZ, RZ, R76 ;  /* 0x000000ffff057224 */ /* 0x002fe200078e004c */
[----:B------:R-:W-:Y:S01]  /*cb30*/  IABS R75, R70 ;  /* 0x00000046004b7213 */ /* 0x000fe20000000000 */
[C---:B------:R-:W-:Y:S02]  /*cb40*/  IMAD R76, R4.reuse, R86, R85 ;  /* 0x00000056044c7224 */ /* 0x040fe400078e0255 */
[----:B------:R-:W-:Y:S01]  /*cb50*/  @!P3 IMAD.MOV R5, RZ, RZ, -R5 ;  /* 0x000000ffff05b224 */ /* 0x000fe200078e0a05 */
[C---:B------:R-:W-:Y:S01]  /*cb60*/  ISETP.GT.U32.AND P3, PT, R4.reuse, R2, PT ;  /* 0x000000020400720c */ /* 0x040fe20003f64070 */
[----:B------:R-:W-:Y:S01]  /*cb70*/  @!P1 IMAD.MOV R6, RZ, RZ, -R6 ;  /* 0x000000ffff069224 */ /* 0x000fe200078e0a06 */
[----:B------:R-:W-:Y:S01]  /*cb80*/  ISETP.GT.U32.AND P6, PT, R4, R76, PT ;  /* 0x0000004c0400720c */ /* 0x000fe20003fc4070 */
[----:B------:R-:W-:Y:S01]  /*cb90*/  @!P2 IMAD.IADD R78, R78, 0x1, -R4 ;  /* 0x000000014e4ea824 */ /* 0x000fe200078e0a04 */
[----:B------:R1:W-:Y:S01]  /*cba0*/  STL [R1+0x5a0], R5 ;  /* 0x0005a00501007387 */ /* 0x0003e20000100800 */
[----:B------:R-:W-:Y:S01]  /*cbb0*/  ISETP.GE.AND P2, PT, R73, RZ, PT ;  /* 0x000000ff4900720c */ /* 0x000fe20003f46270 */
[----:B------:R-:W-:Y:S01]  /*cbc0*/  IMAD.MOV.U32 R250, RZ, RZ, R211 ;  /* 0x000000fffffa7224 */ /* 0x000fe200078e00d3 */
[C---:B------:R-:W-:Y:S01]  /*cbd0*/  IADD3 R73, R20.reuse, 0xf8, RZ ;  /* 0x000000f814497810 */ /* 0x040fe20007ffe0ff */
[----:B------:R2:W-:Y:S01]  /*cbe0*/  STL [R1+0x450], R6 ;  /* 0x0004500601007387 */ /* 0x0005e20000100800 */
[----:B------:R-:W-:Y:S01]  /*cbf0*/  IMAD.MOV.U32 R16, RZ, RZ, R208 ;  /* 0x000000ffff107224 */ /* 0x000fe200078e00d0 */
[----:B------:R-:W-:Y:S01]  /*cc00*/  IABS R211, R203 ;  /* 0x000000cb00d37213 */ /* 0x000fe20000000000 */
[----:B------:R-:W-:Y:S01]  /*cc10*/  IMAD.MOV R197, RZ, RZ, -R197 ;  /* 0x000000ffffc57224 */ /* 0x000fe200078e0ac5 */
[----:B------:R-:W-:Y:S01]  /*cc20*/  IADD3 R208, R20, 0x1f0, RZ ;  /* 0x000001f014d07810 */ /* 0x000fe20007ffe0ff */
[----:B------:R-:W-:Y:S01]  /*cc30*/  @!P3 IMAD.IADD R2, R2, 0x1, -R4 ;  /* 0x000000010202b824 */ /* 0x000fe200078e0a04 */
[----:B------:R-:W-:Y:S01]  /*cc40*/  ISETP.GE.AND P3, PT, R82, RZ, PT ;  /* 0x000000ff5200720c */ /* 0x000fe20003f66270 */
[----:B-1----:R-:W-:-:S02]  /*cc50*/  IMAD.MOV.U32 R5, RZ, RZ, R80 ;  /* 0x000000ffff057224 */ /* 0x002fc400078e0050 */
[----:B------:R-:W-:Y:S01]  /*cc60*/  IMAD.MOV.U32 R82, RZ, RZ, R75 ;  /* 0x000000ffff527224 */ /* 0x000fe200078e004b */
[C---:B------:R-:W-:Y:S01]  /*cc70*/  ISETP.GT.U32.AND P1, PT, R4.reuse, R2, PT ;  /* 0x000000020400720c */ /* 0x040fe20003f24070 */
[----:B------:R-:W-:Y:S02]  /*cc80*/  @!P5 IMAD.MOV R5, RZ, RZ, -R5 ;  /* 0x000000ffff05d224 */ /* 0x000fe400078e0a05 */
[----:B------:R-:W-:Y:S02]  /*cc90*/  IMAD R75, R4, R83, R84 ;  /* 0x00000053044b7224 */ /* 0x000fe400078e0254 */
[----:B------:R-:W-:Y:S01]  /*cca0*/  @!P6 IMAD.IADD R76, R76, 0x1, -R4 ;  /* 0x000000014c4ce824 */ /* 0x000fe200078e0a04 */
[----:B------:R1:W-:Y:S01]  /*ccb0*/  STL [R1+0x558], R5 ;  /* 0x0005580501007387 */ /* 0x0003e20000100800 */
[----:B------:R-:W-:Y:S01]  /*ccc0*/  ISETP.GT.U32.AND P6, PT, R4, R78, PT ;  /* 0x0000004e0400720c */ /* 0x000fe20003fc4070 */
[----:B------:R-:W-:Y:S02]  /*ccd0*/  IMAD.HI.U32 R81, R0, R82, RZ ;  /* 0x0000005200517227 */ /* 0x000fe400078e00ff */
[----:B------:R-:W-:-:S02]  /*cce0*/  ISETP.GT.U32.AND P5, PT, R4, R76, PT ;  /* 0x0000004c0400720c */ /* 0x000fc40003fa4070 */
[----:B--2---:R-:W-:Y:S01]  /*ccf0*/  IMAD.MOV.U32 R6, RZ, RZ, R79 ;  /* 0x000000ffff067224 */ /* 0x004fe200078e004f */
[----:B------:R-:W-:Y:S01]  /*cd00*/  IADD3 R79, R20, 0xfc, RZ ;  /* 0x000000fc144f7810 */ /* 0x000fe20007ffe0ff */
[----:B------:R-:W-:Y:S02]  /*cd10*/  IMAD.MOV R81, RZ, RZ, -R81 ;  /* 0x000000ffff517224 */ /* 0x000fe400078e0a51 */
[----:B-1----:R-:W-:Y:S01]  /*cd20*/  IMAD.MOV.U32 R5, RZ, RZ, R77 ;  /* 0x000000ffff057224 */ /* 0x002fe200078e004d */
[----:B------:R-:W-:Y:S01]  /*cd30*/  IABS R80, R79 ;  /* 0x0000004f00507213 */ /* 0x000fe20000000000 */
[----:B------:R-:W-:Y:S01]  /*cd40*/  @!P1 IMAD.IADD R2, R2, 0x1, -R4 ;  /* 0x0000000102029824 */ /* 0x000fe200078e0a04 */
[----:B------:R-:W-:Y:S01]  /*cd50*/  ISETP.GE.AND P1, PT, R74, RZ, PT ;  /* 0x000000ff4a00720c */ /* 0x000fe20003f26270 */
[----:B------:R-:W-:Y:S01]  /*cd60*/  @!P3 IMAD.MOV R5, RZ, RZ, -R5 ;  /* 0x000000ffff05b224 */ /* 0x000fe200078e0a05 */
[----:B------:R-:W-:Y:S01]  /*cd70*/  ISETP.GT.U32.AND P3, PT, R4, R75, PT ;  /* 0x0000004b0400720c */ /* 0x000fe20003f64070 */
[----:B------:R-:W-:Y:S01]  /*cd80*/  @!P4 IMAD.MOV R6, RZ, RZ, -R6 ;  /* 0x000000ffff06c224 */ /* 0x000fe200078e0a06 */
[----:B------:R-:W-:Y:S01]  /*cd90*/  ISETP.GE.AND P4, PT, R72, RZ, PT ;  /* 0x000000ff4800720c */ /* 0x000fe20003f86270 */
[----:B------:R-:W-:Y:S01]  /*cda0*/  IMAD R74, R4, R81, R82 ;  /* 0x00000051044a7224 */ /* 0x000fe200078e0252 */
[----:B------:R-:W-:Y:S01]  /*cdb0*/  IABS R72, R73 ;  /* 0x0000004900487213 */ /* 0x000fe20000000000 */
[--C-:B------:R-:W-:Y:S01]  /*cdc0*/  @!P6 IMAD.IADD R78, R78, 0x1, -R4.reuse ;  /* 0x000000014e4ee824 */ /* 0x100fe200078e0a04 */
[----:B------:R-:W-:Y:S01]  /*cdd0*/  ISETP.GE.AND P6, PT, R71, RZ, PT ;  /* 0x000000ff4700720c */ /* 0x000fe20003fc6270 */
[--C-:B------:R-:W-:Y:S01]  /*cde0*/  @!P5 IMAD.IADD R76, R76, 0x1, -R4.reuse ;  /* 0x000000014c4cd824 */ /* 0x100fe200078e0a04 */
[----:B------:R-:W-:Y:S01]  /*cdf0*/  ISETP.GT.U32.AND P5, PT, R4, R74, PT ;  /* 0x0000004a0400720c */ /* 0x000fe20003fa4070 */
[----:B------:R-:W-:Y:S01]  /*ce00*/  IMAD.HI.U32 R71, R0, R72, RZ ;  /* 0x0000004800477227 */ /* 0x000fe200078e00ff */
[----:B------:R-:W-:Y:S03]  /*ce10*/  STL [R1+0x55c], R6 ;  /* 0x00055c0601007387 */ /* 0x000fe60000100800 */
[----:B------:R-:W-:Y:S01]  /*ce20*/  @!P3 IMAD.IADD R75, R75, 0x1, -R4 ;  /* 0x000000014b4bb824 */ /* 0x000fe200078e0a04 */
[----:B------:R1:W-:Y:S01]  /*ce30*/  STL [R1+0x584], R5 ;  /* 0x0005840501007387 */ /* 0x0003e20000100800 */
[----:B------:R-:W-:-:S02]  /*ce40*/  IMAD.MOV R71, RZ, RZ, -R71 ;  /* 0x000000ffff477224 */ /* 0x000fc400078e0a47 */
[----:B------:R-:W-:Y:S01]  /*ce50*/  IMAD.HI.U32 R84, R0, R80, RZ ;  /* 0x0000005000547227 */ /* 0x000fe200078e00ff */
[----:B------:R-:W-:-:S03]  /*ce60*/  ISETP.GT.U32.AND P3, PT, R4, R75, PT ;  /* 0x0000004b0400720c */ /* 0x000fc60003f64070 */
[----:B------:R-:W-:Y:S01]  /*ce70*/  IMAD R71, R4, R71, R72 ;  /* 0x0000004704477224 */ /* 0x000fe200078e0248 */
[----:B------:R-:W-:Y:S01]  /*ce80*/  IADD3 R72, R20, 0xfb, RZ ;  /* 0x000000fb14487810 */ /* 0x000fe20007ffe0ff */
[----:B------:R-:W-:Y:S02]  /*ce90*/  @!P5 IMAD.IADD R74, R74, 0x1, -R4 ;  /* 0x000000014a4ad824 */ /* 0x000fe400078e0a04 */
[----:B-1----:R-:W-:Y:S01]  /*cea0*/  IMAD.MOV.U32 R5, RZ, RZ, R2 ;  /* 0x000000ffff057224 */ /* 0x002fe200078e0002 */
[----:B------:R-:W-:Y:S01]  /*ceb0*/  IADD3 R2, R20, 0xf9, RZ ;  /* 0x000000f914027810 */ /* 0x000fe20007ffe0ff */
[----:B------:R-:W-:Y:S01]  /*cec0*/  IMAD.MOV.U32 R6, RZ, RZ, R78 ;  /* 0x000000ffff067224 */ /* 0x000fe200078e004e */
[C---:B------:R-:W-:Y:S01]  /*ced0*/  ISETP.GT.U32.AND P5, PT, R4.reuse, R74, PT ;  /* 0x0000004a0400720c */ /* 0x040fe20003fa4070 */
[----:B------:R-:W-:Y:S01]  /*cee0*/  @!P2 IMAD.MOV R5, RZ, RZ, -R5 ;  /* 0x000000ffff05a224 */ /* 0x000fe200078e0a05 */
[----:B------:R-:W-:Y:S01]  /*cef0*/  IABS R77, R2 ;  /* 0x00000002004d7213 */ /* 0x000fe20000000000 */
[----:B------:R-:W-:Y:S01]  /*cf00*/  @!P3 IMAD.IADD R75, R75, 0x1, -R4 ;  /* 0x000000014b4bb824 */ /* 0x000fe200078e0a04 */
[----:B------:R-:W-:Y:S01]  /*cf10*/  ISETP.GT.U32.AND P3, PT, R4, R71, PT ;  /* 0x000000470400720c */ /* 0x000fe20003f64070 */
[----:B------:R-:W-:Y:S01]  /*cf20*/  @!P4 IMAD.MOV R6, RZ, RZ, -R6 ;  /* 0x000000ffff06c224 */ /* 0x000fe200078e0a06 */
[----:B------:R-:W-:Y:S01]  /*cf30*/  ISETP.GE.AND P2, PT, R70, RZ, PT ;  /* 0x000000ff4600720c */ /* 0x000fe20003f46270 */
[----:B------:R-:W-:Y:S01]  /*cf40*/  IMAD.HI.U32 R83, R0, R77, RZ ;  /* 0x0000004d00537227 */ /* 0x000fe200078e00ff */
[----:B------:R-:W-:Y:S01]  /*cf50*/  IADD3 R70, R20, 0xfa, RZ ;  /* 0x000000fa14467810 */ /* 0x000fe20007ffe0ff */
[----:B------:R1:W-:Y:S01]  /*cf60*/  STL [R1+0x588], R5 ;  /* 0x0005880501007387 */ /* 0x0003e20000100800 */
[----:B------:R-:W-:Y:S01]  /*cf70*/  IABS R81, R72 ;  /* 0x0000004800517213 */ /* 0x000fe20000000000 */
[----:B------:R-:W-:Y:S01]  /*cf80*/  IMAD.MOV R83, RZ, RZ, -R83 ;  /* 0x000000ffff537224 */ /* 0x000fe200078e0a53 */
[----:B------:R-:W-:Y:S01]  /*cf90*/  IABS R82, R70 ;  /* 0x0000004600527213 */ /* 0x000fe20000000000 */
[----:B------:R2:W-:Y:S01]  /*cfa0*/  STL [R1+0x468], R6 ;  /* 0x0004680601007387 */ /* 0x0005e20000100800 */
[----:B------:R-:W-:Y:S01]  /*cfb0*/  @!P5 IADD3 R74, R74, -R4, RZ ;  /* 0x800000044a4ad210 */ /* 0x000fe20007ffe0ff */
[----:B------:R-:W-:Y:S01]  /*cfc0*/  IMAD R77, R4, R83, R77 ;  /* 0x00000053044d7224 */ /* 0x000fe200078e024d */
[----:B------:R-:W-:Y:S01]  /*cfd0*/  IADD3 R83, R20, 0xfd, RZ ;  /* 0x000000fd14537810 */ /* 0x000fe20007ffe0ff */
[----:B------:R-:W-:Y:S01]  /*cfe0*/  @!P3 IMAD.IADD R71, R71, 0x1, -R4 ;  /* 0x000000014747b824 */ /* 0x000fe200078e0a04 */
[----:B------:R-:W-:Y:S01]  /*cff0*/  ISETP.GE.AND P3, PT, R73, RZ, PT ;  /* 0x000000ff4900720c */ /* 0x000fe20003f66270 */
[----:B------:R-:W-:Y:S01]  /*d000*/  IMAD.HI.U32 R85, R0, R81, RZ ;  /* 0x0000005100557227 */ /* 0x000fe200078e00ff */
[----:B------:R-:W-:-:S02]  /*d010*/  ISETP.GT.U32.AND P5, PT, R4, R77, PT ;  /* 0x0000004d0400720c */ /* 0x000fc40003fa4070 */
[----:B------:R-:W-:Y:S01]  /*d020*/  ISETP.GT.U32.AND P4, PT, R4, R71, PT ;  /* 0x000000470400720c */ /* 0x000fe20003f84070 */
[----:B------:R-:W-:Y:S01]  /*d030*/  IMAD.HI.U32 R86, R0, R82, RZ ;  /* 0x0000005200567227 */ /* 0x000fe200078e00ff */
[----:B------:R-:W-:-:S03]  /*d040*/  IABS R73, R83 ;  /* 0x0000005300497213 */ /* 0x000fc60000000000 */
[----:B------:R-:W-:Y:S02]  /*d050*/  IMAD.MOV R85, RZ, RZ, -R85 ;  /* 0x000000ffff557224 */ /* 0x000fe400078e0a55 */
[----:B-1----:R-:W-:Y:S02]  /*d060*/  IMAD.MOV.U32 R5, RZ, RZ, R76 ;  /* 0x000000ffff057224 */ /* 0x002fe400078e004c */
[----:B------:R-:W-:Y:S02]  /*d070*/  IMAD.MOV R86, RZ, RZ, -R86 ;  /* 0x000000ffff567224 */ /* 0x000fe400078e0a56 */
[----:B------:R-:W-:Y:S02]  /*d080*/  IMAD.MOV R84, RZ, RZ, -R84 ;  /* 0x000000ffff547224 */ /* 0x000fe400078e0a54 */
[----:B------:R-:W-:Y:S02]  /*d090*/  IMAD R81, R4, R85, R81 ;  /* 0x0000005504517224 */ /* 0x000fe400078e0251 */
[----:B--2---:R-:W-:-:S02]  /*d0a0*/  IMAD.MOV.U32 R6, RZ, RZ, R75 ;  /* 0x000000ffff067224 */ /* 0x004fc400078e004b */
[----:B------:R-:W-:Y:S02]  /*d0b0*/  @!P1 IMAD.MOV R5, RZ, RZ, -R5 ;  /* 0x000000ffff059224 */ /* 0x000fe400078e0a05 */
[C---:B------:R-:W-:Y:S02]  /*d0c0*/  IMAD R82, R4.reuse, R86, R82 ;  /* 0x0000005604527224 */ /* 0x040fe400078e0252 */
[C---:B------:R-:W-:Y:S01]  /*d0d0*/  IMAD R80, R4.reuse, R84, R80 ;  /* 0x0000005404507224 */ /* 0x040fe200078e0250 */
[----:B------:R1:W-:Y:S01]  /*d0e0*/  STL [R1+0x470], R5 ;  /* 0x0004700501007387 */ /* 0x0003e20000100800 */
[----:B------:R-:W-:Y:S01]  /*d0f0*/  @!P6 IMAD.MOV R6, RZ, RZ, -R6 ;  /* 0x000000ffff06e224 */ /* 0x000fe200078e0a06 */
[C---:B------:R-:W-:Y:S01]  /*d100*/  ISETP.GT.U32.AND P6, PT, R4.reuse, R81, PT ;  /* 0x000000510400720c */ /* 0x040fe20003fc4070 */
[--C-:B------:R-:W-:Y:S01]  /*d110*/  @!P5 IMAD.IADD R77, R77, 0x1, -R4.reuse ;  /* 0x000000014d4dd824 */ /* 0x100fe200078e0a04 */
[C---:B------:R-:W-:Y:S01]  /*d120*/  ISETP.GT.U32.AND P5, PT, R4.reuse, R82, PT ;  /* 0x000000520400720c */ /* 0x040fe20003fa4070 */
[----:B------:R-:W-:Y:S01]  /*d130*/  @!P4 IMAD.IADD R71, R71, 0x1, -R4 ;  /* 0x000000014747c824 */ /* 0x000fe200078e0a04 */
[C---:B------:R-:W-:Y:S01]  /*d140*/  ISETP.GT.U32.AND P4, PT, R4.reuse, R80, PT ;  /* 0x000000500400720c */ /* 0x040fe20003f84070 */
[----:B------:R-:W-:Y:S01]  /*d150*/  STL [R1+0x50c], R6 ;  /* 0x00050c0601007387 */ /* 0x000fe20000100800 */
[----:B------:R-:W-:Y:S01]  /*d160*/  ISETP.GT.U32.AND P1, PT, R4, R77, PT ;  /* 0x0000004d0400720c */ /* 0x000fe20003f24070 */
[----:B------:R-:W-:Y:S01]  /*d170*/  IMAD.MOV.U32 R19, RZ, RZ, R213 ;  /* 0x000000ffff137224 */ /* 0x000fe200078e00d5 */
[----:B------:R-:W-:Y:S01]  /*d180*/  IABS R213, R208 ;  /* 0x000000d000d57213 */ /* 0x000fe20000000000 */
[----:B-1----:R-:W-:-:S02]  /*d190*/  IMAD.MOV.U32 R5, RZ, RZ, R74 ;  /* 0x000000ffff057224 */ /* 0x002fc400078e004a */
[----:B------:R-:W-:-:S04]  /*d1a0*/  IMAD.HI.U32 R74, R0, R73, RZ ;  /* 0x00000049004a7227 */ /* 0x000fc800078e00ff */
[----:B------:R-:W-:Y:S01]  /*d1b0*/  @!P2 IMAD.MOV R5, RZ, RZ, -R5 ;  /* 0x000000ffff05a224 */ /* 0x000fe200078e0a05 */
[----:B------:R-:W-:Y:S01]  /*d1c0*/  ISETP.GE.AND P2, PT, R2, RZ, PT ;  /* 0x000000ff0200720c */ /* 0x000fe20003f46270 */
[--C-:B------:R-:W-:Y:S01]  /*d1d0*/  @!P6 IMAD.IADD R81, R81, 0x1, -R4.reuse ;  /* 0x000000015151e824 */ /* 0x100fe200078e0a04 */
[----:B------:R-:W-:Y:S01]  /*d1e0*/  IADD3 R2, R20, 0xfe, RZ ;  /* 0x000000fe14027810 */ /* 0x000fe20007ffe0ff */
[----:B------:R-:W-:Y:S01]  /*d1f0*/  @!P5 IMAD.IADD R82, R82, 0x1, -R4 ;  /* 0x000000015252d824 */ /* 0x000fe200078e0a04 */
[----:B------:R-:W-:Y:S01]  /*d200*/  @!P4 IADD3 R80, R80, -R4, RZ ;  /* 0x800000045050c210 */ /* 0x000fe20007ffe0ff */
[----:B------:R-:W-:Y:S01]  /*d210*/  IMAD.MOV R74, RZ, RZ, -R74 ;  /* 0x000000ffff4a7224 */ /* 0x000fe200078e0a4a */
[----:B------:R-:W-:Y:S01]  /*d220*/  IABS R75, R2 ;  /* 0x00000002004b7213 */ /* 0x000fe20000000000 */
[----:B------:R-:W-:Y:S01]  /*d230*/  @!P1 IMAD.IADD R77, R77, 0x1, -R4 ;  /* 0x000000014d4d9824 */ /* 0x000fe200078e0a04 */
[C---:B------:R-:W-:Y:S01]  /*d240*/  ISETP.GT.U32.AND P4, PT, R4.reuse, R81, PT ;  /* 0x000000510400720c */ /* 0x040fe20003f84070 */
[----:B------:R1:W-:Y:S01]  /*d250*/  STL [R1+0x510], R5 ;  /* 0x0005100501007387 */ /* 0x0003e20000100800 */
[----:B------:R-:W-:Y:S01]  /*d260*/  ISETP.GT.U32.AND P6, PT, R4, R82, PT ;  /* 0x000000520400720c */ /* 0x000fe20003fc4070 */
[----:B------:R-:W-:Y:S01]  /*d270*/  IMAD.HI.U32 R76, R0, R75, RZ ;  /* 0x0000004b004c7227 */ /* 0x000fe200078e00ff */
[----:B------:R-:W-:-:S02]  /*d280*/  ISETP.GE.AND P1, PT, R70, RZ, PT ;  /* 0x000000ff4600720c */ /* 0x000fc40003f26270 */
[----:B------:R-:W-:Y:S01]  /*d290*/  ISETP.GE.AND P5, PT, R72, RZ, PT ;  /* 0x000000ff4800720c */ /* 0x000fe20003fa6270 */
[----:B------:R-:W-:Y:S01]  /*d2a0*/  IMAD.MOV R76, RZ, RZ, -R76 ;  /* 0x000000ffff4c7224 */ /* 0x000fe200078e0a4c */
[----:B------:R-:W-:Y:S01]  /*d2b0*/  IADD3 R72, R20, 0x101, RZ ;  /* 0x0000010114487810 */ /* 0x000fe20007ffe0ff */
[----:B------:R-:W-:Y:S01]  /*d2c0*/  IMAD R70, R4, R74, R73 ;  /* 0x0000004a04467224 */ /* 0x000fe200078e0249 */
[----:B------:R-:W-:Y:S01]  /*d2d0*/  IADD3 R73, R20, 0xff, RZ ;  /* 0x000000ff14497810 */ /* 0x000fe20007ffe0ff */
[----:B------:R-:W-:Y:S01]  /*d2e0*/  IMAD R75, R4, R76, R75 ;  /* 0x0000004c044b7224 */ /* 0x000fe200078e024b */
[----:B------:R-:W-:Y:S01]  /*d2f0*/  IABS R78, R72 ;  /* 0x00000048004e7213 */ /* 0x000fe20000000000 */
[----:B-1----:R-:W-:Y:S01]  /*d300*/  IMAD.MOV.U32 R5, RZ, RZ, R71 ;  /* 0x000000ffff057224 */ /* 0x002fe200078e0047 */
[----:B------:R-:W-:Y:S01]  /*d310*/  IADD3 R71, R20, 0x100, RZ ;  /* 0x0000010014477810 */ /* 0x000fe20007ffe0ff */
[--C-:B------:R-:W-:Y:S01]  /*d320*/  @!P4 IMAD.IADD R81, R81, 0x1, -R4.reuse ;  /* 0x000000015151c824 */ /* 0x100fe200078e0a04 */
[C---:B------:R-:W-:Y:S01]  /*d330*/  ISETP.GT.U32.AND P4, PT, R4.reuse, R75, PT ;  /* 0x0000004b0400720c */ /* 0x040fe20003f84070 */
[----:B------:R-:W-:Y:S01]  /*d340*/  @!P3 IMAD.MOV R5, RZ, RZ, -R5 ;  /* 0x000000ffff05b224 */ /* 0x000fe200078e0a05 */
[----:B------:R-:W-:Y:S01]  /*d350*/  ISETP.GT.U32.AND P3, PT, R4, R80, PT ;  /* 0x000000500400720c */ /* 0x000fe20003f64070 */
[----:B------:R-:W-:Y:S01]  /*d360*/  @!P6 IMAD.IADD R82, R82, 0x1, -R4 ;  /* 0x000000015252e824 */ /* 0x000fe200078e0a04 */
[----:B------:R-:W-:Y:S01]  /*d370*/  ISETP.GT.U32.AND P6, PT, R4, R70, PT ;  /* 0x000000460400720c */ /* 0x000fe20003fc4070 */
[----:B------:R-:W-:Y:S01]  /*d380*/  IMAD.MOV.U32 R6, RZ, RZ, R81 ;  /* 0x000000ffff067224 */ /* 0x000fe200078e0051 */
[----:B------:R-:W-:Y:S01]  /*d390*/  IABS R74, R73 ;  /* 0x00000049004a7213 */ /* 0x000fe20000000000 */
[----:B------:R1:W-:Y:S01]  /*d3a0*/  STL [R1+0x514], R5 ;  /* 0x0005140501007387 */ /* 0x0003e20000100800 */
[----:B------:R-:W-:Y:S01]  /*d3b0*/  IABS R76, R71 ;  /* 0x00000047004c7213 */ /* 0x000fe20000000000 */
[----:B------:R-:W-:Y:S01]  /*d3c0*/  IMAD.MOV.U32 R7, RZ, RZ, R82 ;  /* 0x000000ffff077224 */ /* 0x000fe200078e0052 */
[----:B------:R-:W-:Y:S01]  /*d3d0*/  IADD3 R81, R20, 0x111, RZ ;  /* 0x0000011114517810 */ /* 0x000fe20007ffe0ff */
[----:B------:R-:W-:-:S04]  /*d3e0*/  IMAD.HI.U32 R84, R0, R74, RZ ;  /* 0x0000004a00547227 */ /* 0x000fc800078e00ff */
[--C-:B------:R-:W-:Y:S02]  /*d3f0*/  @!P4 IMAD.IADD R75, R75, 0x1, -R4.reuse ;  /* 0x000000014b4bc824 */ /* 0x100fe400078e0a04 */
[--C-:B------:R-:W-:Y:S01]  /*d400*/  @!P3 IMAD.IADD R80, R80, 0x1, -R4.reuse ;  /* 0x000000015050b824 */ /* 0x100fe200078e0a04 */
[----:B------:R-:W-:Y:S01]  /*d410*/  ISETP.GE.AND P3, PT, R79, RZ, PT ;  /* 0x000000ff4f00720c */ /* 0x000fe20003f66270 */
[----:B------:R-:W-:Y:S01]  /*d420*/  @!P6 IMAD.IADD R70, R70, 0x1, -R4 ;  /* 0x000000014646e824 */ /* 0x000fe200078e0a04 */
[----:B------:R-:W-:Y:S01]  /*d430*/  ISETP.GT.U32.AND P4, PT, R4, R75, PT ;  /* 0x0000004b0400720c */ /* 0x000fe20003f84070 */
[----:B-1----:R-:W-:Y:S01]  /*d440*/  IMAD.MOV.U32 R5, RZ, RZ, R77 ;  /* 0x000000ffff057224 */ /* 0x002fe200078e004d */
[----:B------:R-:W-:Y:S01]  /*d450*/  ISETP.GE.AND P6, PT, R83, RZ, PT ;  /* 0x000000ff5300720c */ /* 0x000fe20003fc6270 */
[----:B------:R-:W-:Y:S01]  /*d460*/  IMAD.HI.U32 R79, R0, R76, RZ ;  /* 0x0000004c004f7227 */ /* 0x000fe200078e00ff */
[----:B------:R-:W-:-:S03]  /*d470*/  IADD3 R83, R20, 0x10e, RZ ;  /* 0x0000010e14537810 */ /* 0x000fc60007ffe0ff */
[----:B------:R-:W-:Y:S02]  /*d480*/  IMAD.MOV R84, RZ, RZ, -R84 ;  /* 0x000000ffff547224 */ /* 0x000fe400078e0a54 */
[----:B------:R-:W-:Y:S01]  /*d490*/  @!P2 IMAD.MOV R5, RZ, RZ, -R5 ;  /* 0x000000ffff05a224 */ /* 0x000fe200078e0a05 */
[C---:B------:R-:W-:Y:S01]  /*d4a0*/  ISETP.GT.U32.AND P2, PT, R4.reuse, R70, PT ;  /* 0x000000460400720c */ /* 0x040fe20003f44070 */
[----:B------:R-:W-:Y:S02]  /*d4b0*/  IMAD.MOV R79, RZ, RZ, -R79 ;  /* 0x000000ffff4f7224 */ /* 0x000fe400078e0a4f */
[C---:B------:R-:W-:Y:S01]  /*d4c0*/  IMAD R74, R4.reuse, R84, R74 ;  /* 0x00000054044a7224 */ /* 0x040fe200078e024a */
[----:B------:R-:W-:Y:S01]  /*d4d0*/  @!P4 IADD3 R75, R75, -R4, RZ ;  /* 0x800000044b4bc210 */ /* 0x000fe20007ffe0ff */
[C---:B------:R-:W-:Y:S01]  /*d4e0*/  IMAD R76, R4.reuse, R79, R76 ;  /* 0x0000004f044c7224 */ /* 0x040fe200078e024c */
[----:B------:R1:W-:Y:S01]  /*d4f0*/  STL [R1+0x48c], R5 ;  /* 0x00048c0501007387 */ /* 0x0003e20000100800 */
[----:B------:R-:W-:Y:S01]  /*d500*/  @!P1 IMAD.MOV R7, RZ, RZ, -R7 ;  /* 0x000000ffff079224 */ /* 0x000fe200078e0a07 */
[----:B------:R-:W-:Y:S01]  /*d510*/  ISETP.GT.U32.AND P1, PT, R4, R74, PT ;  /* 0x0000004a0400720c */ /* 0x000fe20003f24070 */
[----:B------:R-:W-:Y:S01]  /*d520*/  IMAD.HI.U32 R77, R0, R78, RZ ;  /* 0x0000004e004d7227 */ /* 0x000fe200078e00ff */
[----:B------:R-:W-:-:S02]  /*d530*/  ISETP.GT.U32.AND P4, PT, R4, R76, PT ;  /* 0x0000004c0400720c */ /* 0x000fc40003f84070 */
[----:B------:R-:W-:Y:S01]  /*d540*/  STL [R1+0x490], R7 ;  /* 0x0004900701007387 */ /* 0x000fe20000100800 */
[----:B------:R-:W-:Y:S01]  /*d550*/  @!P5 IMAD.MOV R6, RZ, RZ, -R6 ;  /* 0x000000ffff06d224 */ /* 0x000fe200078e0a06 */
[----:B------:R-:W-:Y:S01]  /*d560*/  ISETP.GE.AND P5, PT, R2, RZ, PT ;  /* 0x000000ff0200720c */ /* 0x000fe20003fa6270 */
[----:B------:R-:W-:Y:S01]  /*d570*/  IMAD.MOV R77, RZ, RZ, -R77 ;  /* 0x000000ffff4d7224 */ /* 0x000fe200078e0a4d */
[----:B------:R-:W-:Y:S01]  /*d580*/  IADD3 R2, R20, 0x102, RZ ;  /* 0x0000010214027810 */ /* 0x000fe20007ffe0ff */
[----:B------:R-:W-:Y:S01]  /*d590*/  @!P2 IMAD.IADD R70, R70, 0x1, -R4 ;  /* 0x000000014646a824 */ /* 0x000fe200078e0a04 */
[----:B------:R2:W-:Y:S01]  /*d5a0*/  STL [R1+0x494], R6 ;  /* 0x0004940601007387 */ /* 0x0005e20000100800 */
[----:B------:R-:W-:Y:S01]  /*d5b0*/  IMAD R78, R4, R77, R78 ;  /* 0x0000004d044e7224 */ /* 0x000fe200078e024e */
[----:B------:R-:W-:Y:S01]  /*d5c0*/  IABS R77, R2 ;  /* 0x00000002004d7213 */ /* 0x000fe20000000000 */
[----:B-1----:R-:W-:Y:S01]  /*d5d0*/  IMAD.MOV.U32 R5, RZ, RZ, R80 ;  /* 0x000000ffff057224 */ /* 0x002fe200078e0050 */
[----:B------:R-:W-:Y:S01]  /*d5e0*/  ISETP.GE.AND P2, PT, R71, RZ, PT ;  /* 0x000000ff4700720c */ /* 0x000fe20003f46270 */
[--C-:B------:R-:W-:Y:S01]  /*d5f0*/  @!P1 IMAD.IADD R74, R74, 0x1, -R4.reuse ;  /* 0x000000014a4a9824 */ /* 0x100fe200078e0a04 */
[----:B------:R-:W-:Y:S01]  /*d600*/  IADD3 R71, R20, 0x104, RZ ;  /* 0x0000010414477810 */ /* 0x000fe20007ffe0ff */
[----:B------:R-:W-:Y:S01]  /*d610*/  @!P3 IMAD.MOV R5, RZ, RZ, -R5 ;  /* 0x000000ffff05b224 */ /* 0x000fe200078e0a05 */
[----:B------:R-:W-:Y:S01]  /*d620*/  ISETP.GE.AND P3, PT, R73, RZ, PT ;  /* 0x000000ff4900720c */ /* 0x000fe20003f66270 */
[----:B------:R-:W-:Y:S01]  /*d630*/  @!P4 IMAD.IADD R76, R76, 0x1, -R4 ;  /* 0x000000014c4cc824 */ /* 0x000fe200078e0a04 */
[----:B------:R-:W-:Y:S01]  /*d640*/  ISETP.GT.U32.AND P1, PT, R4, R74, PT ;  /* 0x0000004a0400720c */ /* 0x000fe20003f24070 */
[----:B--2---:R-:W-:Y:S01]  /*d650*/  IMAD.MOV.U32 R6, RZ, RZ, R70 ;  /* 0x000000ffff067224 */ /* 0x004fe200078e0046 */
[----:B------:R1:W-:Y:S01]  /*d660*/  STL [R1+0x498], R5 ;  /* 0x0004980501007387 */ /* 0x0003e20000100800 */
[----:B------:R-:W-:Y:S01]  /*d670*/  IADD3 R73, R20, 0x103, RZ ;  /* 0x0000010314497810 */ /* 0x000fe20007ffe0ff */
[C---:B------:R-:W-:Y:S01]  /*d680*/  IMAD R212, R4.reuse, R197, R212 ;  /* 0x000000c504d47224 */ /* 0x040fe200078e02d4 */
[C---:B------:R-:W-:Y:S01]  /*d690*/  ISETP.GT.U32.AND P4, PT, R4.reuse, R76, PT ;  /* 0x0000004c0400720c */ /* 0x040fe20003f84070 */
[----:B------:R-:W-:Y:S01]  /*d6a0*/  @!P6 IMAD.MOV R6, RZ, RZ, -R6 ;  /* 0x000000ffff06e224 */ /* 0x000fe200078e0a06 */
[----:B------:R-:W-:Y:S01]  /*d6b0*/  ISETP.GT.U32.AND P6, PT, R4, R78, PT ;  /* 0x0000004e0400720c */ /* 0x000fe20003fc4070 */
[----:B------:R-:W-:Y:S01]  /*d6c0*/  IMAD.MOV.U32 R11, RZ, RZ, R202 ;  /* 0x000000ffff0b7224 */ /* 0x000fe200078e00ca */
[----:B------:R-:W-:Y:S01]  /*d6d0*/  IABS R70, R73 ;  /* 0x0000004900467213 */ /* 0x000fe20000000000 */
[----:B------:R-:W-:Y:S01]  /*d6e0*/  IMAD.HI.U32 R202, R0, R217, RZ ;  /* 0x000000d900ca7227 */ /* 0x000fe200078e00ff */
[----:B------:R-:W-:Y:S01]  /*d6f0*/  STL [R1+0x49c], R6 ;  /* 0x00049c0601007387 */ /* 0x000fe20000100800 */
[----:B------:R-:W-:-:S02]  /*d700*/  IADD3 R84, R20, 0x10c, RZ ;  /* 0x0000010c14547810 */ /* 0x000fc40007ffe0ff */
[----:B-1----:R-:W-:Y:S01]  /*d710*/  IMAD.MOV.U32 R5, RZ, RZ, R75 ;  /* 0x000000ffff057224 */ /* 0x002fe200078e004b */
[----:B------:R-:W-:Y:S01]  /*d720*/  IADD3 R80, R20, 0x10d, RZ ;  /* 0x0000010d14507810 */ /* 0x000fe20007ffe0ff */
[----:B------:R-:W-:-:S04]  /*d730*/  IMAD.HI.U32 R75, R0, R77, RZ ;  /* 0x0000004d004b7227 */ /* 0x000fc800078e00ff */
[----:B------:R-:W-:Y:S01]  /*d740*/  @!P5 IMAD.MOV R5, RZ, RZ, -R5 ;  /* 0x000000ffff05d224 */ /* 0x000fe200078e0a05 */
[----:B------:R-:W-:Y:S01]  /*d750*/  ISETP.GE.AND P5, PT, R72, RZ, PT ;  /* 0x000000ff4800720c */ /* 0x000fe20003fa6270 */
[----:B------:R-:W-:Y:S01]  /*d760*/  IMAD.MOV R75, RZ, RZ, -R75 ;  /* 0x000000ffff4b7224 */ /* 0x000fe200078e0a4b */
[----:B------:R-:W-:Y:S01]  /*d770*/  IABS R72, R71 ;  /* 0x0000004700487213 */ /* 0x000fe20000000000 */
[--C-:B------:R-:W-:Y:S01]  /*d780*/  @!P6 IMAD.IADD R78, R78, 0x1, -R4.reuse ;  /* 0x000000014e4ee824 */ /* 0x100fe200078e0a04 */
[----:B------:R1:W-:Y:S01]  /*d790*/  STL [R1+0x4d0], R5 ;  /* 0x0004d00501007387 */ /* 0x0003e20000100800 */
[----:B------:R-:W-:Y:S01]  /*d7a0*/  IMAD R77, R4, R75, R77 ;  /* 0x0000004b044d7224 */ /* 0x000fe200078e024d */
[----:B------:R-:W-:Y:S01]  /*d7b0*/  IADD3 R75, R20, 0x1ff, RZ ;  /* 0x000001ff144b7810 */ /* 0x000fe20007ffe0ff */
[----:B------:R-:W-:Y:S01]  /*d7c0*/  @!P1 IMAD.IADD R74, R74, 0x1, -R4 ;  /* 0x000000014a4a9824 */ /* 0x000fe200078e0a04 */
[----:B------:R-:W-:Y:S01]  /*d7d0*/  ISETP.GE.AND P1, PT, R2, RZ, PT ;  /* 0x000000ff0200720c */ /* 0x000fe20003f26270 */
[----:B------:R-:W-:Y:S01]  /*d7e0*/  IMAD.MOV.U32 R2, RZ, RZ, R72 ;  /* 0x000000ffff027224 */ /* 0x000fe200078e0048 */
[----:B------:R-:W-:Y:S01]  /*d7f0*/  ISETP.GT.U32.AND P6, PT, R4, R78, PT ;  /* 0x0000004e0400720c */ /* 0x000fe20003fc4070 */
[----:B------:R-:W-:-:S04]  /*d800*/  IMAD.HI.U32 R72, R0, R70, RZ ;  /* 0x0000004600487227 */ /* 0x000fc800078e00ff */
[----:B------:R-:W-:Y:S01]  /*d810*/  @!P4 IMAD.IADD R76, R76, 0x1, -R4 ;  /* 0x000000014c4cc824 */ /* 0x000fe200078e0a04 */
[C---:B------:R-:W-:Y:S01]  /*d820*/  ISETP.GT.U32.AND P4, PT, R4.reuse, R77, PT ;  /* 0x0000004d0400720c */ /* 0x040fe20003f84070 */
[----:B-1----:R-:W-:Y:S02]  /*d830*/  IMAD.MOV.U32 R5, RZ, RZ, R74 ;  /* 0x000000ffff057224 */ /* 0x002fe400078e004a */
[----:B------:R-:W-:Y:S02]  /*d840*/  IMAD.MOV R72, RZ, RZ, -R72 ;  /* 0x000000ffff487224 */ /* 0x000fe400078e0a48 */
[----:B------:R-:W-:Y:S01]  /*d850*/  @!P3 IMAD.MOV R5, RZ, RZ, -R5 ;  /* 0x000000ffff05b224 */ /* 0x000fe200078e0a05 */
[----:B------:R-:W-:Y:S01]  /*d860*/  ISETP.GE.AND P3, PT, R73, RZ, PT ;  /* 0x000000ff4900720c */ /* 0x000fe20003f66270 */
[----:B------:R-:W-:Y:S01]  /*d870*/  IMAD R70, R4, R72, R70 ;  /* 0x0000004804467224 */ /* 0x000fe200078e0246 */
[----:B------:R-:W-:Y:S01]  /*d880*/  IADD3 R72, R20, 0x105, RZ ;  /* 0x0000010514487810 */ /* 0x000fe20007ffe0ff */
[----:B------:R-:W-:Y:S01]  /*d890*/  @!P6 IMAD.IADD R78, R78, 0x1, -R4 ;  /* 0x000000014e4ee824 */ /* 0x000fe200078e0a04 */
[----:B------:R1:W-:Y:S01]  /*d8a0*/  STL [R1+0x508], R5 ;  /* 0x0005080501007387 */ /* 0x0003e20000100800 */
[----:B------:R-:W-:Y:S01]  /*d8b0*/  IMAD.HI.U32 R74, R0, R2, RZ ;  /* 0x00000002004a7227 */ /* 0x000fe200078e00ff */
[----:B------:R-:W-:-:S02]  /*d8c0*/  ISETP.GT.U32.AND P6, PT, R4, R70, PT ;  /* 0x000000460400720c */ /* 0x000fc40003fc4070 */
[----:B------:R-:W-:Y:S01]  /*d8d0*/  IABS R79, R72 ;  /* 0x00000048004f7213 */ /* 0x000fe20000000000 */
[----:B------:R-:W-:Y:S01]  /*d8e0*/  @!P4 IMAD.IADD R77, R77, 0x1, -R4 ;  /* 0x000000014d4dc824 */ /* 0x000fe200078e0a04 */
[----:B------:R-:W-:Y:S01]  /*d8f0*/  IABS R73, R20 ;  /* 0x0000001400497213 */ /* 0x000fe20000000000 */
[----:B------:R-:W-:Y:S02]  /*d900*/  IMAD.MOV R74, RZ, RZ, -R74 ;  /* 0x000000ffff4a7224 */ /* 0x000fe400078e0a4a */
[----:B------:R-:W-:Y:S01]  /*d910*/  IMAD.MOV.U32 R13, RZ, RZ, R205 ;  /* 0x000000ffff0d7224 */ /* 0x000fe200078e00cd */
[----:B------:R-:W-:Y:S01]  /*d920*/  IADD3 R205, -R202, RZ, RZ ;  /* 0x000000ffcacd7210 */ /* 0x000fe20007ffe1ff */
[----:B-1----:R-:W-:Y:S02]  /*d930*/  IMAD.MOV.U32 R5, RZ, RZ, R76 ;  /* 0x000000ffff057224 */ /* 0x002fe400078e004c */
[----:B------:R-:W-:Y:S02]  /*d940*/  IMAD.MOV.U32 R76, RZ, RZ, R79 ;  /* 0x000000ffff4c7224 */ /* 0x000fe400078e004f */
[----:B------:R-:W-:Y:S01]  /*d950*/  IMAD.HI.U32 R79, R0, R73, RZ ;  /* 0x00000049004f7227 */ /* 0x000fe200078e00ff */
[----:B------:R-:W-:-:S02]  /*d960*/  @!P2 IADD3 R5, -R5, RZ, RZ ;  /* 0x000000ff0505a210 */ /* 0x000fc40007ffe1ff */
[C---:B------:R-:W-:Y:S01]  /*d970*/  ISETP.GT.U32.AND P2, PT, R4.reuse, R77, PT ;  /* 0x0000004d0400720c */ /* 0x040fe20003f44070 */
[----:B------:R-:W-:Y:S01]  /*d980*/  IMAD R2, R4, R74, R2 ;  /* 0x0000004a04027224 */ /* 0x000fe200078e0202 */
[----:B------:R-:W-:Y:S01]  /*d990*/  IABS R74, R75 ;  /* 0x0000004b004a7213 */ /* 0x000fe20000000000 */
[----:B------:R-:W-:Y:S01]  /*d9a0*/  IMAD.MOV R79, RZ, RZ, -R79 ;  /* 0x000000ffff4f7224 */ /* 0x000fe200078e0a4f */
[----:B------:R1:W-:Y:S01]  /*d9b0*/  STL [R1+0x4d4], R5 ;  /* 0x0004d40501007387 */ /* 0x0003e20000100800 */
[--C-:B------:R-:W-:Y:S01]  /*d9c0*/  @!P6 IMAD.IADD R70, R70, 0x1, -R4.reuse ;  /* 0x000000014646e824 */ /* 0x100fe200078e0a04 */
[C---:B------:R-:W-:Y:S01]  /*d9d0*/  ISETP.GT.U32.AND P4, PT, R4.reuse, R2, PT ;  /* 0x000000020400720c */ /* 0x040fe20003f84070 */
[----:B------:R-:W-:Y:S01]  /*d9e0*/  IMAD R73, R4, R79, R73 ;  /* 0x0000004f04497224 */ /* 0x000fe200078e0249 */
[----:B------:R-:W-:Y:S01]  /*d9f0*/  IADD3 R79, R20, 0x10f, RZ ;  /* 0x0000010f144f7810 */ /* 0x000fe20007ffe0ff */
[C---:B------:R-:W-:Y:S01]  /*da00*/  IMAD R217, R4.reuse, R205, R217 ;  /* 0x000000cd04d97224 */ /* 0x040fe200078e02d9 */
[C---:B------:R-:W-:Y:S01]  /*da10*/  ISETP.GT.U32.AND P6, PT, R4.reuse, R70, PT ;  /* 0x000000460400720c */ /* 0x040fe20003fc4070 */
[----:B------:R-:W-:Y:S01]  /*da20*/  IMAD.MOV.U32 R17, RZ, RZ, R209 ;  /* 0x000000ffff117224 */ /* 0x000fe200078e00d1 */
[----:B------:R-:W-:Y:S01]  /*da30*/  IABS R82, R79 ;  /* 0x0000004f00527213 */ /* 0x000fe20000000000 */
[----:B------:R-:W-:Y:S01]  /*da40*/  @!P2 IMAD.IADD R77, R77, 0x1, -R4 ;  /* 0x000000014d4da824 */ /* 0x000fe200078e0a04 */
[----:B------:R-:W-:Y:S01]  /*da50*/  ISETP.GT.U32.AND P2, PT, R4, R73, PT ;  /* 0x000000490400720c */ /* 0x000fe20003f44070 */
[----:B-1----:R-:W-:-:S02]  /*da60*/  IMAD.MOV.U32 R5, RZ, RZ, R78 ;  /* 0x000000ffff057224 */ /* 0x002fc400078e004e */
[----:B------:R-:W-:-:S04]  /*da70*/  IMAD.HI.U32 R78, R0, R76, RZ ;  /* 0x0000004c004e7227 */ /* 0x000fc800078e00ff */
[----:B------:R-:W-:Y:S01]  /*da80*/  @!P5 IMAD.MOV R5, RZ, RZ, -R5 ;  /* 0x000000ffff05d224 */ /* 0x000fe200078e0a05 */
[----:B------:R-:W-:Y:S01]  /*da90*/  ISETP.GE.AND P5, PT, R71, RZ, PT ;  /* 0x000000ff4700720c */ /* 0x000fe20003fa6270 */
[----:B------:R-:W-:Y:S02]  /*daa0*/  IMAD.MOV R78, RZ, RZ, -R78 ;  /* 0x000000ffff4e7224 */ /* 0x000fe400078e0a4e */
[----:B------:R-:W-:Y:S01]  /*dab0*/  IMAD.HI.U32 R71, R0, R74, RZ ;  /* 0x0000004a00477227 */ /* 0x000fe200078e00ff */
[----:B------:R1:W-:Y:S03]  /*dac0*/  STL [R1+0x4c4], R5 ;  /* 0x0004c40501007387 */ /* 0x0003e60000100800 */
[----:B------:R-:W-:Y:S02]  /*dad0*/  IMAD R76, R4, R78, R76 ;  /* 0x0000004e044c7224 */ /* 0x000fe400078e024c */
[----:B------:R-:W-:-:S02]  /*dae0*/  @!P4 IMAD.IADD R2, R2, 0x1, -R4 ;  /* 0x000000010202c824 */ /* 0x000fc400078e0a04 */
[--C-:B------:R-:W-:Y:S01]  /*daf0*/  @!P6 IMAD.IADD R70, R70, 0x1, -R4.reuse ;  /* 0x000000014646e824 */ /* 0x100fe200078e0a04 */
[C---:B------:R-:W-:Y:S01]  /*db00*/  ISETP.GT.U32.AND P6, PT, R4.reuse, R76, PT ;  /* 0x0000004c0400720c */ /* 0x040fe20003fc4070 */
[----:B------:R-:W-:Y:S01]  /*db10*/  @!P2 IMAD.IADD R73, R73, 0x1, -R4 ;  /* 0x000000014949a824 */ /* 0x000fe200078e0a04 */
[----:B------:R-:W-:Y:S01]  /*db20*/  ISETP.GT.U32.AND P4, PT, R4, R2, PT ;  /* 0x000000020400720c */ /* 0x000fe20003f84070 */
[----:B-1----:R-:W-:Y:S02]  /*db30*/  IMAD.MOV.U32 R5, RZ, RZ, R77 ;  /* 0x000000ffff057224 */ /* 0x002fe400078e004d */
[----:B------:R-:W-:Y:S01]  /*db40*/  IMAD.MOV R77, RZ, RZ, -R71 ;  /* 0x000000ffff4d7224 */ /* 0x000fe200078e0a47 */
[----:B------:R-:W-:Y:S01]  /*db50*/  IADD3 R71, R20, 0x106, RZ ;  /* 0x0000010614477810 */ /* 0x000fe20007ffe0ff */
[----:B------:R-:W-:Y:S01]  /*db60*/  @!P1 IMAD.MOV R5, RZ, RZ, -R5 ;  /* 0x000000ffff059224 */ /* 0x000fe200078e0a05 */
[----:B------:R-:W-:Y:S01]  /*db70*/  ISETP.GE.AND P1, PT, R72, RZ, PT ;  /* 0x000000ff4800720c */ /* 0x000fe20003f26270 */
[C---:B------:R-:W-:Y:S01]  /*db80*/  IMAD R72, R4.reuse, R77, R74 ;  /* 0x0000004d04487224 */ /* 0x040fe200078e024a */
[----:B------:R-:W-:Y:S01]  /*db90*/  IABS R77, R71 ;  /* 0x00000047004d7213 */ /* 0x000fe20000000000 */
[----:B------:R-:W-:Y:S01]  /*dba0*/  IMAD.MOV.U32 R9, RZ, RZ, R200 ;  /* 0x000000ffff097224 */ /* 0x000fe200078e00c8 */
[----:B------:R1:W-:Y:S01]  /*dbb0*/  STL [R1+0x4ac], R5 ;  /* 0x0004ac0501007387 */ /* 0x0003e20000100800 */
[----:B------:R-:W-:Y:S01]  /*dbc0*/  ISETP.GT.U32.AND P2, PT, R4, R73, PT ;  /* 0x000000490400720c */ /* 0x000fe20003f44070 */
[--C-:B------:R-:W-:Y:S01]  /*dbd0*/  @!P6 IMAD.IADD R76, R76, 0x1, -R4.reuse ;  /* 0x000000014c4ce824 */ /* 0x100fe200078e0a04 */
[----:B------:R-:W-:Y:S01]  /*dbe0*/  ISETP.GE.AND P6, PT, R20, RZ, PT ;  /* 0x000000ff1400720c */ /* 0x000fe20003fc6270 */
[----:B------:R-:W-:Y:S01]  /*dbf0*/  @!P4 IMAD.IADD R2, R2, 0x1, -R4 ;  /* 0x000000010202c824 */ /* 0x000fe200078e0a04 */
[----:B------:R-:W-:Y:S01]  /*dc00*/  ISETP.GT.U32.AND P4, PT, R4, R72, PT ;  /* 0x000000480400720c */ /* 0x000fe20003f84070 */
[----:B------:R-:W-:Y:S01]  /*dc10*/  IMAD.HI.U32 R207, R0, R221, RZ ;  /* 0x000000dd00cf7227 */ /* 0x000fe200078e00ff */
[----:B------:R-:W-:-:S03]  /*dc20*/  IADD3 R74, R20, 0x107, RZ ;  /* 0x00000107144a7810 */ /* 0x000fc60007ffe0ff */
[----:B-1----:R-:W-:Y:S02]  /*dc30*/  IMAD.MOV.U32 R5, RZ, RZ, R70 ;  /* 0x000000ffff057224 */ /* 0x002fe400078e0046 */
[----:B------:R-:W-:Y:S02]  /*dc40*/  IMAD.MOV.U32 R70, RZ, RZ, R77 ;  /* 0x000000ffff467224 */ /* 0x000fe400078e004d */
[----:B------:R-:W-:Y:S01]  /*dc50*/  @!P3 IMAD.MOV R5, RZ, RZ, -R5 ;  /* 0x000000ffff05b224 */ /* 0x000fe200078e0a05 */
[----:B------:R-:W-:Y:S01]  /*dc60*/  ISETP.GE.AND P3, PT, R75, RZ, PT ;  /* 0x000000ff4b00720c */ /* 0x000fe20003f66270 */
[----:B------:R-:W-:-:S03]  /*dc70*/  IMAD.HI.U32 R75, R0, R70, RZ ;  /* 0x00000046004b7227 */ /* 0x000fc600078e00ff */
[----:B------:R1:W-:Y:S01]  /*dc80*/  STL [R1+0x4bc], R5 ;  /* 0x0004bc0501007387 */ /* 0x0003e20000100800 */
[--C-:B------:R-:W-:Y:S01]  /*dc90*/  @!P2 IMAD.IADD R73, R73, 0x1, -R4.reuse ;  /* 0x000000014949a824 */ /* 0x100fe200078e0a04 */
[----:B------:R-:W-:Y:S01]  /*dca0*/  IADD3 R75, -R75, RZ, RZ ;  /* 0x000000ff4b4b7210 */ /* 0x000fe20007ffe1ff */
[----:B------:R-:W-:Y:S01]  /*dcb0*/  @!P4 IMAD.IADD R72, R72, 0x1, -R4 ;  /* 0x000000014848c824 */ /* 0x000fe200078e0a04 */
[----:B------:R-:W-:Y:S01]  /*dcc0*/  ISETP.GE.AND P2, PT, R71, RZ, PT ;  /* 0x000000ff4700720c */ /* 0x000fe20003f46270 */
[----:B------:R-:W-:Y:S01]  /*dcd0*/  IMAD.MOV.U32 R24, RZ, RZ, R73 ;  /* 0x000000ffff187224 */ /* 0x000fe200078e0049 */
[----:B------:R-:W-:Y:S01]  /*dce0*/  IADD3 R73, R20, 0x108, RZ ;  /* 0x0000010814497810 */ /* 0x000fe20007ffe0ff */
[C---:B------:R-:W-:Y:S01]  /*dcf0*/  IMAD R70, R4.reuse, R75, R70 ;  /* 0x0000004b04467224 */ /* 0x040fe200078e0246 */
[C---:B------:R-:W-:Y:S01]  /*dd00*/  ISETP.GT.U32.AND P4, PT, R4.reuse, R72, PT ;  /* 0x000000480400720c */ /* 0x040fe20003f84070 */
[----:B------:R-:W-:Y:S01]  /*dd10*/  @!P6 IMAD.MOV R24, RZ, RZ, -R24 ;  /* 0x000000ffff18e224 */ /* 0x000fe200078e0a18 */
[----:B------:R-:W-:Y:S01]  /*dd20*/  IABS R78, R73 ;  /* 0x00000049004e7213 */ /* 0x000fe20000000000 */
[----:B-1----:R-:W-:Y:S01]  /*dd30*/  IMAD.MOV.U32 R5, RZ, RZ, R2 ;  /* 0x000000ffff057224 */ /* 0x002fe200078e0002 */
[C---:B------:R-:W-:Y:S01]  /*dd40*/  ISETP.GT.U32.AND P6, PT, R4.reuse, R70, PT ;  /* 0x000000460400720c */ /* 0x040fe20003fc4070 */
[----:B------:R-:W-:Y:S01]  /*dd50*/  IMAD.MOV.U32 R10, RZ, RZ, R201 ;  /* 0x000000ffff0a7224 */ /* 0x000fe200078e00c9 */
[----:B------:R-:W-:Y:S01]  /*dd60*/  IABS R2, R74 ;  /* 0x0000004a00027213 */ /* 0x000fe20000000000 */
[----:B------:R-:W-:Y:S01]  /*dd70*/  @!P5 IMAD.MOV R5, RZ, RZ, -R5 ;  /* 0x000000ffff05d224 */ /* 0x000fe200078e0a05 */
[----:B------:R-:W-:Y:S01]  /*dd80*/  ISETP.GT.U32.AND P5, PT, R4, R76, PT ;  /* 0x0000004c0400720c */ /* 0x000fe20003fa4070 */
[----:B------:R-:W-:Y:S01]  /*dd90*/  IMAD.HI.U32 R218, R0, R227, RZ ;  /* 0x000000e300da7227 */ /* 0x000fe200078e00ff */
[----:B------:R-:W-:-:S02]  /*dda0*/  IADD3 R75, R20, 0x109, RZ ;  /* 0x00000109144b7810 */ /* 0x000fc40007ffe0ff */
[----:B------:R1:W-:Y:S01]  /*ddb0*/  STL [R1+0x4c0], R5 ;  /* 0x0004c00501007387 */ /* 0x0003e20000100800 */
[----:B------:R-:W-:Y:S01]  /*ddc0*/  IMAD.HI.U32 R71, R0, R2, RZ ;  /* 0x0000000200477227 */ /* 0x000fe200078e00ff */
[----:B------:R-:W-:-:S03]  /*ddd0*/  IABS R85, R75 ;  /* 0x0000004b00557213 */ /* 0x000fc60000000000 */
[----:B------:R-:W-:Y:S02]  /*dde0*/  IMAD.MOV R71, RZ, RZ, -R71 ;  /* 0x000000ffff477224 */ /* 0x000fe400078e0a47 */
[--C-:B------:R-:W-:Y:S01]  /*ddf0*/  @!P6 IMAD.IADD R70, R70, 0x1, -R4.reuse ;  /* 0x000000014646e824 */ /* 0x100fe200078e0a04 */
[----:B------:R-:W-:Y:S01]  /*de00*/  ISETP.GE.AND P6, PT, R73, RZ, PT ;  /* 0x000000ff4900720c */ /* 0x000fe20003fc6270 */
[----:B------:R-:W-:Y:S01]  /*de10*/  @!P5 IMAD.IADD R76, R76, 0x1, -R4 ;  /* 0x000000014c4cd824 */ /* 0x000fe200078e0a04 */
[----:B------:R-:W-:Y:S01]  /*de20*/  ISETP.GE.AND P5, PT, R74, RZ, PT ;  /* 0x000000ff4a00720c */ /* 0x000fe20003fa6270 */
[----:B------:R-:W-:Y:S01]  /*de30*/  IMAD R2, R4, R71, R2 ;  /* 0x0000004704027224 */ /* 0x000fe200078e0202 */
[----:B------:R-:W-:Y:S01]  /*de40*/  IADD3 R74, R20, 0x10a, RZ ;  /* 0x0000010a144a7810 */ /* 0x000fe20007ffe0ff */
[----:B-1----:R-:W-:Y:S02]  /*de50*/  IMAD.MOV.U32 R5, RZ, RZ, R76 ;  /* 0x000000ffff057224 */ /* 0x002fe400078e004c */
[----:B------:R-:W-:Y:S01]  /*de60*/  @!P4 IMAD.IADD R72, R72, 0x1, -R4 ;  /* 0x000000014848c824 */ /* 0x000fe200078e0a04 */
[C---:B------:R-:W-:Y:S01]  /*de70*/  ISETP.GT.U32.AND P4, PT, R4.reuse, R2, PT ;  /* 0x000000020400720c */ /* 0x040fe20003f84070 */
[----:B------:R-:W-:Y:S01]  /*de80*/  @!P1 IMAD.MOV R5, RZ, RZ, -R5 ;  /* 0x000000ffff059224 */ /* 0x000fe200078e0a05 */
[----:B------:R-:W-:Y:S01]  /*de90*/  ISETP.GT.U32.AND P1, PT, R4, R70, PT ;  /* 0x000000460400720c */ /* 0x000fe20003f24070 */
[----:B------:R-:W-:Y:S01]  /*dea0*/  IMAD.HI.U32 R76, R0, R78, RZ ;  /* 0x0000004e004c7227 */ /* 0x000fe200078e00ff */
[----:B------:R-:W-:-:S02]  /*deb0*/  IABS R71, R74 ;  /* 0x0000004a00477213 */ /* 0x000fc40000000000 */
[----:B------:R1:W-:Y:S01]  /*dec0*/  STL [R1+0x4b8], R5 ;  /* 0x0004b80501007387 */ /* 0x0003e20000100800 */
[----:B------:R-:W-:-:S04]  /*ded0*/  IMAD.HI.U32 R73, R0, R85, RZ ;  /* 0x0000005500497227 */ /* 0x000fc800078e00ff */
[----:B------:R-:W-:Y:S02]  /*dee0*/  IMAD.MOV R73, RZ, RZ, -R73 ;  /* 0x000000ffff497224 */ /* 0x000fe400078e0a49 */
[--C-:B------:R-:W-:Y:S02]  /*def0*/  @!P4 IMAD.IADD R2, R2, 0x1, -R4.reuse ;  /* 0x000000010202c824 */ /* 0x100fe400078e0a04 */
[----:B------:R-:W-:Y:S01]  /*df00*/  @!P1 IMAD.IADD R70, R70, 0x1, -R4 ;  /* 0x0000000146469824 */ /* 0x000fe200078e0a04 */
[----:B------:R-:W-:Y:S01]  /*df10*/  ISETP.GE.AND P1, PT, R74, RZ, PT ;  /* 0x000000ff4a00720c */ /* 0x000fe20003f26270 */
[----:B-1----:R-:W-:Y:S01]  /*df20*/  IMAD.MOV.U32 R5, RZ, RZ, R72 ;  /* 0x000000ffff057224 */ /* 0x002fe200078e0048 */
[C---:B------:R-:W-:Y:S01]  /*df30*/  ISETP.GT.U32.AND P4, PT, R4.reuse, R2, PT ;  /* 0x000000020400720c */ /* 0x040fe20003f84070 */
[----:B------:R-:W-:Y:S01]  /*df40*/  IMAD R85, R4, R73, R85 ;  /* 0x0000004904557224 */ /* 0x000fe200078e0255 */
[----:B------:R-:W-:Y:S01]  /*df50*/  IABS R73, R84 ;  /* 0x0000005400497213 */ /* 0x000fe20000000000 */
[----:B------:R-:W-:Y:S01]  /*df60*/  @!P3 IMAD.MOV R5, RZ, RZ, -R5 ;  /* 0x000000ffff05b224 */ /* 0x000fe200078e0a05 */
[----:B------:R-:W-:Y:S01]  /*df70*/  ISETP.GE.AND P3, PT, R75, RZ, PT ;  /* 0x000000ff4b00720c */ /* 0x000fe20003f66270 */
[----:B------:R-:W-:Y:S01]  /*df80*/  IMAD.MOV R75, RZ, RZ, -R76 ;  /* 0x000000ffff4b7224 */ /* 0x000fe200078e0a4c */
[----:B------:R-:W-:Y:S01]  /*df90*/  IABS R74, R80 ;  /* 0x00000050004a7213 */ /* 0x000fe20000000000 */
[----:B------:R-:W-:Y:S01]  /*dfa0*/  IMAD.HI.U32 R72, R0, R71, RZ ;  /* 0x0000004700487227 */ /* 0x000fe200078e00ff */
[----:B------:R1:W-:Y:S03]  /*dfb0*/  STL [R1+0x4a8], R5 ;  /* 0x0004a80501007387 */ /* 0x0003e60000100800 */
[----:B------:R-:W-:Y:S01]  /*dfc0*/  IMAD R78, R4, R75, R78 ;  /* 0x0000004b044e7224 */ /* 0x000fe200078e024e */
[----:B------:R-:W-:Y:S01]  /*dfd0*/  IABS R75, R83 ;  /* 0x00000053004b7213 */ /* 0x000fe20000000000 */
[----:B------:R-:W-:Y:S01]  /*dfe0*/  IMAD.MOV R72, RZ, RZ, -R72 ;  /* 0x000000ffff487224 */ /* 0x000fe200078e0a48 */
[----:B------:R-:W-:Y:S01]  /*dff0*/  @!P4 IADD3 R2, R2, -R4, RZ ;  /* 0x800000040202c210 */ /* 0x000fe20007ffe0ff */
[----:B------:R-:W-:-:S04]  /*e000*/  IMAD.HI.U32 R77, R0, R73, RZ ;  /* 0x00000049004d7227 */ /* 0x000fc800078e00ff */
[----:B-1----:R-:W-:Y:S01]  /*e010*/  IMAD.MOV.U32 R5, RZ, RZ, R70 ;  /* 0x000000ffff057224 */ /* 0x002fe200078e0046 */
[----:B------:R-:W-:Y:S01]  /*e020*/  IADD3 R70, R20, 0x10b, RZ ;  /* 0x0000010b14467810 */ /* 0x000fe20007ffe0ff */
[C---:B------:R-:W-:Y:S02]  /*e030*/  IMAD R71, R4.reuse, R72, R71 ;  /* 0x0000004804477224 */ /* 0x040fe400078e0247 */
[----:B------:R-:W-:Y:S01]  /*e040*/  @!P2 IMAD.MOV R5, RZ, RZ, -R5 ;  /* 0x000000ffff05a224 */ /* 0x000fe200078e0a05 */
[----:B------:R-:W-:Y:S01]  /*e050*/  ISETP.GT.U32.AND P2, PT, R4, R78, PT ;  /* 0x0000004e0400720c */ /* 0x000fe20003f44070 */
[----:B------:R-:W-:Y:S01]  /*e060*/  IMAD.HI.U32 R72, R0, R75, RZ ;  /* 0x0000004b00487227 */ /* 0x000fe200078e00ff */
[----:B------:R-:W-:Y:S02]  /*e070*/  ISETP.GE.AND P4, PT, R70, RZ, PT ;  /* 0x000000ff4600720c */ /* 0x000fe40003f86270 */
[----:B------:R1:W-:Y:S01]  /*e080*/  STL [R1+0x4a4], R5 ;  /* 0x0004a40501007387 */ /* 0x0003e20000100800 */
[----:B------:R-:W-:Y:S01]  /*e090*/  IABS R70, R70 ;  /* 0x0000004600467213 */ /* 0x000fe20000000000 */
[----:B------:R-:W-:-:S04]  /*e0a0*/  IMAD.HI.U32 R76, R0, R74, RZ ;  /* 0x0000004a004c7227 */ /* 0x000fc800078e00ff */
[----:B------:R-:W-:Y:S02]  /*e0b0*/  IMAD.MOV R77, RZ, RZ, -R77 ;  /* 0x000000ffff4d7224 */ /* 0x000fe400078e0a4d */
[----:B------:R-:W-:Y:S02]  /*e0c0*/  IMAD.MOV R72, RZ, RZ, -R72 ;  /* 0x000000ffff487224 */ /* 0x000fe400078e0a48 */
[----:B------:R-:W-:Y:S02]  /*e0d0*/  @!P2 IMAD.IADD R78, R78, 0x1, -R4 ;  /* 0x000000014e4ea824 */ /* 0x000fe400078e0a04 */
[----:B-1----:R-:W-:Y:S02]  /*e0e0*/  IMAD.MOV.U32 R5, RZ, RZ, R2 ;  /* 0x000000ffff057224 */ /* 0x002fe400078e0002 */
[----:B------:R-:W-:Y:S01]  /*e0f0*/  IMAD.HI.U32 R2, R0, R70, RZ ;  /* 0x0000004600027227 */ /* 0x000fe200078e00ff */
[----:B------:R-:W-:-:S03]  /*e100*/  ISETP.GT.U32.AND P2, PT, R4, R78, PT ;  /* 0x0000004e0400720c */ /* 0x000fc60003f44070 */
[----:B------:R-:W-:Y:S01]  /*e110*/  @!P5 IMAD.MOV R5, RZ, RZ, -R5 ;  /* 0x000000ffff05d224 */ /* 0x000fe200078e0a05 */
[C---:B------:R-:W-:Y:S01]  /*e120*/  ISETP.GT.U32.AND P5, PT, R4.reuse, R85, PT ;  /* 0x000000550400720c */ /* 0x040fe20003fa4070 */
[----:B------:R-:W-:Y:S02]  /*e130*/  IMAD.MOV R2, RZ, RZ, -R2 ;  /* 0x000000ffff027224 */ /* 0x000fe400078e0a02 */
[----:B------:R-:W-:Y:S01]  /*e140*/  IMAD.MOV R76, RZ, RZ, -R76 ;  /* 0x000000ffff4c7224 */ /* 0x000fe200078e0a4c */
[----:B------:R1:W-:Y:S01]  /*e150*/  STL [R1+0x4a0], R5 ;  /* 0x0004a00501007387 */ /* 0x0003e20000100800 */
[----:B------:R-:W-:Y:S02]  /*e160*/  IMAD R70, R4, R2, R70 ;  /* 0x0000000204467224 */ /* 0x000fe400078e0246 */
[----:B------:R-:W-:-:S04]  /*e170*/  IMAD.HI.U32 R2, R0, R82, RZ ;  /* 0x0000005200027227 */ /* 0x000fc800078e00ff */
[--C-:B------:R-:W-:Y:S01]  /*e180*/  @!P2 IMAD.IADD R78, R78, 0x1, -R4.reuse ;  /* 0x000000014e4ea824 */ /* 0x100fe200078e0a04 */
[C---:B------:R-:W-:Y:S01]  /*e190*/  ISETP.GT.U32.AND P2, PT, R4.reuse, R71, PT ;  /* 0x000000470400720c */ /* 0x040fe20003f44070 */
[----:B------:R-:W-:Y:S02]  /*e1a0*/  @!P5 IMAD.IADD R85, R85, 0x1, -R4 ;  /* 0x000000015555d824 */ /* 0x000fe400078e0a04 */
[----:B------:R-:W-:Y:S01]  /*e1b0*/  IMAD R73, R4, R77, R73 ;  /* 0x0000004d04497224 */ /* 0x000fe200078e0249 */
[----:B------:R-:W-:Y:S01]  /*e1c0*/  IADD3 R77, R20, 0x112, RZ ;  /* 0x00000112144d7810 */ /* 0x000fe20007ffe0ff */
[----:B------:R-:W-:Y:S01]  /*e1d0*/  IMAD.MOV R2, RZ, RZ, -R2 ;  /* 0x000000ffff027224 */ /* 0x000fe200078e0a02 */
[C---:B------:R-:W-:Y:S01]  /*e1e0*/  ISETP.GT.U32.AND P5, PT, R4.reuse, R85, PT ;  /* 0x000000550400720c */ /* 0x040fe20003fa4070 */
[----:B------:R-:W-:Y:S01]  /*e1f0*/  IMAD.MOV.U32 R6, RZ, RZ, R78 ;  /* 0x000000ffff067224 */ /* 0x000fe200078e004e */
[----:B------:R-:W-:Y:S01]  /*e200*/  IABS R86, R77 ;  /* 0x0000004d00567213 */ /* 0x000fe20000000000 */
[C---:B------:R-:W-:Y:S01]  /*e210*/  IMAD R75, R4.reuse, R72, R75 ;  /* 0x00000048044b7224 */ /* 0x040fe200078e024b */
[----:B------:R-:W-:Y:S01]  /*e220*/  IABS R72, R81 ;  /* 0x0000005100487213 */ /* 0x000fe20000000000 */
[----:B------:R-:W-:Y:S01]  /*e230*/  IMAD R74, R4, R76, R74 ;  /* 0x0000004c044a7224 */ /* 0x000fe200078e024a */
[----:B------:R-:W-:Y:S01]  /*e240*/  IADD3 R76, R20, 0x110, RZ ;  /* 0x00000110144c7810 */ /* 0x000fe20007ffe0ff */
[----:B------:R-:W-:-:S02]  /*e250*/  @!P2 IMAD.IADD R71, R71, 0x1, -R4 ;  /* 0x000000014747a824 */ /* 0x000fc400078e0a04 */
[C---:B------:R-:W-:Y:S01]  /*e260*/  IMAD R82, R4.reuse, R2, R82 ;  /* 0x0000000204527224 */ /* 0x040fe200078e0252 */
[----:B------:R-:W-:Y:S01]  /*e270*/  IABS R2, R76 ;  /* 0x0000004c00027213 */ /* 0x000fe20000000000 */
[----:B------:R-:W-:Y:S01]  /*e280*/  @!P6 IMAD.MOV R6, RZ, RZ, -R6 ;  /* 0x000000ffff06e224 */ /* 0x000fe200078e0a06 */
[C---:B------:R-:W-:Y:S01]  /*e290*/  ISETP.GT.U32.AND P2, PT, R4.reuse, R71, PT ;  /* 0x000000470400720c */ /* 0x040fe20003f44070 */
[----:B------:R-:W-:Y:S01]  /*e2a0*/  @!P5 IMAD.IADD R85, R85, 0x1, -R4 ;  /* 0x000000015555d824 */ /* 0x000fe200078e0a04 */
[C---:B------:R-:W-:Y:S01]  /*e2b0*/  ISETP.GT.U32.AND P5, PT, R4.reuse, R70, PT ;  /* 0x000000460400720c */ /* 0x040fe20003fa4070 */
[----:B------:R-:W-:Y:S01]  /*e2c0*/  IMAD.MOV.U32 R78, RZ, RZ, R86 ;  /* 0x000000ffff4e7224 */ /* 0x000fe200078e0056 */
[----:B------:R-:W-:Y:S01]  /*e2d0*/  ISETP.GT.U32.AND P6, PT, R4, R73, PT ;  /* 0x000000490400720c */ /* 0x000fe20003fc4070 */
[----:B-1----:R-:W-:Y:S01]  /*e2e0*/  IMAD.MOV.U32 R5, RZ, RZ, R85 ;  /* 0x000000ffff057224 */ /* 0x002fe200078e0055 */
[----:B------:R-:W-:Y:S01]  /*e2f0*/  STL [R1+0x488], R6 ;  /* 0x0004880601007387 */ /* 0x000fe20000100800 */
[----:B------:R-:W-:-:S04]  /*e300*/  IMAD.HI.U32 R86, R0, R2, RZ ;  /* 0x0000000200567227 */ /* 0x000fc800078e00ff */
[----:B------:R-:W-:Y:S01]  /*e310*/  @!P3 IMAD.MOV R5, RZ, RZ, -R5 ;  /* 0x000000ffff05b224 */ /* 0x000fe200078e0a05 */
[C---:B------:R-:W-:Y:S01]  /*e320*/  ISETP.GT.U32.AND P3, PT, R4.reuse, R74, PT ;  /* 0x0000004a0400720c */ /* 0x040fe20003f64070 */
[--C-:B------:R-:W-:Y:S01]  /*e330*/  @!P2 IMAD.IADD R71, R71, 0x1, -R4.reuse ;  /* 0x000000014747a824 */ /* 0x100fe200078e0a04 */
[----:B------:R-:W-:Y:S01]  /*e340*/  ISETP.GT.U32.AND P2, PT, R4, R75, PT ;  /* 0x0000004b0400720c */ /* 0x000fe20003f44070 */
[----:B------:R-:W-:Y:S01]  /*e350*/  IMAD.HI.U32 R87, R0, R72, RZ ;  /* 0x0000004800577227 */ /* 0x000fe200078e00ff */
[----:B------:R-:W-:Y:S01]  /*e360*/  @!P5 IADD3 R70, R70, -R4, RZ ;  /* 0x800000044646d210 */ /* 0x000fe20007ffe0ff */
[----:B------:R1:W-:Y:S01]  /*e370*/  STL [R1+0x474], R5 ;  /* 0x0004740501007387 */ /* 0x0003e20000100800 */
[C---:B------:R-:W-:Y:S01]  /*e380*/  ISETP.GT.U32.AND P5, PT, R4.reuse, R82, PT ;  /* 0x000000520400720c */ /* 0x040fe20003fa4070 */
[----:B------:R-:W-:Y:S01]  /*e390*/  @!P6 IMAD.IADD R73, R73, 0x1, -R4 ;  /* 0x000000014949e824 */ /* 0x000fe200078e0a04 */
[----:B------:R-:W-:Y:S01]  /*e3a0*/  ISETP.GT.U32.AND P6, PT, R4, R70, PT ;  /* 0x000000460400720c */ /* 0x000fe20003fc4070 */
[----:B------:R-:W-:-:S02]  /*e3b0*/  IMAD.MOV R86, RZ, RZ, -R86 ;  /* 0x000000ffff567224 */ /* 0x000fc400078e0a56 */
[----:B------:R-:W-:-:S04]  /*e3c0*/  IMAD.HI.U32 R85, R0, R78, RZ ;  /* 0x0000004e00557227 */ /* 0x000fc800078e00ff */
[--C-:B------:R-:W-:Y:S02]  /*e3d0*/  @!P2 IMAD.IADD R75, R75, 0x1, -R4.reuse ;  /* 0x000000014b4ba824 */ /* 0x100fe400078e0a04 */
[--C-:B------:R-:W-:Y:S01]  /*e3e0*/  @!P3 IMAD.IADD R74, R74, 0x1, -R4.reuse ;  /* 0x000000014a4ab824 */ /* 0x100fe200078e0a04 */
[----:B------:R-:W-:Y:S01]  /*e3f0*/  ISETP.GT.U32.AND P3, PT, R4, R73, PT ;  /* 0x000000490400720c */ /* 0x000fe20003f64070 */
[----:B-1----:R-:W-:Y:S02]  /*e400*/  IMAD.MOV.U32 R5, RZ, RZ, R71 ;  /* 0x000000ffff057224 */ /* 0x002fe400078e0047 */
[----:B------:R-:W-:Y:S01]  /*e410*/  @!P5 IMAD.IADD R82, R82, 0x1, -R4 ;  /* 0x000000015252d824 */ /* 0x000fe200078e0a04 */
[C---:B------:R-:W-:Y:S01]  /*e420*/  ISETP.GT.U32.AND P5, PT, R4.reuse, R75, PT ;  /* 0x0000004b0400720c */ /* 0x040fe20003fa4070 */
[----:B------:R-:W-:Y:S01]  /*e430*/  @!P1 IMAD.MOV R5, RZ, RZ, -R5 ;  /* 0x000000ffff059224 */ /* 0x000fe200078e0a05 */
[C---:B------:R-:W-:Y:S01]  /*e440*/  ISETP.GT.U32.AND P2, PT, R4.reuse, R74, PT ;  /* 0x0000004a0400720c */ /* 0x040fe20003f44070 */
[----:B------:R-:W-:Y:S01]  /*e450*/  IMAD.MOV R87, RZ, RZ, -R87 ;  /* 0x000000ffff577224 */ /* 0x000fe200078e0a57 */
[C---:B------:R-:W-:Y:S01]  /*e460*/  ISETP.GT.U32.AND P1, PT, R4.reuse, R82, PT ;  /* 0x000000520400720c */ /* 0x040fe20003f24070 */
[----:B------:R-:W-:Y:S01]  /*e470*/  IMAD R2, R4, R86, R2 ;  /* 0x0000005604027224 */ /* 0x000fe200078e0202 */
[----:B------:R-:W-:Y:S01]  /*e480*/  IADD3 R86, R20, 0x113, RZ ;  /* 0x0000011314567810 */ /* 0x000fe20007ffe0ff */
[----:B------:R-:W-:Y:S01]  /*e490*/  IMAD.MOV R85, RZ, RZ, -R85 ;  /* 0x000000ffff557224 */ /* 0x000fe200078e0a55 */
[----:B------:R1:W-:Y:S01]  /*e4a0*/  STL [R1+0x46c], R5 ;  /* 0x00046c0501007387 */ /* 0x0003e20000100800 */
[C---:B------:R-:W-:Y:S01]  /*e4b0*/  IMAD R72, R4.reuse, R87, R72 ;  /* 0x0000005704487224 */ /* 0x040fe200078e0248 */
[----:B------:R-:W-:Y:S01]  /*e4c0*/  IABS R71, R86 ;  /* 0x0000005600477213 */ /* 0x000fe20000000000 */
[----:B------:R-:W-:-:S02]  /*e4d0*/  IMAD R78, R4, R85, R78 ;  /* 0x00000055044e7224 */ /* 0x000fc400078e024e */
[--C-:B------:R-:W-:Y:S01]  /*e4e0*/  @!P6 IMAD.IADD R70, R70, 0x1, -R4.reuse ;  /* 0x000000014646e824 */ /* 0x100fe200078e0a04 */
[C---:B------:R-:W-:Y:S01]  /*e4f0*/  ISETP.GT.U32.AND P6, PT, R4.reuse, R2, PT ;  /* 0x000000020400720c */ /* 0x040fe20003fc4070 */
        /* <DEDUP_REMOVED lines=8> */
[----:B------:R-:W-:Y:S01]  /*e580*/  IMAD.MOV.U32 R7, RZ, RZ, R70 ;  /* 0x000000ffff077224 */ /* 0x000fe200078e0046 */
[----:B-1----:R-:W-:Y:S01]  /*e590*/  MOV R5, R74 ;  /* 0x0000004a00057202 */ /* 0x002fe20000000f00 */
[----:B------:R-:W-:Y:S01]  /*e5a0*/  IMAD.MOV.U32 R6, RZ, RZ, R73 ;  /* 0x000000ffff067224 */ /* 0x000fe200078e0049 */
[----:B------:R-:W-:Y:S01]  /*e5b0*/  IADD3 R80, R20, 0x114, RZ ;  /* 0x0000011414507810 */ /* 0x000fe20007ffe0ff */
[--C-:B------:R-:W-:Y:S01]  /*e5c0*/  @!P6 IMAD.IADD R2, R2, 0x1, -R4.reuse ;  /* 0x000000010202e824 */ /* 0x100fe200078e0a04 */
[----:B------:R-:W-:Y:S01]  /*e5d0*/  ISETP.GE.AND P6, PT, R83, RZ, PT ;  /* 0x000000ff5300720c */ /* 0x000fe20003fc6270 */
[--C-:B------:R-:W-:Y:S01]  /*e5e0*/  @!P3 IMAD.IADD R72, R72, 0x1, -R4.reuse ;  /* 0x000000014848b824 */ /* 0x100fe200078e0a04 */
[----:B------:R-:W-:Y:S01]  /*e5f0*/  ISETP.GE.AND P3, PT, R79, RZ, PT ;  /* 0x000000ff4f00720c */ /* 0x000fe20003f66270 */
[----:B------:R-:W-:Y:S01]  /*e600*/  @!P5 IMAD.IADD R78, R78, 0x1, -R4 ;  /* 0x000000014e4ed824 */ /* 0x000fe200078e0a04 */
[C---:B------:R-:W-:Y:S01]  /*e610*/  ISETP.GT.U32.AND P5, PT, R4.reuse, R2, PT ;  /* 0x000000020400720c */ /* 0x040fe20003fa4070 */
[----:B------:R-:W-:Y:S01]  /*e620*/  @!P4 IMAD.MOV R7, RZ, RZ, -R7 ;  /* 0x000000ffff07c224 */ /* 0x000fe200078e0a07 */
[----:B------:R-:W-:Y:S01]  /*e630*/  IABS R83, R80 ;  /* 0x0000005000537213 */ /* 0x000fe20000000000 */
[----:B------:R-:W-:Y:S01]  /*e640*/  @!P2 IMAD.MOV R6, RZ, RZ, -R6 ;  /* 0x000000ffff06a224 */ /* 0x000fe200078e0a06 */
[----:B------:R-:W-:Y:S01]  /*e650*/  ISETP.GT.U32.AND P4, PT, R4, R78, PT ;  /* 0x0000004e0400720c */ /* 0x000fe20003f84070 */
[----:B------:R-:W-:Y:S01]  /*e660*/  IMAD.HI.U32 R84, R0, R71, RZ ;  /* 0x0000004700547227 */ /* 0x000fe200078e00ff */
[----:B------:R-:W-:Y:S01]  /*e670*/  STL [R1+0x464], R7 ;  /* 0x0004640701007387 */ /* 0x000fe20000100800 */
[----:B------:R-:W-:-:S02]  /*e680*/  ISETP.GT.U32.AND P2, PT, R4, R72, PT ;  /* 0x000000480400720c */ /* 0x000fc40003f44070 */
[----:B------:R-:W-:Y:S01]  /*e690*/  @!P1 IMAD.MOV R5, RZ, RZ, -R5 ;  /* 0x000000ffff059224 */ /* 0x000fe200078e0a05 */
[----:B------:R1:W-:Y:S01]  /*e6a0*/  STL [R1+0x460], R6 ;  /* 0x0004600601007387 */ /* 0x0003e20000100800 */
[----:B------:R-:W-:Y:S01]  /*e6b0*/  IMAD.MOV R84, RZ, RZ, -R84 ;  /* 0x000000ffff547224 */ /* 0x000fe200078e0a54 */
[----:B------:R-:W-:Y:S01]  /*e6c0*/  ISETP.GE.AND P1, PT, R76, RZ, PT ;  /* 0x000000ff4c00720c */ /* 0x000fe20003f26270 */
[----:B------:R-:W-:Y:S01]  /*e6d0*/  @!P5 IMAD.IADD R2, R2, 0x1, -R4 ;  /* 0x000000010202d824 */ /* 0x000fe200078e0a04 */
[----:B------:R2:W-:Y:S01]  /*e6e0*/  STL [R1+0x45c], R5 ;  /* 0x00045c0501007387 */ /* 0x0005e20000100800 */
[----:B------:R-:W-:Y:S01]  /*e6f0*/  IMAD R79, R4, R84, R71 ;  /* 0x00000054044f7224 */ /* 0x000fe200078e0247 */
[----:B------:R-:W-:Y:S01]  /*e700*/  ISETP.GE.AND P5, PT, R77, RZ, PT ;  /* 0x000000ff4d00720c */ /* 0x000fe20003fa6270 */
[----:B------:R-:W-:Y:S01]  /*e710*/  IMAD.HI.U32 R70, R0, R83, RZ ;  /* 0x0000005300467227 */ /* 0x000fe200078e00ff */
[C---:B------:R-:W-:Y:S02]  /*e720*/  IADD3 R73, R20.reuse, 0x119, RZ ;  /* 0x0000011914497810 */ /* 0x040fe40007ffe0ff */
[C---:B------:R-:W-:Y:S01]  /*e730*/  IADD3 R84, R20.reuse, 0x118, RZ ;  /* 0x0000011814547810 */ /* 0x040fe20007ffe0ff */
[----:B-1----:R-:W-:Y:S01]  /*e740*/  IMAD.MOV.U32 R6, RZ, RZ, R75 ;  /* 0x000000ffff067224 */ /* 0x002fe200078e004b */
[----:B------:R-:W-:Y:S01]  /*e750*/  IADD3 R77, R20, 0x11d, RZ ;  /* 0x0000011d144d7810 */ /* 0x000fe20007ffe0ff */
[----:B------:R-:W-:-:S02]  /*e760*/  IMAD.MOV R70, RZ, RZ, -R70 ;  /* 0x000000ffff467224 */ /* 0x000fc400078e0a46 */
[----:B--2---:R-:W-:Y:S01]  /*e770*/  IMAD.MOV.U32 R5, RZ, RZ, R82 ;  /* 0x000000ffff057224 */ /* 0x004fe200078e0052 */
[----:B------:R-:W-:Y:S01]  /*e780*/  IADD3 R82, R20, 0x11e, RZ ;  /* 0x0000011e14527810 */ /* 0x000fe20007ffe0ff */
[----:B------:R-:W-:Y:S01]  /*e790*/  @!P6 IMAD.MOV R6, RZ, RZ, -R6 ;  /* 0x000000ffff06e224 */ /* 0x000fe200078e0a06 */
[----:B------:R-:W-:Y:S01]  /*e7a0*/  ISETP.GT.U32.AND P6, PT, R4, R79, PT ;  /* 0x0000004f0400720c */ /* 0x000fe20003fc4070 */
[----:B------:R-:W-:Y:S01]  /*e7b0*/  @!P3 IMAD.MOV R5, RZ, RZ, -R5 ;  /* 0x000000ffff05b224 */ /* 0x000fe200078e0a05 */
[----:B------:R-:W-:Y:S01]  /*e7c0*/  ISETP.GE.AND P3, PT, R81, RZ, PT ;  /* 0x000000ff5100720c */ /* 0x000fe20003f66270 */
[--C-:B------:R-:W-:Y:S01]  /*e7d0*/  @!P4 IMAD.IADD R78, R78, 0x1, -R4.reuse ;  /* 0x000000014e4ec824 */ /* 0x100fe200078e0a04 */
[----:B------:R1:W-:Y:S01]  /*e7e0*/  STL [R1+0x458], R6 ;  /* 0x0004580601007387 */ /* 0x0003e20000100800 */
[----:B------:R-:W-:Y:S01]  /*e7f0*/  IMAD R71, R4, R70, R83 ;  /* 0x0000004604477224 */ /* 0x000fe200078e0253 */
[----:B------:R-:W-:Y:S01]  /*e800*/  ISETP.GE.AND P4, PT, R80, RZ, PT ;  /* 0x000000ff5000720c */ /* 0x000fe20003f86270 */
[----:B------:R-:W-:Y:S01]  /*e810*/  @!P2 IMAD.IADD R72, R72, 0x1, -R4 ;  /* 0x000000014848a824 */ /* 0x000fe200078e0a04 */
[----:B------:R2:W-:Y:S01]  /*e820*/  STL [R1+0x454], R5 ;  /* 0x0004540501007387 */ /* 0x0005e20000100800 */
[----:B------:R-:W-:Y:S01]  /*e830*/  IADD3 R80, R20, 0x115, RZ ;  /* 0x0000011514507810 */ /* 0x000fe20007ffe0ff */
[----:B------:R-:W-:Y:S01]  /*e840*/  IMAD.MOV R207, RZ, RZ, -R207 ;  /* 0x000000ffffcf7224 */ /* 0x000fe200078e0acf */
[----:B------:R-:W-:Y:S01]  /*e850*/  ISETP.GE.AND P2, PT, R86, RZ, PT ;  /* 0x000000ff5600720c */ /* 0x000fe20003f46270 */
[----:B------:R-:W-:Y:S01]  /*e860*/  IMAD.MOV R218, RZ, RZ, -R218 ;  /* 0x000000ffffda7224 */ /* 0x000fe200078e0ada */
[----:B------:R-:W-:Y:S01]  /*e870*/  IADD3 R83, R20, 0x116, RZ ;  /* 0x0000011614537810 */ /* 0x000fe20007ffe0ff */
[----:B------:R-:W-:Y:S01]  /*e880*/  @!P6 IMAD.IADD R79, R79, 0x1, -R4 ;  /* 0x000000014f4fe824 */ /* 0x000fe200078e0a04 */
[----:B------:R-:W-:Y:S01]  /*e890*/  IABS R70, R84 ;  /* 0x0000005400467213 */ /* 0x000fe20000000000 */
[----:B-1----:R-:W-:Y:S01]  /*e8a0*/  IMAD.MOV.U32 R6, RZ, RZ, R72 ;  /* 0x000000ffff067224 */ /* 0x002fe200078e0048 */
[----:B------:R-:W-:Y:S01]  /*e8b0*/  IABS R81, R77 ;  /* 0x0000004d00517213 */ /* 0x000fe20000000000 */
[----:B--2---:R-:W-:Y:S01]  /*e8c0*/  IMAD.MOV.U32 R5, RZ, RZ, R2 ;  /* 0x000000ffff057224 */ /* 0x004fe200078e0002 */
[----:B------:R-:W-:Y:S01]  /*e8d0*/  ISETP.GT.U32.AND P6, PT, R4, R79, PT ;  /* 0x0000004f0400720c */ /* 0x000fe20003fc4070 */
[----:B------:R-:W-:Y:S01]  /*e8e0*/  @!P3 IMAD.MOV R6, RZ, RZ, -R6 ;  /* 0x000000ffff06b224 */ /* 0x000fe200078e0a06 */
[----:B------:R-:W-:Y:S01]  /*e8f0*/  ISETP.GE.AND P3, PT, R83, RZ, PT ;  /* 0x000000ff5300720c */ /* 0x000fe20003f66270 */
[----:B------:R-:W-:Y:S01]  /*e900*/  @!P1 IMAD.MOV R5, RZ, RZ, -R5 ;  /* 0x000000ffff059224 */ /* 0x000fe200078e0a05 */
[----:B------:R-:W-:Y:S01]  /*e910*/  ISETP.GE.AND P1, PT, R80, RZ, PT ;  /* 0x000000ff5000720c */ /* 0x000fe20003f26270 */
[----:B------:R-:W-:Y:S01]  /*e920*/  IMAD.HI.U32 R74, R0, R70, RZ ;  /* 0x00000046004a7227 */ /* 0x000fe200078e00ff */
[----:B------:R-:W-:-:S02]  /*e930*/  IABS R80, R80 ;  /* 0x0000005000507213 */ /* 0x000fc40000000000 */
[----:B------:R1:W-:Y:S01]  /*e940*/  STL [R1+0x44c], R5 ;  /* 0x00044c0501007387 */ /* 0x0003e20000100800 */
[----:B------:R-:W-:Y:S01]  /*e950*/  IADD3 R2, R20, 0x117, RZ ;  /* 0x0000011714027810 */ /* 0x000fe20007ffe0ff */
[----:B------:R-:W-:Y:S01]  /*e960*/  IMAD.MOV R74, RZ, RZ, -R74 ;  /* 0x000000ffff4a7224 */ /* 0x000fe200078e0a4a */
[----:B------:R-:W-:Y:S01]  /*e970*/  IABS R83, R83 ;  /* 0x0000005300537213 */ /* 0x000fe20000000000 */
[----:B------:R-:W-:Y:S01]  /*e980*/  IMAD.HI.U32 R72, R0, R80, RZ ;  /* 0x0000005000487227 */ /* 0x000fe200078e00ff */
[----:B------:R-:W-:Y:S03]  /*e990*/  STL [R1+0x448], R6 ;  /* 0x0004480601007387 */ /* 0x000fe60000100800 */
[----:B------:R-:W-:Y:S01]  /*e9a0*/  @!P6 IMAD.IADD R79, R79, 0x1, -R4 ;  /* 0x000000014f4fe824 */ /* 0x000fe200078e0a04 */
[----:B------:R-:W-:Y:S01]  /*e9b0*/  IADD3 R72, -R72, RZ, RZ ;  /* 0x000000ff48487210 */ /* 0x000fe20007ffe1ff */
[----:B-1----:R-:W-:Y:S01]  /*e9c0*/  IMAD.MOV.U32 R5, RZ, RZ, R78 ;  /* 0x000000ffff057224 */ /* 0x002fe200078e004e */
[----:B------:R-:W-:Y:S01]  /*e9d0*/  IABS R78, R2 ;  /* 0x00000002004e7213 */ /* 0x000fe20000000000 */
[----:B------:R-:W-:Y:S01]  /*e9e0*/  IMAD.HI.U32 R75, R0, R83, RZ ;  /* 0x00000053004b7227 */ /* 0x000fe200078e00ff */
[----:B------:R-:W-:-:S02]  /*e9f0*/  ISETP.GE.AND P6, PT, R2, RZ, PT ;  /* 0x000000ff0200720c */ /* 0x000fc40003fc6270 */
[----:B------:R-:W-:Y:S01]  /*ea00*/  IABS R2, R73 ;  /* 0x0000004900027213 */ /* 0x000fe20000000000 */
[----:B------:R-:W-:Y:S01]  /*ea10*/  @!P5 IMAD.MOV R5, RZ, RZ, -R5 ;  /* 0x000000ffff05d224 */ /* 0x000fe200078e0a05 */
[C---:B------:R-:W-:Y:S01]  /*ea20*/  ISETP.GT.U32.AND P5, PT, R4.reuse, R71, PT ;  /* 0x000000470400720c */ /* 0x040fe20003fa4070 */
[----:B------:R-:W-:Y:S02]  /*ea30*/  IMAD R80, R4, R72, R80 ;  /* 0x0000004804507224 */ /* 0x000fe400078e0250 */
[----:B------:R-:W-:Y:S01]  /*ea40*/  IMAD.HI.U32 R76, R0, R78, RZ ;  /* 0x0000004e004c7227 */ /* 0x000fe200078e00ff */
[----:B------:R1:W-:Y:S03]  /*ea50*/  STL [R1+0x43c], R5 ;  /* 0x00043c0501007387 */ /* 0x0003e60000100800 */
[----:B------:R-:W-:Y:S02]  /*ea60*/  IMAD.MOV R75, RZ, RZ, -R75 ;  /* 0x000000ffff4b7224 */ /* 0x000fe400078e0a4b */
[----:B------:R-:W-:-:S02]  /*ea70*/  IMAD.MOV R76, RZ, RZ, -R76 ;  /* 0x000000ffff4c7224 */ /* 0x000fc400078e0a4c */
[----:B------:R-:W-:Y:S02]  /*ea80*/  IMAD R83, R4, R75, R83 ;  /* 0x0000004b04537224 */ /* 0x000fe400078e0253 */
[----:B------:R-:W-:Y:S02]  /*ea90*/  @!P5 IMAD.IADD R71, R71, 0x1, -R4 ;  /* 0x000000014747d824 */ /* 0x000fe400078e0a04 */
[----:B-1----:R-:W-:Y:S01]  /*eaa0*/  IMAD.MOV.U32 R5, RZ, RZ, R79 ;  /* 0x000000ffff057224 */ /* 0x002fe200078e004f */
[----:B------:R-:W-:Y:S01]  /*eab0*/  IADD3 R79, R20, 0x11a, RZ ;  /* 0x0000011a144f7810 */ /* 0x000fe20007ffe0ff */
[C---:B------:R-:W-:Y:S01]  /*eac0*/  IMAD R78, R4.reuse, R76, R78 ;  /* 0x0000004c044e7224 */ /* 0x040fe200078e024e */
[C---:B------:R-:W-:Y:S01]  /*ead0*/  ISETP.GT.U32.AND P5, PT, R4.reuse, R71, PT ;  /* 0x000000470400720c */ /* 0x040fe20003fa4070 */
[----:B------:R-:W-:Y:S01]  /*eae0*/  @!P2 IMAD.MOV R5, RZ, RZ, -R5 ;  /* 0x000000ffff05a224 */ /* 0x000fe200078e0a05 */
[----:B------:R-:W-:Y:S01]  /*eaf0*/  ISETP.GT.U32.AND P2, PT, R4, R80, PT ;  /* 0x000000500400720c */ /* 0x000fe20003f44070 */
[----:B------:R-:W-:Y:S01]  /*eb00*/  IMAD.HI.U32 R72, R0, R2, RZ ;  /* 0x0000000200487227 */ /* 0x000fe200078e00ff */
[----:B------:R-:W-:-:S02]  /*eb10*/  IABS R75, R79 ;  /* 0x0000004f004b7213 */ /* 0x000fc40000000000 */
[----:B------:R1:W-:Y:S01]  /*eb20*/  STL [R1+0x444], R5 ;  /* 0x0004440501007387 */ /* 0x0003e20000100800 */
[----:B------:R-:W-:Y:S02]  /*eb30*/  IMAD.MOV R72, RZ, RZ, -R72 ;  /* 0x000000ffff487224 */ /* 0x000fe400078e0a48 */
[----:B------:R-:W-:-:S04]  /*eb40*/  IMAD.HI.U32 R87, R0, R75, RZ ;  /* 0x0000004b00577227 */ /* 0x000fc800078e00ff */
[--C-:B------:R-:W-:Y:S01]  /*eb50*/  @!P5 IMAD.IADD R71, R71, 0x1, -R4.reuse ;  /* 0x000000014747d824 */ /* 0x100fe200078e0a04 */
[----:B------:R-:W-:Y:S01]  /*eb60*/  ISETP.GT.U32.AND P5, PT, R4, R83, PT ;  /* 0x000000530400720c */ /* 0x000fe20003fa4070 */
[----:B------:R-:W-:Y:S01]  /*eb70*/  @!P2 IMAD.IADD R80, R80, 0x1, -R4 ;  /* 0x000000015050a824 */ /* 0x000fe200078e0a04 */
[C---:B------:R-:W-:Y:S01]  /*eb80*/  ISETP.GT.U32.AND P2, PT, R4.reuse, R78, PT ;  /* 0x0000004e0400720c */ /* 0x040fe20003f44070 */
[----:B-1----:R-:W-:Y:S01]  /*eb90*/  IMAD.MOV.U32 R5, RZ, RZ, R71 ;  /* 0x000000ffff057224 */ /* 0x002fe200078e0047 */
[----:B------:R-:W-:Y:S01]  /*eba0*/  IABS R71, R82 ;  /* 0x0000005200477213 */ /* 0x000fe20000000000 */
[----:B------:R-:W-:Y:S01]  /*ebb0*/  IMAD R2, R4, R72, R2 ;  /* 0x0000004804027224 */ /* 0x000fe200078e0202 */
[----:B------:R-:W-:Y:S01]  /*ebc0*/  IADD3 R72, R20, 0x11b, RZ ;  /* 0x0000011b14487810 */ /* 0x000fe20007ffe0ff */
[----:B------:R-:W-:Y:S02]  /*ebd0*/  @!P4 IMAD.MOV R5, RZ, RZ, -R5 ;  /* 0x000000ffff05c224 */ /* 0x000fe400078e0a05 */
[----:B------:R-:W-:Y:S01]  /*ebe0*/  IMAD.MOV R87, RZ, RZ, -R87 ;  /* 0x000000ffff577224 */ /* 0x000fe200078e0a57 */
[----:B------:R-:W-:Y:S01]  /*ebf0*/  IABS R76, R72 ;  /* 0x00000048004c7213 */ /* 0x000fe20000000000 */
[C---:B------:R-:W-:Y:S01]  /*ec00*/  IMAD R70, R4.reuse, R74, R70 ;  /* 0x0000004a04467224 */ /* 0x040fe200078e0246 */
[----:B------:R1:W-:Y:S01]  /*ec10*/  STL [R1+0x440], R5 ;  /* 0x0004400501007387 */ /* 0x0003e20000100800 */
[--C-:B------:R-:W-:Y:S01]  /*ec20*/  @!P5 IMAD.IADD R83, R83, 0x1, -R4.reuse ;  /* 0x000000015353d824 */ /* 0x100fe200078e0a04 */
[----:B------:R-:W-:Y:S01]  /*ec30*/  ISETP.GT.U32.AND P5, PT, R4, R80, PT ;  /* 0x000000500400720c */ /* 0x000fe20003fa4070 */
[----:B------:R-:W-:Y:S01]  /*ec40*/  @!P2 IMAD.IADD R78, R78, 0x1, -R4 ;  /* 0x000000014e4ea824 */ /* 0x000fe200078e0a04 */
[----:B------:R-:W-:Y:S01]  /*ec50*/  IADD3 R74, R20, 0x11c, RZ ;  /* 0x0000011c144a7810 */ /* 0x000fe20007ffe0ff */
[C---:B------:R-:W-:Y:S01]  /*ec60*/  IMAD R75, R4.reuse, R87, R75 ;  /* 0x00000057044b7224 */ /* 0x040fe200078e024b */
[----:B------:R-:W-:Y:S01]  /*ec70*/  ISETP.GT.U32.AND P4, PT, R4, R83, PT ;  /* 0x000000530400720c */ /* 0x000fe20003f84070 */
[----:B------:R-:W-:Y:S01]  /*ec80*/  IMAD.HI.U32 R85, R0, R76, RZ ;  /* 0x0000004c00557227 */ /* 0x000fe200078e00ff */
[----:B------:R-:W-:-:S02]  /*ec90*/  ISETP.GT.U32.AND P2, PT, R4, R78, PT ;  /* 0x0000004e0400720c */ /* 0x000fc40003f44070 */
[----:B------:R-:W-:Y:S01]  /*eca0*/  IABS R86, R74 ;  /* 0x0000004a00567213 */ /* 0x000fe20000000000 */
[----:B------:R-:W-:Y:S02]  /*ecb0*/  IMAD.MOV R85, RZ, RZ, -R85 ;  /* 0x000000ffff557224 */ /* 0x000fe400078e0a55 */
[----:B------:R-:W-:-:S04]  /*ecc0*/  IMAD.HI.U32 R88, R0, R81, RZ ;  /* 0x0000005100587227 */ /* 0x000fc800078e00ff */
[--C-:B------:R-:W-:Y:S01]  /*ecd0*/  @!P5 IMAD.IADD R80, R80, 0x1, -R4.reuse ;  /* 0x000000015050d824 */ /* 0x100fe200078e0a04 */
[C---:B------:R-:W-:Y:S01]  /*ece0*/  ISETP.GT.U32.AND P5, PT, R4.reuse, R70, PT ;  /* 0x000000460400720c */ /* 0x040fe20003fa4070 */
[--C-:B------:R-:W-:Y:S01]  /*ecf0*/  @!P4 IMAD.IADD R83, R83, 0x1, -R4.reuse ;  /* 0x000000015353c824 */ /* 0x100fe200078e0a04 */
[----:B------:R-:W-:Y:S01]  /*ed00*/  ISETP.GT.U32.AND P4, PT, R4, R2, PT ;  /* 0x000000020400720c */ /* 0x000fe20003f84070 */
[----:B------:R-:W-:Y:S01]  /*ed10*/  @!P2 IMAD.IADD R78, R78, 0x1, -R4 ;  /* 0x000000014e4ea824 */ /* 0x000fe200078e0a04 */
[----:B------:R-:W-:Y:S01]  /*ed20*/  ISETP.GT.U32.AND P2, PT, R4, R75, PT ;  /* 0x0000004b0400720c */ /* 0x000fe20003f44070 */
[----:B-1----:R-:W-:Y:S01]  /*ed30*/  IMAD.MOV.U32 R5, RZ, RZ, R80 ;  /* 0x000000ffff057224 */ /* 0x002fe200078e0050 */
[----:B------:R-:W-:Y:S01]  /*ed40*/  IADD3 R88, -R88, RZ, RZ ;  /* 0x000000ff58587210 */ /* 0x000fe20007ffe1ff */
[----:B------:R-:W-:Y:S02]  /*ed50*/  IMAD R76, R4, R85, R76 ;  /* 0x00000055044c7224 */ /* 0x000fe400078e024c */
[----:B------:R-:W-:-:S02]  /*ed60*/  @!P1 IMAD.MOV R5, RZ, RZ, -R5 ;  /* 0x000000ffff059224 */ /* 0x000fc400078e0a05 */
[----:B------:R-:W-:-:S03]  /*ed70*/  IMAD.HI.U32 R85, R0, R86, RZ ;  /* 0x0000005600557227 */ /* 0x000fc600078e00ff */
[----:B------:R1:W-:Y:S01]  /*ed80*/  STL [R1+0x438], R5 ;  /* 0x0004380501007387 */ /* 0x0003e20000100800 */
[--C-:B------:R-:W-:Y:S01]  /*ed90*/  @!P4 IMAD.IADD R2, R2, 0x1, -R4.reuse ;  /* 0x000000010202c824 */ /* 0x100fe200078e0a04 */
[----:B------:R-:W-:Y:S01]  /*eda0*/  ISETP.GE.AND P4, PT, R84, RZ, PT ;  /* 0x000000ff5400720c */ /* 0x000fe20003f86270 */
[--C-:B------:R-:W-:Y:S01]  /*edb0*/  @!P5 IMAD.IADD R70, R70, 0x1, -R4.reuse ;  /* 0x000000014646d824 */ /* 0x100fe200078e0a04 */
[C---:B------:R-:W-:Y:S01]  /*edc0*/  ISETP.GT.U32.AND P5, PT, R4.reuse, R76, PT ;  /* 0x0000004c0400720c */ /* 0x040fe20003fa4070 */
[----:B------:R-:W-:Y:S01]  /*edd0*/  @!P2 IMAD.IADD R75, R75, 0x1, -R4 ;  /* 0x000000014b4ba824 */ /* 0x000fe200078e0a04 */
[C---:B------:R-:W-:Y:S01]  /*ede0*/  ISETP.GT.U32.AND P2, PT, R4.reuse, R2, PT ;  /* 0x000000020400720c */ /* 0x040fe20003f44070 */
[----:B------:R-:W-:Y:S01]  /*edf0*/  IMAD.MOV R85, RZ, RZ, -R85 ;  /* 0x000000ffff557224 */ /* 0x000fe200078e0a55 */
[----:B------:R-:W-:Y:S01]  /*ee00*/  ISETP.GT.U32.AND P1, PT, R4, R70, PT ;  /* 0x000000460400720c */ /* 0x000fe20003f24070 */
[----:B------:R-:W-:-:S04]  /*ee10*/  IMAD.HI.U32 R87, R0, R71, RZ ;  /* 0x0000004700577227 */ /* 0x000fc800078e00ff */
[----:B-1----:R-:W-:Y:S02]  /*ee20*/  IMAD.MOV.U32 R5, RZ, RZ, R83 ;  /* 0x000000ffff057224 */ /* 0x002fe400078e0053 */
[----:B------:R-:W-:Y:S02]  /*ee30*/  IMAD R85, R4, R85, R86 ;  /* 0x0000005504557224 */ /* 0x000fe400078e0256 */
[----:B------:R-:W-:Y:S02]  /*ee40*/  @!P3 IMAD.MOV R5, RZ, RZ, -R5 ;  /* 0x000000ffff05b224 */ /* 0x000fe400078e0a05 */
[--C-:B------:R-:W-:Y:S01]  /*ee50*/  @!P5 IMAD.IADD R76, R76, 0x1, -R4.reuse ;  /* 0x000000014c4cd824 */ /* 0x100fe200078e0a04 */
[----:B------:R-:W-:Y:S01]  /*ee60*/  ISETP.GT.U32.AND P5, PT, R4, R75, PT ;  /* 0x0000004b0400720c */ /* 0x000fe20003fa4070 */
[----:B------:R-:W-:Y:S01]  /*ee70*/  IMAD.MOV R87, RZ, RZ, -R87 ;  /* 0x000000ffff577224 */ /* 0x000fe200078e0a57 */
[----:B------:R1:W-:Y:S01]  /*ee80*/  STL [R1+0x434], R5 ;  /* 0x0004340501007387 */ /* 0x0003e20000100800 */
[--C-:B------:R-:W-:Y:S01]  /*ee90*/  @!P2 IMAD.IADD R2, R2, 0x1, -R4.reuse ;  /* 0x000000010202a824 */ /* 0x100fe200078e0a04 */
[----:B------:R-:W-:Y:S01]  /*eea0*/  ISETP.GE.AND P2, PT, R73, RZ, PT ;  /* 0x000000ff4900720c */ /* 0x000fe20003f46270 */
[C---:B------:R-:W-:Y:S01]  /*eeb0*/  IMAD R87, R4.reuse, R87, R71 ;  /* 0x0000005704577224 */ /* 0x040fe200078e0247 */
[C---:B------:R-:W-:Y:S01]  /*eec0*/  ISETP.GT.U32.AND P3, PT, R4.reuse, R76, PT ;  /* 0x0000004c0400720c */ /* 0x040fe20003f64070 */
[----:B------:R-:W-:Y:S01]  /*eed0*/  IMAD R81, R4, R88, R81 ;  /* 0x0000005804517224 */ /* 0x000fe200078e0251 */
[----:B------:R-:W-:Y:S01]  /*eee0*/  IADD3 R71, R20, 0x11f, RZ ;  /* 0x0000011f14477810 */ /* 0x000fe20007ffe0ff */
[----:B------:R-:W-:-:S02]  /*eef0*/  @!P1 IMAD.IADD R70, R70, 0x1, -R4 ;  /* 0x0000000146469824 */ /* 0x000fc400078e0a04 */
[C---:B------:R-:W-:Y:S01]  /*ef00*/  IMAD R221, R4.reuse, R207, R221 ;  /* 0x000000cf04dd7224 */ /* 0x040fe200078e02dd */
[----:B------:R-:W-:Y:S01]  /*ef10*/  IABS R83, R71 ;  /* 0x0000004700537213 */ /* 0x000fe20000000000 */
[----:B-1----:R-:W-:Y:S01]  /*ef20*/  IMAD.MOV.U32 R5, RZ, RZ, R78 ;  /* 0x000000ffff057224 */ /* 0x002fe200078e004e */
[----:B------:R-:W-:Y:S01]  /*ef30*/  ISETP.GT.U32.AND P1, PT, R4, R81, PT ;  /* 0x000000510400720c */ /* 0x000fe20003f24070 */
[----:B------:R-:W-:Y:S01]  /*ef40*/  IMAD.MOV.U32 R6, RZ, RZ, R70 ;  /* 0x000000ffff067224 */ /* 0x000fe200078e0046 */
[----:B------:R-:W-:Y:S01]  /*ef50*/  IADD3 R78, R20, 0x120, RZ ;  /* 0x00000120144e7810 */ /* 0x000fe20007ffe0ff */
[----:B------:R-:W-:Y:S01]  /*ef60*/  @!P6 IMAD.MOV R5, RZ, RZ, -R5 ;  /* 0x000000ffff05e224 */ /* 0x000fe200078e0a05 */
[----:B------:R-:W-:Y:S01]  /*ef70*/  ISETP.GT.U32.AND P6, PT, R4, R85, PT ;  /* 0x000000550400720c */ /* 0x000fe20003fc4070 */
[----:B------:R-:W-:Y:S01]  /*ef80*/  IMAD.HI.U32 R73, R0, R83, RZ ;  /* 0x0000005300497227 */ /* 0x000fe200078e00ff */
[----:B------:R-:W-:Y:S02]  /*ef90*/  IABS R80, R78 ;  /* 0x0000004e00507213 */ /* 0x000fe40000000000 */
[----:B------:R1:W-:Y:S01]  /*efa0*/  STL [R1+0x430], R5 ;  /* 0x0004300501007387 */ /* 0x0003e20000100800 */
[----:B------:R-:W-:-:S02]  /*efb0*/  @!P4 IMAD.MOV R6, RZ, RZ, -R6 ;  /* 0x000000ffff06c224 */ /* 0x000fc400078e0a06 */
[--C-:B------:R-:W-:Y:S01]  /*efc0*/  @!P3 IMAD.IADD R76, R76, 0x1, -R4.reuse ;  /* 0x000000014c4cb824 */ /* 0x100fe200078e0a04 */
[----:B------:R-:W-:Y:S01]  /*efd0*/  ISETP.GE.AND P3, PT, R79, RZ, PT ;  /* 0x000000ff4f00720c */ /* 0x000fe20003f66270 */
[----:B------:R-:W-:Y:S01]  /*efe0*/  IMAD.MOV R73, RZ, RZ, -R73 ;  /* 0x000000ffff497224 */ /* 0x000fe200078e0a49 */
[----:B------:R-:W-:Y:S01]  /*eff0*/  STL [R1+0x42c], R6 ;  /* 0x00042c0601007387 */ /* 0x000fe20000100800 */
[--C-:B------:R-:W-:Y:S01]  /*f000*/  @!P5 IMAD.IADD R75, R75, 0x1, -R4.reuse ;  /* 0x000000014b4bd824 */ /* 0x100fe200078e0a04 */
[----:B------:R-:W-:Y:S01]  /*f010*/  ISETP.GT.U32.AND P5, PT, R4, R87, PT ;  /* 0x000000570400720c */ /* 0x000fe20003fa4070 */
[----:B------:R-:W-:Y:S01]  /*f020*/  @!P6 IMAD.IADD R85, R85, 0x1, -R4 ;  /* 0x000000015555e824 */ /* 0x000fe200078e0a04 */
[----:B------:R-:W-:Y:S01]  /*f030*/  ISETP.GE.AND P6, PT, R72, RZ, PT ;  /* 0x000000ff4800720c */ /* 0x000fe20003fc6270 */
[----:B-1----:R-:W-:Y:S01]  /*f040*/  IMAD.MOV.U32 R5, RZ, RZ, R2 ;  /* 0x000000ffff057224 */ /* 0x002fe200078e0002 */
[----:B------:R-:W-:Y:S01]  /*f050*/  IADD3 R79, R20, 0x126, RZ ;  /* 0x00000126144f7810 */ /* 0x000fe20007ffe0ff */
[----:B------:R-:W-:-:S02]  /*f060*/  IMAD R73, R4, R73, R83 ;  /* 0x0000004904497224 */ /* 0x000fc400078e0253 */
[----:B------:R-:W-:Y:S02]  /*f070*/  @!P2 IMAD.MOV R5, RZ, RZ, -R5 ;  /* 0x000000ffff05a224 */ /* 0x000fe400078e0a05 */
[----:B------:R-:W-:Y:S01]  /*f080*/  @!P1 IMAD.IADD R81, R81, 0x1, -R4 ;  /* 0x0000000151519824 */ /* 0x000fe200078e0a04 */
[----:B------:R-:W-:Y:S01]  /*f090*/  ISETP.GE.AND P1, PT, R74, RZ, PT ;  /* 0x000000ff4a00720c */ /* 0x000fe20003f26270 */
[----:B------:R-:W-:Y:S01]  /*f0a0*/  IMAD.MOV.U32 R2, RZ, RZ, R75 ;  /* 0x000000ffff027224 */ /* 0x000fe200078e004b */
[----:B------:R1:W-:Y:S01]  /*f0b0*/  STL [R1+0x428], R5 ;  /* 0x0004280501007387 */ /* 0x0003e20000100800 */
[----:B------:R-:W-:Y:S01]  /*f0c0*/  IMAD.HI.U32 R72, R0, R80, RZ ;  /* 0x0000005000487227 */ /* 0x000fe200078e00ff */
[----:B------:R-:W-:Y:S02]  /*f0d0*/  ISETP.GT.U32.AND P4, PT, R4, R81, PT ;  /* 0x000000510400720c */ /* 0x000fe40003f84070 */
[----:B------:R-:W-:Y:S01]  /*f0e0*/  IADD3 R74, R20, 0x122, RZ ;  /* 0x00000122144a7810 */ /* 0x000fe20007ffe0ff */
[----:B------:R-:W-:Y:S01]  /*f0f0*/  @!P3 IMAD.MOV R2, RZ, RZ, -R2 ;  /* 0x000000ffff02b224 */ /* 0x000fe200078e0a02 */
[----:B------:R-:W-:Y:S01]  /*f100*/  IADD3 R70, -R72, RZ, RZ ;  /* 0x000000ff48467210 */ /* 0x000fe20007ffe1ff */
[----:B------:R-:W-:Y:S01]  /*f110*/  @!P5 IMAD.IADD R87, R87, 0x1, -R4 ;  /* 0x000000015757d824 */ /* 0x000fe200078e0a04 */
[----:B------:R-:W-:Y:S01]  /*f120*/  ISETP.GE.AND P3, PT, R77, RZ, PT ;  /* 0x000000ff4d00720c */ /* 0x000fe20003f66270 */
[C---:B------:R-:W-:Y:S01]  /*f130*/  IMAD R227, R4.reuse, R218, R227 ;  /* 0x000000da04e37224 */ /* 0x040fe200078e02e3 */
[----:B------:R2:W-:Y:S01]  /*f140*/  STL [R1+0x41c], R2 ;  /* 0x00041c0201007387 */ /* 0x0005e20000100800 */
[----:B-1----:R-:W-:Y:S01]  /*f150*/  IMAD.MOV.U32 R5, RZ, RZ, R76 ;  /* 0x000000ffff057224 */ /* 0x002fe200078e004c */
[C---:B------:R-:W-:Y:S01]  /*f160*/  ISETP.GT.U32.AND P2, PT, R4.reuse, R87, PT ;  /* 0x000000570400720c */ /* 0x040fe20003f44070 */
[C---:B------:R-:W-:Y:S01]  /*f170*/  IMAD R80, R4.reuse, R70, R80 ;  /* 0x0000004604507224 */ /* 0x040fe200078e0250 */
[C---:B------:R-:W-:Y:S01]  /*f180*/  ISETP.GT.U32.AND P5, PT, R4.reuse, R85, PT ;  /* 0x000000550400720c */ /* 0x040fe20003fa4070 */
[----:B------:R-:W-:Y:S01]  /*f190*/  @!P6 IMAD.MOV R5, RZ, RZ, -R5 ;  /* 0x000000ffff05e224 */ /* 0x000fe200078e0a05 */
[C---:B------:R-:W-:Y:S01]  /*f1a0*/  ISETP.GT.U32.AND P6, PT, R4.reuse, R73, PT ;  /* 0x000000490400720c */ /* 0x040fe20003fc4070 */
[----:B------:R-:W-:Y:S01]  /*f1b0*/  @!P4 IMAD.IADD R81, R81, 0x1, -R4 ;  /* 0x000000015151c824 */ /* 0x000fe200078e0a04 */
[----:B------:R-:W-:Y:S01]  /*f1c0*/  ISETP.GT.U32.AND P4, PT, R4, R80, PT ;  /* 0x000000500400720c */ /* 0x000fe20003f84070 */
[----:B------:R-:W-:Y:S01]  /*f1d0*/  IMAD.HI.U32 R218, R0, R231, RZ ;  /* 0x000000e700da7227 */ /* 0x000fe200078e00ff */
[C---:B--2---:R-:W-:Y:S01]  /*f1e0*/  IADD3 R2, R20.reuse, 0x121, RZ ;  /* 0x0000012114027810 */ /* 0x044fe20007ffe0ff */
[----:B------:R1:W-:Y:S01]  /*f1f0*/  STL [R1+0x410], R5 ;  /* 0x0004100501007387 */ /* 0x0003e20000100800 */
[----:B------:R-:W-:Y:S01]  /*f200*/  IABS R86, R74 ;  /* 0x0000004a00567213 */ /* 0x000fe20000000000 */
[----:B------:R-:W-:Y:S01]  /*f210*/  IMAD.MOV R218, RZ, RZ, -R218 ;  /* 0x000000ffffda7224 */ /* 0x000fe200078e0ada */
[----:B------:R-:W-:Y:S01]  /*f220*/  IABS R83, R2 ;  /* 0x0000000200537213 */ /* 0x000fe20000000000 */
[--C-:B------:R-:W-:Y:S01]  /*f230*/  @!P2 IMAD.IADD R87, R87, 0x1, -R4.reuse ;  /* 0x000000015757a824 */ /* 0x100fe200078e0a04 */
[----:B------:R-:W-:Y:S01]  /*f240*/  ISETP.GE.AND P2, PT, R71, RZ, PT ;  /* 0x000000ff4700720c */ /* 0x000fe20003f46270 */
[----:B------:R-:W-:Y:S01]  /*f250*/  IMAD.MOV.U32 R71, RZ, RZ, R81 ;  /* 0x000000ffff477224 */ /* 0x000fe200078e0051 */
[----:B------:R-:W-:Y:S01]  /*f260*/  IADD3 R76, R20, 0x123, RZ ;  /* 0x00000123144c7810 */ /* 0x000fe20007ffe0ff */
[----:B------:R-:W-:-:S02]  /*f270*/  @!P6 IMAD.IADD R73, R73, 0x1, -R4 ;  /* 0x000000014949e824 */ /* 0x000fc400078e0a04 */
[----:B------:R-:W-:Y:S01]  /*f280*/  IMAD.HI.U32 R72, R0, R83, RZ ;  /* 0x0000005300487227 */ /* 0x000fe200078e00ff */
[----:B------:R-:W-:Y:S02]  /*f290*/  IABS R84, R76 ;  /* 0x0000004c00547213 */ /* 0x000fe40000000000 */
[----:B------:R-:W-:Y:S01]  /*f2a0*/  ISETP.GT.U32.AND P6, PT, R4, R73, PT ;  /* 0x000000490400720c */ /* 0x000fe20003fc4070 */
[----:B------:R-:W-:Y:S02]  /*f2b0*/  IMAD.MOV R75, RZ, RZ, -R72 ;  /* 0x000000ffff4b7224 */ /* 0x000fe400078e0a48 */
[----:B------:R-:W-:Y:S01]  /*f2c0*/  @!P4 IMAD.IADD R80, R80, 0x1, -R4 ;  /* 0x000000015050c824 */ /* 0x000fe200078e0a04 */
[----:B------:R-:W-:Y:S01]  /*f2d0*/  ISETP.GE.AND P4, PT, R2, RZ, PT ;  /* 0x000000ff0200720c */ /* 0x000fe20003f86270 */
[----:B------:R-:W-:Y:S01]  /*f2e0*/  IMAD R83, R4, R75, R83 ;  /* 0x0000004b04537224 */ /* 0x000fe200078e0253 */
[----:B------:R-:W-:Y:S01]  /*f2f0*/  IADD3 R75, R20, 0x124, RZ ;  /* 0x00000124144b7810 */ /* 0x000fe20007ffe0ff */
[----:B------:R-:W-:Y:S01]  /*f300*/  @!P3 IMAD.MOV R71, RZ, RZ, -R71 ;  /* 0x000000ffff47b224 */ /* 0x000fe200078e0a47 */
[----:B------:R-:W-:Y:S01]  /*f310*/  ISETP.GT.U32.AND P3, PT, R4, R80, PT ;  /* 0x000000500400720c */ /* 0x000fe20003f64070 */
[----:B------:R-:W-:-:S04]  /*f320*/  IMAD.HI.U32 R2, R0, R86, RZ ;  /* 0x0000005600027227 */ /* 0x000fc800078e00ff */
[----:B------:R-:W-:Y:S01]  /*f330*/  @!P6 IMAD.IADD R73, R73, 0x1, -R4 ;  /* 0x000000014949e824 */ /* 0x000fe200078e0a04 */
[----:B------:R-:W-:Y:S01]  /*f340*/  ISETP.GT.U32.AND P6, PT, R4, R83, PT ;  /* 0x000000530400720c */ /* 0x000fe20003fc4070 */
[----:B------:R-:W-:Y:S02]  /*f350*/  IMAD.MOV R2, RZ, RZ, -R2 ;  /* 0x000000ffff027224 */ /* 0x000fe400078e0a02 */
[----:B------:R-:W-:Y:S01]  /*f360*/  @!P5 IMAD.IADD R85, R85, 0x1, -R4 ;  /* 0x000000015555d824 */ /* 0x000fe200078e0a04 */
[----:B------:R-:W-:Y:S01]  /*f370*/  ISETP.GE.AND P5, PT, R82, RZ, PT ;  /* 0x000000ff5200720c */ /* 0x000fe20003fa6270 */
[----:B------:R-:W-:Y:S01]  /*f380*/  IMAD R86, R4, R2, R86 ;  /* 0x0000000204567224 */ /* 0x000fe200078e0256 */
[----:B------:R-:W-:Y:S01]  /*f390*/  IABS R2, R75 ;  /* 0x0000004b00027213 */ /* 0x000fe20000000000 */
[----:B------:R-:W-:Y:S02]  /*f3a0*/  IMAD.MOV.U32 R70, RZ, RZ, R85 ;  /* 0x000000ffff467224 */ /* 0x000fe400078e0055 */
[----:B------:R-:W-:Y:S01]  /*f3b0*/  @!P3 IMAD.IADD R80, R80, 0x1, -R4 ;  /* 0x000000015050b824 */ /* 0x000fe200078e0a04 */
[----:B------:R-:W-:Y:S01]  /*f3c0*/  ISETP.GT.U32.AND P3, PT, R4, R86, PT ;  /* 0x000000560400720c */ /* 0x000fe20003f64070 */
[----:B------:R-:W-:Y:S01]  /*f3d0*/  @!P1 IMAD.MOV R70, RZ, RZ, -R70 ;  /* 0x000000ffff469224 */ /* 0x000fe200078e0a46 */
[----:B------:R-:W-:Y:S01]  /*f3e0*/  ISETP.GE.AND P1, PT, R78, RZ, PT ;  /* 0x000000ff4e00720c */ /* 0x000fe20003f26270 */
[----:B------:R-:W-:-:S02]  /*f3f0*/  @!P6 IMAD.IADD R83, R83, 0x1, -R4 ;  /* 0x000000015353e824 */ /* 0x000fc400078e0a04 */
[----:B------:R-:W-:-:S03]  /*f400*/  IMAD.HI.U32 R78, R0, R84, RZ ;  /* 0x00000054004e7227 */ /* 0x000fc600078e00ff */
[----:B------:R-:W-:Y:S01]  /*f410*/  ISETP.GT.U32.AND P6, PT, R4, R83, PT ;  /* 0x000000530400720c */ /* 0x000fe20003fc4070 */
[----:B------:R-:W-:Y:S02]  /*f420*/  IMAD.MOV.U32 R72, RZ, RZ, R87 ;  /* 0x000000ffff487224 */ /* 0x000fe400078e0057 */
[----:B------:R-:W-:Y:S02]  /*f430*/  IMAD.MOV R78, RZ, RZ, -R78 ;  /* 0x000000ffff4e7224 */ /* 0x000fe400078e0a4e */
[----:B------:R-:W-:Y:S01]  /*f440*/  @!P3 IMAD.IADD R86, R86, 0x1, -R4 ;  /* 0x000000015656b824 */ /* 0x000fe200078e0a04 */
[----:B------:R-:W-:Y:S01]  /*f450*/  @!P5 IADD3 R72, -R72, RZ, RZ ;  /* 0x000000ff4848d210 */ /* 0x000fe20007ffe1ff */
[----:B------:R-:W-:Y:S01]  /*f460*/  IMAD R84, R4, R78, R84 ;  /* 0x0000004e04547224 */ /* 0x000fe200078e0254 */
[----:B------:R-:W-:Y:S01]  /*f470*/  ISETP.GE.AND P5, PT, R74, RZ, PT ;  /* 0x000000ff4a00720c */ /* 0x000fe20003fa6270 */
[----:B-1----:R-:W-:Y:S01]  /*f480*/  IMAD.MOV.U32 R5, RZ, RZ, R80 ;  /* 0x000000ffff057224 */ /* 0x002fe200078e0050 */
[----:B------:R-:W-:Y:S01]  /*f490*/  IADD3 R74, R20, 0x125, RZ ;  /* 0x00000125144a7810 */ /* 0x000fe20007ffe0ff */
[----:B------:R-:W-:Y:S01]  /*f4a0*/  IMAD.HI.U32 R77, R0, R2, RZ ;  /* 0x00000002004d7227 */ /* 0x000fe200078e00ff */
[----:B------:R-:W-:-:S02]  /*f4b0*/  ISETP.GT.U32.AND P3, PT, R4, R86, PT ;  /* 0x000000560400720c */ /* 0x000fc40003f64070 */
[----:B------:R-:W-:Y:S01]  /*f4c0*/  IABS R81, R74 ;  /* 0x0000004a00517213 */ /* 0x000fe20000000000 */
[----:B------:R-:W-:Y:S01]  /*f4d0*/  @!P6 IMAD.IADD R83, R83, 0x1, -R4 ;  /* 0x000000015353e824 */ /* 0x000fe200078e0a04 */
[----:B------:R-:W-:Y:S01]  /*f4e0*/  ISETP.GT.U32.AND P6, PT, R4, R84, PT ;  /* 0x000000540400720c */ /* 0x000fe20003fc4070 */
[----:B------:R-:W-:Y:S01]  /*f4f0*/  @!P2 IMAD.MOV R73, RZ, RZ, -R73 ;  /* 0x000000ffff49a224 */ /* 0x000fe200078e0a49 */
[----:B------:R-:W-:Y:S01]  /*f500*/  ISETP.GE.AND P2, PT, R76, RZ, PT ;  /* 0x000000ff4c00720c */ /* 0x000fe20003f46270 */
[----:B------:R-:W-:Y:S01]  /*f510*/  @!P1 IMAD.MOV R5, RZ, RZ, -R5 ;  /* 0x000000ffff059224 */ /* 0x000fe200078e0a05 */
[----:B------:R-:W-:Y:S01]  /*f520*/  IABS R78, R79 ;  /* 0x0000004f004e7213 */ /* 0x000fe20000000000 */
[----:B------:R-:W-:Y:S01]  /*f530*/  IMAD.HI.U32 R76, R0, R81, RZ ;  /* 0x00000051004c7227 */ /* 0x000fe200078e00ff */
[----:B------:R-:W-:Y:S02]  /*f540*/  ISETP.GE.AND P1, PT, R75, RZ, PT ;  /* 0x000000ff4b00720c */ /* 0x000fe40003f26270 */
[----:B------:R1:W-:Y:S01]  /*f550*/  STL [R1+0x418], R5 ;  /* 0x0004180501007387 */ /* 0x0003e20000100800 */
[----:B------:R-:W-:Y:S01]  /*f560*/  IMAD.MOV R77, RZ, RZ, -R77 ;  /* 0x000000ffff4d7224 */ /* 0x000fe200078e0a4d */
[C---:B------:R-:W-:Y:S01]  /*f570*/  IADD3 R75, R20.reuse, 0x127, RZ ;  /* 0x00000127144b7810 */ /* 0x040fe20007ffe0ff */
[----:B------:R-:W-:Y:S01]  /*f580*/  IMAD.MOV R76, RZ, RZ, -R76 ;  /* 0x000000ffff4c7224 */ /* 0x000fe200078e0a4c */
[----:B------:R-:W-:Y:S01]  /*f590*/  IADD3 R80, R20, 0x129, RZ ;  /* 0x0000012914507810 */ /* 0x000fe20007ffe0ff */
[----:B------:R-:W-:Y:S01]  /*f5a0*/  IMAD R2, R4, R77, R2 ;  /* 0x0000004d04027224 */ /* 0x000fe200078e0202 */
[----:B------:R-:W-:Y:S01]  /*f5b0*/  IADD3 R77, R20, 0x128, RZ ;  /* 0x00000128144d7810 */ /* 0x000fe20007ffe0ff */
[--C-:B------:R-:W-:Y:S01]  /*f5c0*/  @!P6 IMAD.IADD R84, R84, 0x1, -R4.reuse ;  /* 0x000000015454e824 */ /* 0x100fe200078e0a04 */
[----:B------:R-:W-:Y:S01]  /*f5d0*/  IABS R85, R75 ;  /* 0x0000004b00557213 */ /* 0x000fe20000000000 */
[C---:B------:R-:W-:Y:S01]  /*f5e0*/  IMAD R81, R4.reuse, R76, R81 ;  /* 0x0000004c04517224 */ /* 0x040fe200078e0251 */
[----:B------:R-:W-:Y:S01]  /*f5f0*/  IABS R82, R77 ;  /* 0x0000004d00527213 */ /* 0x000fe20000000000 */
[----:B-1----:R-:W-:Y:S01]  /*f600*/  IMAD.MOV.U32 R5, RZ, RZ, R83 ;  /* 0x000000ffff057224 */ /* 0x002fe200078e0053 */
[----:B------:R-:W-:Y:S01]  /*f610*/  ISETP.GT.U32.AND P6, PT, R4, R84, PT ;  /* 0x000000540400720c */ /* 0x000fe20003fc4070 */
[----:B------:R-:W-:Y:S01]  /*f620*/  @!P3 IMAD.IADD R86, R86, 0x1, -R4 ;  /* 0x000000015656b824 */ /* 0x000fe200078e0a04 */
[C---:B------:R-:W-:Y:S01]  /*f630*/  ISETP.GT.U32.AND P3, PT, R4.reuse, R2, PT ;  /* 0x000000020400720c */ /* 0x040fe20003f64070 */
[----:B------:R-:W-:Y:S01]  /*f640*/  @!P4 IMAD.MOV R5, RZ, RZ, -R5 ;  /* 0x000000ffff05c224 */ /* 0x000fe200078e0a05 */
[----:B------:R-:W-:Y:S01]  /*f650*/  ISETP.GT.U32.AND P4, PT, R4, R81, PT ;  /* 0x000000510400720c */ /* 0x000fe20003f84070 */
[----:B------:R-:W-:Y:S01]  /*f660*/  IMAD.HI.U32 R83, R0, R78, RZ ;  /* 0x0000004e00537227 */ /* 0x000fe200078e00ff */
[----:B------:R-:W-:-:S02]  /*f670*/  IABS R76, R80 ;  /* 0x00000050004c7213 */ /* 0x000fc40000000000 */
[----:B------:R1:W-:Y:S01]  /*f680*/  STL [R1+0x414], R5 ;  /* 0x0004140501007387 */ /* 0x0003e20000100800 */
[----:B------:R-:W-:Y:S02]  /*f690*/  IMAD.MOV R83, RZ, RZ, -R83 ;  /* 0x000000ffff537224 */ /* 0x000fe400078e0a53 */
[----:B------:R-:W-:Y:S02]  /*f6a0*/  IMAD R231, R4, R218, R231 ;  /* 0x000000da04e77224 */ /* 0x000fe400078e02e7 */
[--C-:B------:R-:W-:Y:S02]  /*f6b0*/  @!P6 IMAD.IADD R84, R84, 0x1, -R4.reuse ;  /* 0x000000015454e824 */ /* 0x100fe400078e0a04 */
[--C-:B------:R-:W-:Y:S02]  /*f6c0*/  @!P3 IMAD.IADD R2, R2, 0x1, -R4.reuse ;  /* 0x000000010202b824 */ /* 0x100fe400078e0a04 */
[----:B------:R-:W-:Y:S02]  /*f6d0*/  @!P4 IMAD.IADD R81, R81, 0x1, -R4 ;  /* 0x000000015151c824 */ /* 0x000fe400078e0a04 */
[----:B-1----:R-:W-:Y:S01]  /*f6e0*/  IMAD.MOV.U32 R5, RZ, RZ, R86 ;  /* 0x000000ffff057224 */ /* 0x002fe200078e0056 */
[----:B------:R-:W-:Y:S01]  /*f6f0*/  ISETP.GT.U32.AND P3, PT, R4, R2, PT ;  /* 0x000000020400720c */ /* 0x000fe20003f64070 */
[----:B------:R-:W-:Y:S01]  /*f700*/  IMAD.HI.U32 R86, R0, R85, RZ ;  /* 0x0000005500567227 */ /* 0x000fe200078e00ff */
[----:B------:R-:W-:-:S02]  /*f710*/  ISETP.GT.U32.AND P4, PT, R4, R81, PT ;  /* 0x000000510400720c */ /* 0x000fc40003f84070 */
[----:B------:R-:W-:Y:S01]  /*f720*/  @!P5 IADD3 R5, -R5, RZ, RZ ;  /* 0x000000ff0505d210 */ /* 0x000fe20007ffe1ff */
[----:B------:R-:W-:Y:S01]  /*f730*/  IMAD.MOV R86, RZ, RZ, -R86 ;  /* 0x000000ffff567224 */ /* 0x000fe200078e0a56 */
[----:B------:R-:W-:Y:S01]  /*f740*/  ISETP.GE.AND P5, PT, R74, RZ, PT ;  /* 0x000000ff4a00720c */ /* 0x000fe20003fa6270 */
[----:B------:R-:W-:Y:S02]  /*f750*/  IMAD R74, R4, R83, R78 ;  /* 0x00000053044a7224 */ /* 0x000fe400078e024e */
[----:B------:R1:W-:Y:S01]  /*f760*/  STL [R1+0x408], R5 ;  /* 0x0004080501007387 */ /* 0x0003e20000100800 */
[----:B------:R-:W-:Y:S02]  /*f770*/  IMAD.HI.U32 R78, R0, R82, RZ ;  /* 0x00000052004e7227 */ /* 0x000fe400078e00ff */
[----:B------:R-:W-:Y:S02]  /*f780*/  ISETP.GT.U32.AND P6, PT, R4, R74, PT ;  /* 0x0000004a0400720c */ /* 0x000fe40003fc4070 */
[----:B------:R-:W-:-:S04]  /*f790*/  IMAD.HI.U32 R83, R0, R76, RZ ;  /* 0x0000004c00537227 */ /* 0x000fc800078e00ff */
[----:B------:R-:W-:Y:S02]  /*f7a0*/  IMAD.MOV R78, RZ, RZ, -R78 ;  /* 0x000000ffff4e7224 */ /* 0x000fe400078e0a4e */
[----:B-1----:R-:W-:Y:S02]  /*f7b0*/  IMAD.MOV.U32 R5, RZ, RZ, R84 ;  /* 0x000000ffff057224 */ /* 0x002fe400078e0054 */
[--C-:B------:R-:W-:Y:S01]  /*f7c0*/  @!P3 IMAD.IADD R2, R2, 0x1, -R4.reuse ;  /* 0x000000010202b824 */ /* 0x100fe200078e0a04 */
[----:B------:R-:W-:Y:S01]  /*f7d0*/  ISETP.GE.AND P3, PT, R79, RZ, PT ;  /* 0x000000ff4f00720c */ /* 0x000fe20003f66270 */
[----:B------:R-:W-:Y:S02]  /*f7e0*/  @!P2 IMAD.MOV R5, RZ, RZ, -R5 ;  /* 0x000000ffff05a224 */ /* 0x000fe400078e0a05 */
[--C-:B------:R-:W-:Y:S02]  /*f7f0*/  @!P6 IMAD.IADD R74, R74, 0x1, -R4.reuse ;  /* 0x000000014a4ae824 */ /* 0x100fe400078e0a04 */
[C---:B------:R-:W-:Y:S01]  /*f800*/  IMAD R79, R4.reuse, R86, R85 ;  /* 0x00000056044f7224 */ /* 0x040fe200078e0255 */
[----:B------:R1:W-:Y:S01]  /*f810*/  STL [R1+0x3d0], R5 ;  /* 0x0003d00501007387 */ /* 0x0003e20000100800 */
[----:B------:R-:W-:Y:S01]  /*f820*/  IMAD.MOV R83, RZ, RZ, -R83 ;  /* 0x000000ffff537224 */ /* 0x000fe200078e0a53 */
[C---:B------:R-:W-:Y:S01]  /*f830*/  ISETP.GT.U32.AND P2, PT, R4.reuse, R74, PT ;  /* 0x0000004a0400720c */ /* 0x040fe20003f44070 */
[----:B------:R-:W-:Y:S01]  /*f840*/  @!P4 IMAD.IADD R81, R81, 0x1, -R4 ;  /* 0x000000015151c824 */ /* 0x000fe200078e0a04 */
[C---:B------:R-:W-:Y:S01]  /*f850*/  ISETP.GT.U32.AND P6, PT, R4.reuse, R79, PT ;  /* 0x0000004f0400720c */ /* 0x040fe20003fc4070 */
[----:B------:R-:W-:Y:S01]  /*f860*/  IMAD R82, R4, R78, R82 ;  /* 0x0000004e04527224 */ /* 0x000fe200078e0252 */
[----:B------:R-:W-:Y:S01]  /*f870*/  IADD3 R78, R20, 0x12a, RZ ;  /* 0x0000012a144e7810 */ /* 0x000fe20007ffe0ff */
[----:B------:R-:W-:Y:S01]  /*f880*/  IMAD R76, R4, R83, R76 ;  /* 0x00000053044c7224 */ /* 0x000fe200078e024c */
[----:B------:R-:W-:Y:S01]  /*f890*/  IADD3 R85, R20, 0x12e, RZ ;  /* 0x0000012e14557810 */ /* 0x000fe20007ffe0ff */
[----:B------:R-:W-:Y:S01]  /*f8a0*/  IMAD.MOV.U32 R6, RZ, RZ, R2 ;  /* 0x000000ffff067224 */ /* 0x000fe200078e0002 */
[----:B------:R-:W-:Y:S01]  /*f8b0*/  IABS R83, R78 ;  /* 0x0000004e00537213 */ /* 0x000fe20000000000 */
[----:B-1----:R-:W-:Y:S01]  /*f8c0*/  IMAD.MOV.U32 R5, RZ, RZ, R81 ;  /* 0x000000ffff057224 */ /* 0x002fe200078e0051 */
[C---:B------:R-:W-:Y:S01]  /*f8d0*/  ISETP.GT.U32.AND P4, PT, R4.reuse, R82, PT ;  /* 0x000000520400720c */ /* 0x040fe20003f84070 */
[----:B------:R-:W-:Y:S01]  /*f8e0*/  @!P1 IMAD.MOV R6, RZ, RZ, -R6 ;  /* 0x000000ffff069224 */ /* 0x000fe200078e0a06 */
[----:B------:R-:W-:Y:S01]  /*f8f0*/  ISETP.GE.AND P1, PT, R75, RZ, PT ;  /* 0x000000ff4b00720c */ /* 0x000fe20003f26270 */
[----:B------:R-:W-:Y:S01]  /*f900*/  @!P5 IMAD.MOV R5, RZ, RZ, -R5 ;  /* 0x000000ffff05d224 */ /* 0x000fe200078e0a05 */
[----:B------:R-:W-:Y:S01]  /*f910*/  ISETP.GT.U32.AND P5, PT, R4, R76, PT ;  /* 0x0000004c0400720c */ /* 0x000fe20003fa4070 */
[----:B------:R-:W-:Y:S01]  /*f920*/  IMAD.MOV.U32 R2, RZ, RZ, R83 ;  /* 0x000000ffff027224 */ /* 0x000fe200078e0053 */
[----:B------:R-:W-:Y:S01]  /*f930*/  IADD3 R75, R20, 0x12b, RZ ;  /* 0x0000012b144b7810 */ /* 0x000fe20007ffe0ff */
[--C-:B------:R-:W-:Y:S01]  /*f940*/  @!P2 IMAD.IADD R74, R74, 0x1, -R4.reuse ;  /* 0x000000014a4aa824 */ /* 0x100fe200078e0a04 */
[----:B------:R-:W-:Y:S01]  /*f950*/  ISETP.GE.AND P2, PT, R77, RZ, PT ;  /* 0x000000ff4d00720c */ /* 0x000fe20003f46270 */
[----:B------:R-:W-:Y:S01]  /*f960*/  IMAD.HI.U32 R81, R0, R2, RZ ;  /* 0x0000000200517227 */ /* 0x000fe200078e00ff */
[----:B------:R-:W-:Y:S01]  /*f970*/  IABS R77, R75 ;  /* 0x0000004b004d7213 */ /* 0x000fe20000000000 */
[----:B------:R-:W-:Y:S01]  /*f980*/  STL [R1+0x3f4], R6 ;  /* 0x0003f40601007387 */ /* 0x000fe20000100800 */
[----:B------:R-:W-:Y:S01]  /*f990*/  IABS R84, R85 ;  /* 0x0000005500547213 */ /* 0x000fe20000000000 */
[--C-:B------:R-:W-:Y:S01]  /*f9a0*/  @!P6 IMAD.IADD R79, R79, 0x1, -R4.reuse ;  /* 0x000000014f4fe824 */ /* 0x100fe200078e0a04 */
[----:B------:R-:W-:Y:S01]  /*f9b0*/  ISETP.GE.AND P6, PT, R80, RZ, PT ;  /* 0x000000ff5000720c */ /* 0x000fe20003fc6270 */
[----:B------:R-:W-:Y:S01]  /*f9c0*/  IMAD.MOV R80, RZ, RZ, -R81 ;  /* 0x000000ffff507224 */ /* 0x000fe200078e0a51 */
[----:B------:R-:W-:Y:S01]  /*f9d0*/  @!P4 IADD3 R82, R82, -R4, RZ ;  /* 0x800000045252c210 */ /* 0x000fe20007ffe0ff */
[----:B------:R-:W-:Y:S01]  /*f9e0*/  IMAD.MOV.U32 R81, RZ, RZ, R77 ;  /* 0x000000ffff517224 */ /* 0x000fe200078e004d */
[----:B------:R-:W-:Y:S01]  /*f9f0*/  ISETP.GT.U32.AND P4, PT, R4, R79, PT ;  /* 0x0000004f0400720c */ /* 0x000fe20003f84070 */
[----:B------:R-:W-:Y:S01]  /*fa00*/  @!P5 IMAD.IADD R76, R76, 0x1, -R4 ;  /* 0x000000014c4cd824 */ /* 0x000fe200078e0a04 */
[----:B------:R-:W-:Y:S01]  /*fa10*/  ISETP.GT.U32.AND P5, PT, R4, R82, PT ;  /* 0x000000520400720c */ /* 0x000fe20003fa4070 */
[----:B------:R-:W-:Y:S01]  /*fa20*/  IMAD.HI.U32 R77, R0, R81, RZ ;  /* 0x00000051004d7227 */ /* 0x000fe200078e00ff */
[----:B------:R1:W-:Y:S03]  /*fa30*/  STL [R1+0x3fc], R5 ;  /* 0x0003fc0501007387 */ /* 0x0003e60000100800 */
[----:B------:R-:W-:-:S02]  /*fa40*/  IMAD.MOV R77, RZ, RZ, -R77 ;  /* 0x000000ffff4d7224 */ /* 0x000fc400078e0a4d */
[----:B------:R-:W-:Y:S01]  /*fa50*/  IMAD R2, R4, R80, R2 ;  /* 0x0000005004027224 */ /* 0x000fe200078e0202 */
[----:B------:R-:W-:Y:S01]  /*fa60*/  IADD3 R80, R20, 0x12d, RZ ;  /* 0x0000012d14507810 */ /* 0x000fe20007ffe0ff */
[C---:B------:R-:W-:Y:S02]  /*fa70*/  IMAD R81, R4.reuse, R77, R81 ;  /* 0x0000004d04517224 */ /* 0x040fe400078e0251 */
[----:B------:R-:W-:Y:S01]  /*fa80*/  @!P4 IMAD.IADD R79, R79, 0x1, -R4 ;  /* 0x000000014f4fc824 */ /* 0x000fe200078e0a04 */
[----:B------:R-:W-:Y:S01]  /*fa90*/  ISETP.GT.U32.AND P4, PT, R4, R2, PT ;  /* 0x000000020400720c */ /* 0x000fe20003f84070 */
[----:B-1----:R-:W-:Y:S01]  /*faa0*/  IMAD.MOV.U32 R5, RZ, RZ, R74 ;  /* 0x000000ffff057224 */ /* 0x002fe200078e004a */
[----:B------:R-:W-:Y:S01]  /*fab0*/  IABS R77, R80 ;  /* 0x00000050004d7213 */ /* 0x000fe20000000000 */
[----:B------:R-:W-:Y:S01]  /*fac0*/  @!P5 IMAD.IADD R82, R82, 0x1, -R4 ;  /* 0x000000015252d824 */ /* 0x000fe200078e0a04 */
[C---:B------:R-:W-:Y:S01]  /*fad0*/  ISETP.GT.U32.AND P5, PT, R4.reuse, R81, PT ;  /* 0x000000510400720c */ /* 0x040fe20003fa4070 */
[----:B------:R-:W-:Y:S01]  /*fae0*/  @!P3 IMAD.MOV R5, RZ, RZ, -R5 ;  /* 0x000000ffff05b224 */ /* 0x000fe200078e0a05 */
[----:B------:R-:W-:Y:S01]  /*faf0*/  ISETP.GT.U32.AND P3, PT, R4, R76, PT ;  /* 0x0000004c0400720c */ /* 0x000fe20003f64070 */
[----:B------:R-:W-:Y:S01]  /*fb00*/  IMAD.HI.U32 R86, R0, R77, RZ ;  /* 0x0000004d00567227 */ /* 0x000fe200078e00ff */
[----:B------:R-:W-:-:S02]  /*fb10*/  IADD3 R74, R20, 0x12c, RZ ;  /* 0x0000012c144a7810 */ /* 0x000fc40007ffe0ff */
[----:B------:R1:W-:Y:S01]  /*fb20*/  STL [R1+0x400], R5 ;  /* 0x0004000501007387 */ /* 0x0003e20000100800 */
[----:B------:R-:W-:Y:S01]  /*fb30*/  IMAD.MOV.U32 R6, RZ, RZ, R82 ;  /* 0x000000ffff067224 */ /* 0x000fe200078e0052 */
[----:B------:R-:W-:Y:S01]  /*fb40*/  IABS R83, R74 ;  /* 0x0000004a00537213 */ /* 0x000fe20000000000 */
[----:B------:R-:W-:Y:S01]  /*fb50*/  @!P4 IMAD.IADD R2, R2, 0x1, -R4 ;  /* 0x000000010202c824 */ /* 0x000fe200078e0a04 */
[----:B------:R-:W-:Y:S01]  /*fb60*/  ISETP.GE.AND P4, PT, R75, RZ, PT ;  /* 0x000000ff4b00720c */ /* 0x000fe20003f86270 */
[----:B------:R-:W-:Y:S01]  /*fb70*/  @!P2 IMAD.MOV R6, RZ, RZ, -R6 ;  /* 0x000000ffff06a224 */ /* 0x000fe200078e0a06 */
[----:B------:R-:W-:Y:S01]  /*fb80*/  IADD3 R82, R20, 0x132, RZ ;  /* 0x0000013214527810 */ /* 0x000fe20007ffe0ff */
[--C-:B------:R-:W-:Y:S02]  /*fb90*/  @!P5 IMAD.IADD R81, R81, 0x1, -R4.reuse ;  /* 0x000000015151d824 */ /* 0x100fe400078e0a04 */
[----:B------:R-:W-:Y:S01]  /*fba0*/  @!P3 IMAD.IADD R76, R76, 0x1, -R4 ;  /* 0x000000014c4cb824 */ /* 0x000fe200078e0a04 */
[----:B------:R-:W-:Y:S01]  /*fbb0*/  ISETP.GE.AND P3, PT, R78, RZ, PT ;  /* 0x000000ff4e00720c */ /* 0x000fe20003f66270 */
[----:B-1----:R-:W-:Y:S01]  /*fbc0*/  IMAD.MOV.U32 R5, RZ, RZ, R79 ;  /* 0x000000ffff057224 */ /* 0x002fe200078e004f */
[----:B------:R-:W-:Y:S01]  /*fbd0*/  ISETP.GT.U32.AND P5, PT, R4, R81, PT ;  /* 0x000000510400720c */ /* 0x000fe20003fa4070 */
[----:B------:R-:W-:-:S02]  /*fbe0*/  IMAD.MOV.U32 R78, RZ, RZ, R84 ;  /* 0x000000ffff4e7224 */ /* 0x000fc400078e0054 */
[----:B------:R-:W-:Y:S01]  /*fbf0*/  @!P1 IMAD.MOV R5, RZ, RZ, -R5 ;  /* 0x000000ffff059224 */ /* 0x000fe200078e0a05 */
[----:B------:R-:W-:Y:S01]  /*fc00*/  ISETP.GT.U32.AND P1, PT, R4, R2, PT ;  /* 0x000000020400720c */ /* 0x000fe20003f24070 */
[----:B------:R-:W-:-:S03]  /*fc10*/  IMAD.HI.U32 R75, R0, R78, RZ ;  /* 0x0000004e004b7227 */ /* 0x000fc600078e00ff */
[----:B------:R1:W-:Y:S01]  /*fc20*/  STL [R1+0x3f8], R5 ;  /* 0x0003f80501007387 */ /* 0x0003e20000100800 */
[----:B------:R-:W-:Y:S02]  /*fc30*/  IMAD.MOV R79, RZ, RZ, -R86 ;  /* 0x000000ffff4f7224 */ /* 0x000fe400078e0a56 */
[----:B------:R-:W-:Y:S01]  /*fc40*/  IMAD.MOV R75, RZ, RZ, -R75 ;  /* 0x000000ffff4b7224 */ /* 0x000fe200078e0a4b */
[----:B------:R-:W-:Y:S01]  /*fc50*/  STL [R1+0x3e8], R6 ;  /* 0x0003e80601007387 */ /* 0x000fe20000100800 */
[----:B------:R-:W-:Y:S01]  /*fc60*/  IMAD R77, R4, R79, R77 ;  /* 0x0000004f044d7224 */ /* 0x000fe200078e024d */
[----:B------:R-:W-:Y:S01]  /*fc70*/  IADD3 R79, R20, 0x130, RZ ;  /* 0x00000130144f7810 */ /* 0x000fe20007ffe0ff */
[----:B------:R-:W-:Y:S02]  /*fc80*/  IMAD R78, R4, R75, R78 ;  /* 0x0000004b044e7224 */ /* 0x000fe400078e024e */
[----:B------:R-:W-:Y:S01]  /*fc90*/  @!P5 IMAD.IADD R81, R81, 0x1, -R4 ;  /* 0x000000015151d824 */ /* 0x000fe200078e0a04 */
[----:B------:R-:W-:Y:S01]  /*fca0*/  @!P1 IADD3 R2, R2, -R4, RZ ;  /* 0x8000000402029210 */ /* 0x000fe20007ffe0ff */
[----:B-1----:R-:W-:Y:S01]  /*fcb0*/  IMAD.MOV.U32 R5, RZ, RZ, R76 ;  /* 0x000000ffff057224 */ /* 0x002fe200078e004c */
[----:B------:R-:W-:Y:S01]  /*fcc0*/  ISETP.GT.U32.AND P5, PT, R4, R78, PT ;  /* 0x0000004e0400720c */ /* 0x000fe20003fa4070 */
[----:B------:R-:W-:Y:S01]  /*fcd0*/  IMAD.HI.U32 R84, R0, R83, RZ ;  /* 0x0000005300547227 */ /* 0x000fe200078e00ff */
[----:B------:R-:W-:-:S02]  /*fce0*/  IABS R75, R79 ;  /* 0x0000004f004b7213 */ /* 0x000fc40000000000 */
[----:B------:R-:W-:Y:S01]  /*fcf0*/  IADD3 R76, R20, 0x12f, RZ ;  /* 0x0000012f144c7810 */ /* 0x000fe20007ffe0ff */
[----:B------:R-:W-:Y:S01]  /*fd00*/  @!P6 IMAD.MOV R5, RZ, RZ, -R5 ;  /* 0x000000ffff05e224 */ /* 0x000fe200078e0a05 */
[----:B------:R-:W-:Y:S01]  /*fd10*/  ISETP.GT.U32.AND P6, PT, R4, R77, PT ;  /* 0x0000004d0400720c */ /* 0x000fe20003fc4070 */
[----:B------:R-:W-:Y:S01]  /*fd20*/  IMAD.MOV R84, RZ, RZ, -R84 ;  /* 0x000000ffff547224 */ /* 0x000fe200078e0a54 */
[----:B------:R-:W-:Y:S01]  /*fd30*/  ISETP.GE.AND P1, PT, R74, RZ, PT ;  /* 0x000000ff4a00720c */ /* 0x000fe20003f26270 */
[----:B------:R-:W-:Y:S01]  /*fd40*/  IMAD.HI.U32 R230, R0, R240, RZ ;  /* 0x000000f000e67227 */ /* 0x000fe200078e00ff */
[----:B------:R1:W-:Y:S01]  /*fd50*/  STL [R1+0x3ec], R5 ;  /* 0x0003ec0501007387 */ /* 0x0003e20000100800 */
[----:B------:R-:W-:Y:S02]  /*fd60*/  IABS R74, R76 ;  /* 0x0000004c004a7213 */ /* 0x000fe40000000000 */
[----:B------:R-:W-:Y:S01]  /*fd70*/  IMAD R83, R4, R84, R83 ;  /* 0x0000005404537224 */ /* 0x000fe200078e0253 */
[----:B------:R-:W-:Y:S01]  /*fd80*/  IADD3 R84, R20, 0x131, RZ ;  /* 0x0000013114547810 */ /* 0x000fe20007ffe0ff */
[----:B------:R-:W-:-:S02]  /*fd90*/  @!P5 IMAD.IADD R78, R78, 0x1, -R4 ;  /* 0x000000014e4ed824 */ /* 0x000fc400078e0a04 */
[----:B------:R-:W-:Y:S01]  /*fda0*/  IMAD.MOV R230, RZ, RZ, -R230 ;  /* 0x000000ffffe67224 */ /* 0x000fe200078e0ae6 */
[----:B------:R-:W-:Y:S01]  /*fdb0*/  ISETP.GT.U32.AND P2, PT, R4, R83, PT ;  /* 0x000000530400720c */ /* 0x000fe20003f44070 */
[----:B------:R-:W-:Y:S01]  /*fdc0*/  @!P6 IMAD.IADD R77, R77, 0x1, -R4 ;  /* 0x000000014d4de824 */ /* 0x000fe200078e0a04 */
[----:B------:R-:W-:Y:S01]  /*fdd0*/  IABS R87, R84 ;  /* 0x0000005400577213 */ /* 0x000fe20000000000 */
[----:B-1----:R-:W-:Y:S02]  /*fde0*/  IMAD.MOV.U32 R5, RZ, RZ, R2 ;  /* 0x000000ffff057224 */ /* 0x002fe400078e0002 */
[----:B------:R-:W-:Y:S01]  /*fdf0*/  IMAD.HI.U32 R2, R0, R75, RZ ;  /* 0x0000004b00027227 */ /* 0x000fe200078e00ff */
[----:B------:R-:W-:-:S03]  /*fe00*/  ISETP.GT.U32.AND P5, PT, R4, R77, PT ;  /* 0x0000004d0400720c */ /* 0x000fc60003fa4070 */
[----:B------:R-:W-:Y:S02]  /*fe10*/  IMAD.MOV R2, RZ, RZ, -R2 ;  /* 0x000000ffff027224 */ /* 0x000fe400078e0a02 */
[----:B------:R-:W-:Y:S01]  /*fe20*/  @!P3 IMAD.MOV R5, RZ, RZ, -R5 ;  /* 0x000000ffff05b224 */ /* 0x000fe200078e0a05 */
[C---:B------:R-:W-:Y:S01]  /*fe30*/  ISETP.GT.U32.AND P3, PT, R4.reuse, R78, PT ;  /* 0x0000004e0400720c */ /* 0x040fe20003f64070 */
[----:B------:R-:W-:Y:S01]  /*fe40*/  IMAD R75, R4, R2, R75 ;  /* 0x00000002044b7224 */ /* 0x000fe200078e024b */
[----:B------:R-:W-:Y:S01]  /*fe50*/  IADD3 R2, R20, 0x133, RZ ;  /* 0x0000013314027810 */ /* 0x000fe20007ffe0ff */
[--C-:B------:R-:W-:Y:S01]  /*fe60*/  @!P2 IMAD.IADD R83, R83, 0x1, -R4.reuse ;  /* 0x000000015353a824 */ /* 0x100fe200078e0a04 */
[----:B------:R-:W-:Y:S01]  /*fe70*/  ISETP.GE.AND P2, PT, R80, RZ, PT ;  /* 0x000000ff5000720c */ /* 0x000fe20003f46270 */
[----:B------:R-:W-:Y:S01]  /*fe80*/  IMAD.HI.U32 R80, R0, R74, RZ ;  /* 0x0000004a00507227 */ /* 0x000fe200078e00ff */
[----:B------:R1:W-:Y:S02]  /*fe90*/  STL [R1+0x3f0], R5 ;  /* 0x0003f00501007387 */ /* 0x0003e40000100800 */
[C---:B------:R-:W-:Y:S01]  /*fea0*/  ISETP.GT.U32.AND P6, PT, R4.reuse, R83, PT ;  /* 0x000000530400720c */ /* 0x040fe20003fc4070 */
[----:B------:R-:W-:Y:S01]  /*feb0*/  @!P5 IMAD.IADD R77, R77, 0x1, -R4 ;  /* 0x000000014d4dd824 */ /* 0x000fe200078e0a04 */
[----:B------:R-:W-:Y:S01]  /*fec0*/  ISETP.GT.U32.AND P5, PT, R4, R75, PT ;  /* 0x0000004b0400720c */ /* 0x000fe20003fa4070 */
[----:B------:R-:W-:-:S02]  /*fed0*/  IMAD.MOV R80, RZ, RZ, -R80 ;  /* 0x000000ffff507224 */ /* 0x000fc400078e0a50 */
[----:B------:R-:W-:-:S04]  /*fee0*/  IMAD.HI.U32 R88, R0, R87, RZ ;  /* 0x0000005700587227 */ /* 0x000fc800078e00ff */
[----:B------:R-:W-:Y:S01]  /*fef0*/  IMAD R74, R4, R80, R74 ;  /* 0x00000050044a7224 */ /* 0x000fe200078e024a */
[----:B------:R-:W-:Y:S01]  /*ff00*/  IABS R80, R82 ;  /* 0x0000005200507213 */ /* 0x000fe20000000000 */
[----:B-1----:R-:W-:Y:S01]  /*ff10*/  IMAD.MOV.U32 R5, RZ, RZ, R81 ;  /* 0x000000ffff057224 */ /* 0x002fe200078e0051 */
[----:B------:R-:W-:Y:S01]  /*ff20*/  IADD3 R81, R20, 0x135, RZ ;  /* 0x0000013514517810 */ /* 0x000fe20007ffe0ff */
[--C-:B------:R-:W-:Y:S01]  /*ff30*/  @!P6 IMAD.IADD R83, R83, 0x1, -R4.reuse ;  /* 0x000000015353e824 */ /* 0x100fe200078e0a04 */
[----:B------:R-:W-:Y:S01]  /*ff40*/  ISETP.GT.U32.AND P6, PT, R4, R74, PT ;  /* 0x0000004a0400720c */ /* 0x000fe20003fc4070 */
[----:B------:R-:W-:Y:S02]  /*ff50*/  @!P5 IMAD.IADD R75, R75, 0x1, -R4 ;  /* 0x000000014b4bd824 */ /* 0x000fe400078e0a04 */
[----:B------:R-:W-:Y:S02]  /*ff60*/  @!P4 IMAD.MOV R5, RZ, RZ, -R5 ;  /* 0x000000ffff05c224 */ /* 0x000fe400078e0a05 */
[----:B------:R-:W-:Y:S01]  /*ff70*/  IMAD.HI.U32 R86, R0, R80, RZ ;  /* 0x0000005000567227 */ /* 0x000fe200078e00ff */
[----:B------:R-:W-:-:S02]  /*ff80*/  ISETP.GT.U32.AND P4, PT, R4, R75, PT ;  /* 0x0000004b0400720c */ /* 0x000fc40003f84070 */
[----:B------:R1:W-:Y:S01]  /*ff90*/  STL [R1+0x3e0], R5 ;  /* 0x0003e00501007387 */ /* 0x0003e20000100800 */
[----:B------:R-:W-:Y:S02]  /*ffa0*/  IMAD.MOV R86, RZ, RZ, -R86 ;  /* 0x000000ffff567224 */ /* 0x000fe400078e0a56 */
[----:B------:R-:W-:Y:S02]  /*ffb0*/  IMAD.MOV.U32 R6, RZ, RZ, R77 ;  /* 0x000000ffff067224 */ /* 0x000fe400078e004d */
[----:B------:R-:W-:Y:S02]  /*ffc0*/  IMAD R77, R4, R86, R80 ;  /* 0x00000056044d7224 */ /* 0x000fe400078e0250 */
[----:B------:R-:W-:Y:S02]  /*ffd0*/  IMAD.MOV R88, RZ, RZ, -R88 ;  /* 0x000000ffff587224 */ /* 0x000fe400078e0a58 */
[--C-:B------:R-:W-:Y:S01]  /*ffe0*/  @!P6 IMAD.IADD R74, R74, 0x1, -R4.reuse ;  /* 0x000000014a4ae824 */ /* 0x100fe200078e0a04 */
[----:B------:R-:W-:Y:S01]  /*fff0*/  ISETP.GE.AND P6, PT, R76, RZ, PT ;  /* 0x000000ff4c00720c */ /* 0x000fe20003fc6270 */
[--C-:B------:R-:W-:Y:S01]  /*10000*/  @!P3 IMAD.IADD R78, R78, 0x1, -R4.reuse ;  /* 0x000000014e4eb824 */ /* 0x100fe200078e0a04 */
[----:B------:R-:W-:Y:S01]  /*10010*/  ISETP.GE.AND P3, PT, R85, RZ, PT ;  /* 0x000000ff5500720c */ /* 0x000fe20003f66270 */
[----:B------:R-:W-:Y:S01]  /*10020*/  @!P4 IMAD.IADD R75, R75, 0x1, -R4 ;  /* 0x000000014b4bc824 */ /* 0x000fe200078e0a04 */
[C---:B------:R-:W-:Y:S01]  /*10030*/  ISETP.GT.U32.AND P4, PT, R4.reuse, R77, PT ;  /* 0x0000004d0400720c */ /* 0x040fe20003f84070 */
[C---:B------:R-:W-:Y:S01]  /*10040*/  IMAD R76, R4.reuse, R88, R87 ;  /* 0x00000058044c7224 */ /* 0x040fe200078e0257 */
[----:B------:R-:W-:Y:S01]  /*10050*/  IABS R85, R2 ;  /* 0x0000000200557213 */ /* 0x000fe20000000000 */
[----:B------:R-:W-:Y:S01]  /*10060*/  IMAD.MOV.U32 R7, RZ, RZ, R83 ;  /* 0x000000ffff077224 */ /* 0x000fe200078e0053 */
[----:B-1----:R-:W-:Y:S01]  /*10070*/  MOV R5, R78 ;  /* 0x0000004e00057202 */ /* 0x002fe20000000f00 */
[----:B------:R-:W-:Y:S01]  /*10080*/  @!P2 IMAD.MOV R6, RZ, RZ, -R6 ;  /* 0x000000ffff06a224 */ /* 0x000fe200078e0a06 */
[----:B------:R-:W-:Y:S01]  /*10090*/  ISETP.GE.AND P2, PT, R79, RZ, PT ;  /* 0x000000ff4f00720c */ /* 0x000fe20003f46270 */
[----:B------:R-:W-:Y:S01]  /*100a0*/  @!P1 IMAD.MOV R7, RZ, RZ, -R7 ;  /* 0x000000ffff079224 */ /* 0x000fe200078e0a07 */
[----:B------:R-:W-:Y:S01]  /*100b0*/  ISETP.GT.U32.AND P1, PT, R4, R76, PT ;  /* 0x0000004c0400720c */ /* 0x000fe20003f24070 */
[----:B------:R-:W-:Y:S01]  /*100c0*/  IMAD.HI.U32 R78, R0, R85, RZ ;  /* 0x00000055004e7227 */ /* 0x000fe200078e00ff */
[----:B------:R-:W-:-:S02]  /*100d0*/  IADD3 R79, R20, 0x134, RZ ;  /* 0x00000134144f7810 */ /* 0x000fc40007ffe0ff */
[C---:B------:R-:W-:Y:S01]  /*100e0*/  ISETP.GT.U32.AND P5, PT, R4.reuse, R74, PT ;  /* 0x0000004a0400720c */ /* 0x040fe20003fa4070 */
[----:B------:R-:W-:Y:S01]  /*100f0*/  IMAD.MOV R78, RZ, RZ, -R78 ;  /* 0x000000ffff4e7224 */ /* 0x000fe200078e0a4e */
[----:B------:R-:W-:Y:S01]  /*10100*/  IABS R86, R79 ;  /* 0x0000004f00567213 */ /* 0x000fe20000000000 */
[--C-:B------:R-:W-:Y:S01]  /*10110*/  @!P4 IMAD.IADD R77, R77, 0x1, -R4.reuse ;  /* 0x000000014d4dc824 */ /* 0x100fe200078e0a04 */
[----:B------:R-:W-:Y:S01]  /*10120*/  IABS R83, R81 ;  /* 0x0000005100537213 */ /* 0x000fe20000000000 */
[----:B------:R-:W-:Y:S01]  /*10130*/  IMAD R78, R4, R78, R85 ;  /* 0x0000004e044e7224 */ /* 0x000fe200078e0255 */
[----:B------:R-:W-:Y:S01]  /*10140*/  IADD3 R88, R20, 0x137, RZ ;  /* 0x0000013714587810 */ /* 0x000fe20007ffe0ff */
[----:B------:R-:W-:Y:S01]  /*10150*/  @!P2 IMAD.MOV R75, RZ, RZ, -R75 ;  /* 0x000000ffff4ba224 */ /* 0x000fe200078e0a4b */
[----:B------:R-:W-:Y:S01]  /*10160*/  ISETP.GT.U32.AND P4, PT, R4, R77, PT ;  /* 0x0000004d0400720c */ /* 0x000fe20003f84070 */
[----:B------:R-:W-:Y:S01]  /*10170*/  @!P1 IMAD.IADD R76, R76, 0x1, -R4 ;  /* 0x000000014c4c9824 */ /* 0x000fe200078e0a04 */
[----:B------:R-:W-:Y:S01]  /*10180*/  ISETP.GT.U32.AND P2, PT, R4, R78, PT ;  /* 0x0000004e0400720c */ /* 0x000fe20003f44070 */
[----:B------:R-:W-:Y:S01]  /*10190*/  IMAD.HI.U32 R80, R0, R86, RZ ;  /* 0x0000005600507227 */ /* 0x000fe200078e00ff */
[----:B------:R-:W-:Y:S02]  /*101a0*/  STL [R1+0x3dc], R7 ;  /* 0x0003dc0701007387 */ /* 0x000fe40000100800 */
[----:B------:R-:W-:Y:S01]  /*101b0*/  ISETP.GT.U32.AND P1, PT, R4, R76, PT ;  /* 0x0000004c0400720c */ /* 0x000fe20003f24070 */
[----:B------:R-:W-:Y:S01]  /*101c0*/  IMAD.MOV R80, RZ, RZ, -R80 ;  /* 0x000000ffff507224 */ /* 0x000fe200078e0a50 */
[----:B------:R-:W-:Y:S01]  /*101d0*/  STL [R1+0x3d8], R6 ;  /* 0x0003d80601007387 */ /* 0x000fe20000100800 */
[----:B------:R-:W-:Y:S01]  /*101e0*/  @!P5 IMAD.IADD R74, R74, 0x1, -R4 ;  /* 0x000000014a4ad824 */ /* 0x000fe200078e0a04 */
[----:B------:R-:W-:Y:S01]  /*101f0*/  ISETP.GE.AND P5, PT, R82, RZ, PT ;  /* 0x000000ff5200720c */ /* 0x000fe20003fa6270 */
[----:B------:R-:W-:Y:S01]  /*10200*/  IMAD R86, R4, R80, R86 ;  /* 0x0000005004567224 */ /* 0x000fe200078e0256 */
[----:B------:R-:W-:Y:S01]  /*10210*/  IABS R80, R88 ;  /* 0x0000005800507213 */ /* 0x000fe20000000000 */
[----:B------:R-:W-:-:S02]  /*10220*/  @!P4 IMAD.IADD R77, R77, 0x1, -R4 ;  /* 0x000000014d4dc824 */ /* 0x000fc400078e0a04 */
[----:B------:R-:W-:Y:S01]  /*10230*/  @!P2 IMAD.IADD R78, R78, 0x1, -R4 ;  /* 0x000000014e4ea824 */ /* 0x000fe200078e0a04 */
[----:B------:R-:W-:Y:S01]  /*10240*/  ISETP.GT.U32.AND P4, PT, R4, R86, PT ;  /* 0x000000560400720c */ /* 0x000fe20003f84070 */
[----:B------:R-:W-:Y:S01]  /*10250*/  @!P6 IMAD.MOV R74, RZ, RZ, -R74 ;  /* 0x000000ffff4ae224 */ /* 0x000fe200078e0a4a */
[----:B------:R-:W-:Y:S01]  /*10260*/  ISETP.GE.AND P6, PT, R2, RZ, PT ;  /* 0x000000ff0200720c */ /* 0x000fe20003fc6270 */
[----:B------:R-:W-:Y:S01]  /*10270*/  @!P1 IMAD.IADD R76, R76, 0x1, -R4 ;  /* 0x000000014c4c9824 */ /* 0x000fe200078e0a04 */
[----:B------:R-:W-:Y:S01]  /*10280*/  IADD3 R2, R20, 0x136, RZ ;  /* 0x0000013614027810 */ /* 0x000fe20007ffe0ff */
[----:B------:R-:W-:Y:S01]  /*10290*/  @!P3 IMAD.MOV R5, RZ, RZ, -R5 ;  /* 0x000000ffff05b224 */ /* 0x000fe200078e0a05 */
[----:B------:R-:W-:Y:S01]  /*102a0*/  ISETP.GE.AND P1, PT, R79, RZ, PT ;  /* 0x000000ff4f00720c */ /* 0x000fe20003f26270 */
[----:B------:R-:W-:Y:S01]  /*102b0*/  IMAD.HI.U32 R79, R0, R83, RZ ;  /* 0x00000053004f7227 */ /* 0x000fe200078e00ff */
[----:B------:R-:W-:Y:S02]  /*102c0*/  ISETP.GT.U32.AND P2, PT, R4, R78, PT ;  /* 0x0000004e0400720c */ /* 0x000fe40003f44070 */
[----:B------:R-:W-:Y:S01]  /*102d0*/  IABS R82, R2 ;  /* 0x0000000200527213 */ /* 0x000fe20000000000 */
[----:B------:R-:W-:Y:S01]  /*102e0*/  IMAD.MOV R79, RZ, RZ, -R79 ;  /* 0x000000ffff4f7224 */ /* 0x000fe200078e0a4f */
[----:B------:R-:W-:Y:S01]  /*102f0*/  ISETP.GE.AND P3, PT, R84, RZ, PT ;  /* 0x000000ff5400720c */ /* 0x000fe20003f66270 */
[----:B------:R-:W-:Y:S01]  /*10300*/  @!P5 IMAD.MOV R77, RZ, RZ, -R77 ;  /* 0x000000ffff4dd224 */ /* 0x000fe200078e0a4d */
[----:B------:R-:W-:Y:S01]  /*10310*/  @!P4 IADD3 R86, R86, -R4, RZ ;  /* 0x800000045656c210 */ /* 0x000fe20007ffe0ff */
[----:B------:R-:W-:Y:S01]  /*10320*/  IMAD.HI.U32 R84, R0, R82, RZ ;  /* 0x0000005200547227 */ /* 0x000fe200078e00ff */
[----:B------:R-:W-:Y:S01]  /*10330*/  ISETP.GE.AND P5, PT, R2, RZ, PT ;  /* 0x000000ff0200720c */ /* 0x000fe20003fa6270 */
[----:B------:R1:W-:Y:S01]  /*10340*/  STL [R1+0x3d4], R5 ;  /* 0x0003d40501007387 */ /* 0x0003e20000100800 */
[C---:B------:R-:W-:Y:S01]  /*10350*/  ISETP.GT.U32.AND P4, PT, R4.reuse, R86, PT ;  /* 0x000000560400720c */ /* 0x040fe20003f84070 */
[----:B------:R-:W-:-:S02]  /*10360*/  IMAD R83, R4, R79, R83 ;  /* 0x0000004f04537224 */ /* 0x000fc400078e0253 */
[----:B------:R-:W-:Y:S02]  /*10370*/  IMAD.MOV R84, RZ, RZ, -R84 ;  /* 0x000000ffff547224 */ /* 0x000fe400078e0a54 */
[----:B------:R-:W-:-:S04]  /*10380*/  IMAD.HI.U32 R2, R0, R80, RZ ;  /* 0x0000005000027227 */ /* 0x000fc800078e00ff */
[----:B------:R-:W-:Y:S01]  /*10390*/  @!P2 IMAD.IADD R78, R78, 0x1, -R4 ;  /* 0x000000014e4ea824 */ /* 0x000fe200078e0a04 */
[C---:B------:R-:W-:Y:S01]  /*103a0*/  ISETP.GT.U32.AND P2, PT, R4.reuse, R83, PT ;  /* 0x000000530400720c */ /* 0x040fe20003f44070 */
[----:B------:R-:W-:Y:S01]  /*103b0*/  IMAD R82, R4, R84, R82 ;  /* 0x0000005404527224 */ /* 0x000fe200078e0252 */
[----:B------:R-:W-:Y:S01]  /*103c0*/  IADD3 R84, R20, 0x138, RZ ;  /* 0x0000013814547810 */ /* 0x000fe20007ffe0ff */
[----:B-1----:R-:W-:Y:S02]  /*103d0*/  IMAD.MOV.U32 R5, RZ, RZ, R78 ;  /* 0x000000ffff057224 */ /* 0x002fe400078e004e */
[----:B------:R-:W-:Y:S01]  /*103e0*/  IMAD.MOV R2, RZ, RZ, -R2 ;  /* 0x000000ffff027224 */ /* 0x000fe200078e0a02 */
[----:B------:R-:W-:Y:S01]  /*103f0*/  IABS R85, R84 ;  /* 0x0000005400557213 */ /* 0x000fe20000000000 */
[----:B------:R-:W-:Y:S01]  /*10400*/  @!P6 IMAD.MOV R5, RZ, RZ, -R5 ;  /* 0x000000ffff05e224 */ /* 0x000fe200078e0a05 */
[C---:B------:R-:W-:Y:S01]  /*10410*/  ISETP.GT.U32.AND P6, PT, R4.reuse, R82, PT ;  /* 0x000000520400720c */ /* 0x040fe20003fc4070 */
[----:B------:R-:W-:Y:S01]  /*10420*/  IMAD R80, R4, R2, R80 ;  /* 0x0000000204507224 */ /* 0x000fe200078e0250 */
[----:B------:R-:W-:Y:S01]  /*10430*/  IADD3 R2, R20, 0x13a, RZ ;  /* 0x0000013a14027810 */ /* 0x000fe20007ffe0ff */
[--C-:B------:R-:W-:Y:S01]  /*10440*/  @!P4 IMAD.IADD R86, R86, 0x1, -R4.reuse ;  /* 0x000000015656c824 */ /* 0x100fe200078e0a04 */
[----:B------:R1:W-:Y:S01]  /*10450*/  STL [R1+0x3c8], R5 ;  /* 0x0003c80501007387 */ /* 0x0003e20000100800 */
[----:B------:R-:W-:Y:S01]  /*10460*/  @!P2 IMAD.IADD R83, R83, 0x1, -R4 ;  /* 0x000000015353a824 */ /* 0x000fe200078e0a04 */
[----:B------:R-:W-:Y:S01]  /*10470*/  ISETP.GT.U32.AND P4, PT, R4, R80, PT ;  /* 0x000000500400720c */ /* 0x000fe20003f84070 */
[----:B------:R-:W-:Y:S01]  /*10480*/  @!P3 IMAD.MOV R76, RZ, RZ, -R76 ;  /* 0x000000ffff4cb224 */ /* 0x000fe200078e0a4c */
[----:B------:R-:W-:Y:S01]  /*10490*/  ISETP.GE.AND P3, PT, R81, RZ, PT ;  /* 0x000000ff5100720c */ /* 0x000fe20003f66270 */
[----:B------:R-:W-:Y:S01]  /*104a0*/  IMAD.HI.U32 R87, R0, R85, RZ ;  /* 0x0000005500577227 */ /* 0x000fe200078e00ff */
[----:B------:R-:W-:-:S02]  /*104b0*/  IADD3 R81, R20, 0x139, RZ ;  /* 0x0000013914517810 */ /* 0x000fc40007ffe0ff */
[----:B------:R-:W-:Y:S01]  /*104c0*/  ISETP.GT.U32.AND P2, PT, R4, R83, PT ;  /* 0x000000530400720c */ /* 0x000fe20003f44070 */
[----:B------:R-:W-:Y:S01]  /*104d0*/  @!P6 IMAD.IADD R82, R82, 0x1, -R4 ;  /* 0x000000015252e824 */ /* 0x000fe200078e0a04 */
[----:B------:R-:W-:Y:S01]  /*104e0*/  IABS R78, R81 ;  /* 0x00000051004e7213 */ /* 0x000fe20000000000 */
[----:B-1----:R-:W-:Y:S01]  /*104f0*/  IMAD.MOV.U32 R5, RZ, RZ, R86 ;  /* 0x000000ffff057224 */ /* 0x002fe200078e0056 */
[----:B------:R-:W-:Y:S01]  /*10500*/  IABS R79, R2 ;  /* 0x00000002004f7213 */ /* 0x000fe20000000000 */
[----:B------:R-:W-:Y:S01]  /*10510*/  IMAD.MOV R87, RZ, RZ, -R87 ;  /* 0x000000ffff577224 */ /* 0x000fe200078e0a57 */
[----:B------:R-:W-:Y:S01]  /*10520*/  ISETP.GT.U32.AND P6, PT, R4, R82, PT ;  /* 0x000000520400720c */ /* 0x000fe20003fc4070 */
[----:B------:R-:W-:Y:S02]  /*10530*/  @!P4 IMAD.IADD R80, R80, 0x1, -R4 ;  /* 0x000000015050c824 */ /* 0x000fe400078e0a04 */
[----:B------:R-:W-:-:S03]  /*10540*/  IMAD.HI.U32 R86, R0, R78, RZ ;  /* 0x0000004e00567227 */ /* 0x000fc600078e00ff */
[----:B------:R-:W-:Y:S01]  /*10550*/  ISETP.GT.U32.AND P4, PT, R4, R80, PT ;  /* 0x000000500400720c */ /* 0x000fe20003f84070 */
[----:B------:R-:W-:Y:S01]  /*10560*/  @!P1 IMAD.MOV R5, RZ, RZ, -R5 ;  /* 0x000000ffff059224 */ /* 0x000fe200078e0a05 */
[----:B------:R-:W-:Y:S01]  /*10570*/  ISETP.GE.AND P1, PT, R88, RZ, PT ;  /* 0x000000ff5800720c */ /* 0x000fe20003f26270 */
[----:B------:R-:W-:-:S03]  /*10580*/  IMAD.HI.U32 R88, R0, R79, RZ ;  /* 0x0000004f00587227 */ /* 0x000fc600078e00ff */
[----:B------:R1:W-:Y:S01]  /*10590*/  STL [R1+0x3cc], R5 ;  /* 0x0003cc0501007387 */ /* 0x0003e20000100800 */
[----:B------:R-:W-:Y:S02]  /*105a0*/  IMAD.MOV R86, RZ, RZ, -R86 ;  /* 0x000000ffff567224 */ /* 0x000fe400078e0a56 */
[----:B------:R-:W-:Y:S01]  /*105b0*/  @!P2 IMAD.IADD R83, R83, 0x1, -R4 ;  /* 0x000000015353a824 */ /* 0x000fe200078e0a04 */
[----:B------:R-:W-:Y:S01]  /*105c0*/  ISETP.GE.AND P2, PT, R84, RZ, PT ;  /* 0x000000ff5400720c */ /* 0x000fe20003f46270 */
[----:B------:R-:W-:Y:S02]  /*105d0*/  IMAD.MOV R84, RZ, RZ, -R88 ;  /* 0x000000ffff547224 */ /* 0x000fe400078e0a58 */
[----:B------:R-:W-:Y:S01]  /*105e0*/  IMAD R85, R4, R87, R85 ;  /* 0x0000005704557224 */ /* 0x000fe200078e0255 */
[----:B------:R-:W-:Y:S01]  /*105f0*/  IADD3 R87, R20, 0x13b, RZ ;  /* 0x0000013b14577810 */ /* 0x000fe20007ffe0ff */
[----:B------:R-:W-:Y:S02]  /*10600*/  IMAD R78, R4, R86, R78 ;  /* 0x00000056044e7224 */ /* 0x000fe400078e024e */
[----:B------:R-:W-:-:S02]  /*10610*/  IMAD.MOV.U32 R6, RZ, RZ, R83 ;  /* 0x000000ffff067224 */ /* 0x000fc400078e0053 */
[----:B------:R-:W-:Y:S01]  /*10620*/  @!P6 IMAD.IADD R82, R82, 0x1, -R4 ;  /* 0x000000015252e824 */ /* 0x000fe200078e0a04 */
[C---:B------:R-:W-:Y:S01]  /*10630*/  ISETP.GT.U32.AND P6, PT, R4.reuse, R85, PT ;  /* 0x000000550400720c */ /* 0x040fe20003fc4070 */
[C---:B------:R-:W-:Y:S01]  /*10640*/  IMAD R79, R4.reuse, R84, R79 ;  /* 0x00000054044f7224 */ /* 0x040fe200078e024f */
[----:B------:R-:W-:Y:S01]  /*10650*/  IABS R84, R87 ;  /* 0x0000005700547213 */ /* 0x000fe20000000000 */
[----:B------:R-:W-:Y:S01]  /*10660*/  @!P3 IMAD.MOV R6, RZ, RZ, -R6 ;  /* 0x000000ffff06b224 */ /* 0x000fe200078e0a06 */
[----:B------:R-:W-:Y:S01]  /*10670*/  ISETP.GT.U32.AND P3, PT, R4, R78, PT ;  /* 0x0000004e0400720c */ /* 0x000fe20003f64070 */
[----:B------:R-:W-:Y:S01]  /*10680*/  @!P4 IMAD.IADD R80, R80, 0x1, -R4 ;  /* 0x000000015050c824 */ /* 0x000fe200078e0a04 */
[----:B------:R-:W-:Y:S01]  /*10690*/  ISETP.GT.U32.AND P4, PT, R4, R79, PT ;  /* 0x0000004f0400720c */ /* 0x000fe20003f84070 */
[----:B-1----:R-:W-:Y:S01]  /*106a0*/  IMAD.MOV.U32 R5, RZ, RZ, R82 ;  /* 0x000000ffff057224 */ /* 0x002fe200078e0052 */
[----:B------:R-:W-:Y:S01]  /*106b0*/  IADD3 R82, R20, 0x13c, RZ ;  /* 0x0000013c14527810 */ /* 0x000fe20007ffe0ff */
[----:B------:R-:W-:Y:S01]  /*106c0*/  STL [R1+0x3b8], R6 ;  /* 0x0003b80601007387 */ /* 0x000fe20000100800 */
[----:B------:R-:W-:-:S02]  /*106d0*/  IMAD R240, R4, R230, R240 ;  /* 0x000000e604f07224 */ /* 0x000fc400078e02f0 */
[----:B------:R-:W-:Y:S01]  /*106e0*/  IABS R83, R82 ;  /* 0x0000005200537213 */ /* 0x000fe20000000000 */
[----:B------:R-:W-:Y:S01]  /*106f0*/  @!P5 IMAD.MOV R5, RZ, RZ, -R5 ;  /* 0x000000ffff05d224 */ /* 0x000fe200078e0a05 */
[----:B------:R-:W-:Y:S01]  /*10700*/  @!P6 IADD3 R85, R85, -R4, RZ ;  /* 0x800000045555e210 */ /* 0x000fe20007ffe0ff */
[----:B------:R-:W-:Y:S01]  /*10710*/  IMAD.HI.U32 R237, R0, R248, RZ ;  /* 0x000000f800ed7227 */ /* 0x000fe200078e00ff */
[----:B------:R-:W-:Y:S02]  /*10720*/  ISETP.GE.AND P6, PT, R2, RZ, PT ;  /* 0x000000ff0200720c */ /* 0x000fe40003fc6270 */
[----:B------:R1:W-:Y:S01]  /*10730*/  STL [R1+0x3c0], R5 ;  /* 0x0003c00501007387 */ /* 0x0003e20000100800 */
[--C-:B------:R-:W-:Y:S01]  /*10740*/  @!P3 IMAD.IADD R78, R78, 0x1, -R4.reuse ;  /* 0x000000014e4eb824 */ /* 0x100fe200078e0a04 */
[C---:B------:R-:W-:Y:S01]  /*10750*/  ISETP.GT.U32.AND P3, PT, R4.reuse, R85, PT ;  /* 0x000000550400720c */ /* 0x040fe20003f64070 */
[----:B------:R-:W-:Y:S01]  /*10760*/  IMAD.MOV.U32 R2, RZ, RZ, R83 ;  /* 0x000000ffff027224 */ /* 0x000fe200078e0053 */
[----:B------:R-:W-:Y:S01]  /*10770*/  ISETP.GE.AND P5, PT, R81, RZ, PT ;  /* 0x000000ff5100720c */ /* 0x000fe20003fa6270 */
[----:B------:R-:W-:Y:S01]  /*10780*/  @!P4 IMAD.IADD R79, R79, 0x1, -R4 ;  /* 0x000000014f4fc824 */ /* 0x000fe200078e0a04 */
[----:B------:R-:W-:Y:S01]  /*10790*/  ISETP.GT.U32.AND P4, PT, R4, R78, PT ;  /* 0x0000004e0400720c */ /* 0x000fe20003f84070 */
[----:B------:R-:W-:Y:S01]  /*107a0*/  IMAD.HI.U32 R86, R0, R2, RZ ;  /* 0x0000000200567227 */ /* 0x000fe200078e00ff */
[----:B------:R-:W-:-:S03]  /*107b0*/  IADD3 R81, R20, 0x13d, RZ ;  /* 0x0000013d14517810 */ /* 0x000fc60007ffe0ff */
[----:B------:R-:W-:-:S04]  /*107c0*/  IMAD.HI.U32 R83, R0, R84, RZ ;  /* 0x0000005400537227 */ /* 0x000fc800078e00ff */
[----:B------:R-:W-:Y:S02]  /*107d0*/  IMAD.MOV R86, RZ, RZ, -R86 ;  /* 0x000000ffff567224 */ /* 0x000fe400078e0a56 */
[----:B-1----:R-:W-:Y:S01]  /*107e0*/  IMAD.MOV.U32 R5, RZ, RZ, R80 ;  /* 0x000000ffff057224 */ /* 0x002fe200078e0050 */
[----:B------:R-:W-:Y:S01]  /*107f0*/  IABS R80, R81 ;  /* 0x0000005100507213 */ /* 0x000fe20000000000 */
[----:B------:R-:W-:Y:S02]  /*10800*/  IMAD.MOV R83, RZ, RZ, -R83 ;  /* 0x000000ffff537224 */ /* 0x000fe400078e0a53 */
[C---:B------:R-:W-:Y:S02]  /*10810*/  IMAD R2, R4.reuse, R86, R2 ;  /* 0x0000005604027224 */ /* 0x040fe400078e0202 */
[----:B------:R-:W-:Y:S01]  /*10820*/  @!P1 IMAD.MOV R5, RZ, RZ, -R5 ;  /* 0x000000ffff059224 */ /* 0x000fe200078e0a05 */
[C---:B------:R-:W-:Y:S01]  /*10830*/  ISETP.GT.U32.AND P1, PT, R4.reuse, R79, PT ;  /* 0x0000004f0400720c */ /* 0x040fe20003f24070 */
[----:B------:R-:W-:Y:S01]  /*10840*/  IMAD R84, R4, R83, R84 ;  /* 0x0000005304547224 */ /* 0x000fe200078e0254 */
[----:B------:R-:W-:Y:S01]  /*10850*/  IADD3 R83, R20, 0x13e, RZ ;  /* 0x0000013e14537810 */ /* 0x000fe20007ffe0ff */
[--C-:B------:R-:W-:Y:S01]  /*10860*/  @!P4 IMAD.IADD R78, R78, 0x1, -R4.reuse ;  /* 0x000000014e4ec824 */ /* 0x100fe200078e0a04 */
[C---:B------:R-:W-:Y:S01]  /*10870*/  ISETP.GT.U32.AND P4, PT, R4.reuse, R2, PT ;  /* 0x000000020400720c */ /* 0x040fe20003f84070 */
[----:B------:R-:W-:Y:S01]  /*10880*/  @!P3 IMAD.IADD R85, R85, 0x1, -R4 ;  /* 0x000000015555b824 */ /* 0x000fe200078e0a04 */
[----:B------:R-:W-:Y:S01]  /*10890*/  ISETP.GT.U32.AND P3, PT, R4, R84, PT ;  /* 0x000000540400720c */ /* 0x000fe20003f64070 */
[----:B------:R1:W-:Y:S01]  /*108a0*/  STL [R1+0x3c4], R5 ;  /* 0x0003c40501007387 */ /* 0x0003e20000100800 */
[----:B------:R-:W-:Y:S01]  /*108b0*/  IABS R88, R83 ;  /* 0x0000005300587213 */ /* 0x000fe20000000000 */
[----:B------:R-:W-:Y:S01]  /*108c0*/  IMAD.HI.U32 R86, R0, R80, RZ ;  /* 0x0000005000567227 */ /* 0x000fe200078e00ff */
[----:B------:R-:W-:-:S03]  /*108d0*/  @!P5 IADD3 R78, -R78, RZ, RZ ;  /* 0x000000ff4e4ed210 */ /* 0x000fc60007ffe1ff */
[----:B------:R-:W-:Y:S01]  /*108e0*/  @!P1 IMAD.IADD R79, R79, 0x1, -R4 ;  /* 0x000000014f4f9824 */ /* 0x000fe200078e0a04 */
[----:B------:R-:W-:Y:S01]  /*108f0*/  ISETP.GE.AND P1, PT, R87, RZ, PT ;  /* 0x000000ff5700720c */ /* 0x000fe20003f26270 */
[----:B------:R-:W-:Y:S01]  /*10900*/  IMAD.MOV R86, RZ, RZ, -R86 ;  /* 0x000000ffff567224 */ /* 0x000fe200078e0a56 */
[----:B------:R-:W-:Y:S01]  /*10910*/  IABS R87, R89 ;  /* 0x0000005900577213 */ /* 0x000fe20000000000 */
[----:B------:R-:W-:Y:S02]  /*10920*/  @!P4 IMAD.IADD R2, R2, 0x1, -R4 ;  /* 0x000000010202c824 */ /* 0x000fe400078e0a04 */
[----:B-1----:R-:W-:Y:S02]  /*10930*/  IMAD.MOV.U32 R5, RZ, RZ, R85 ;  /* 0x000000ffff057224 */ /* 0x002fe400078e0055 */
[----:B------:R-:W-:Y:S01]  /*10940*/  IMAD.MOV.U32 R85, RZ, RZ, R88 ;  /* 0x000000ffff557224 */ /* 0x000fe200078e0058 */
[----:B------:R-:W-:Y:S01]  /*10950*/  ISETP.GT.U32.AND P4, PT, R4, R2, PT ;  /* 0x000000020400720c */ /* 0x000fe20003f84070 */
[----:B------:R-:W-:Y:S01]  /*10960*/  @!P3 IMAD.IADD R84, R84, 0x1, -R4 ;  /* 0x000000015454b824 */ /* 0x000fe200078e0a04 */
[----:B------:R-:W-:Y:S01]  /*10970*/  ISETP.GE.AND P3, PT, R82, RZ, PT ;  /* 0x000000ff5200720c */ /* 0x000fe20003f66270 */
[----:B------:R-:W-:-:S02]  /*10980*/  IMAD.MOV.U32 R82, RZ, RZ, R87 ;  /* 0x000000ffff527224 */ /* 0x000fc400078e0057 */
[----:B------:R-:W-:-:S04]  /*10990*/  IMAD.HI.U32 R87, R0, R85, RZ ;  /* 0x0000005500577227 */ /* 0x000fc800078e00ff */
[----:B------:R-:W-:Y:S02]  /*109a0*/  IMAD.MOV R87, RZ, RZ, -R87 ;  /* 0x000000ffff577224 */ /* 0x000fe400078e0a57 */
[----:B------:R-:W-:Y:S01]  /*109b0*/  @!P6 IMAD.MOV R79, RZ, RZ, -R79 ;  /* 0x000000ffff4fe224 */ /* 0x000fe200078e0a4f */
[----:B------:R-:W-:Y:S01]  /*109c0*/  ISETP.GE.AND P6, PT, R81, RZ, PT ;  /* 0x000000ff5100720c */ /* 0x000fe20003fc6270 */
[----:B------:R-:W-:Y:S01]  /*109d0*/  IMAD R81, R4, R87, R85 ;  /* 0x0000005704517224 */ /* 0x000fe200078e0255 */
[----:B------:R-:W-:Y:S01]  /*109e0*/  IADD3 R85, R20, 0x140, RZ ;  /* 0x0000014014557810 */ /* 0x000fe20007ffe0ff */
[----:B------:R-:W-:Y:S01]  /*109f0*/  @!P2 IMAD.MOV R5, RZ, RZ, -R5 ;  /* 0x000000ffff05a224 */ /* 0x000fe200078e0a05 */
[----:B------:R-:W-:Y:S01]  /*10a00*/  ISETP.GT.U32.AND P2, PT, R4, R84, PT ;  /* 0x000000540400720c */ /* 0x000fe20003f44070 */
[----:B------:R-:W-:Y:S01]  /*10a10*/  @!P4 IMAD.IADD R2, R2, 0x1, -R4 ;  /* 0x000000010202c824 */ /* 0x000fe200078e0a04 */
[C---:B------:R-:W-:Y:S01]  /*10a20*/  ISETP.GT.U32.AND P4, PT, R4.reuse, R81, PT ;  /* 0x000000510400720c */ /* 0x040fe20003f84070 */
[----:B------:R-:W-:Y:S01]  /*10a30*/  IMAD R80, R4, R86, R80 ;  /* 0x0000005604507224 */ /* 0x000fe200078e0250 */
[----:B------:R1:W-:Y:S01]  /*10a40*/  STL [R1+0x3bc], R5 ;  /* 0x0003bc0501007387 */ /* 0x0003e20000100800 */
[----:B------:R-:W-:Y:S01]  /*10a50*/  IMAD.HI.U32 R86, R0, R82, RZ ;  /* 0x0000005200567227 */ /* 0x000fe200078e00ff */
[----:B------:R-:W-:-:S02]  /*10a60*/  IADD3 R87, R20, 0x141, RZ ;  /* 0x0000014114577810 */ /* 0x000fc40007ffe0ff */
[----:B------:R-:W-:Y:S01]  /*10a70*/  ISETP.GT.U32.AND P5, PT, R4, R80, PT ;  /* 0x000000500400720c */ /* 0x000fe20003fa4070 */
[----:B------:R-:W-:Y:S02]  /*10a80*/  IMAD.MOV R86, RZ, RZ, -R86 ;  /* 0x000000ffff567224 */ /* 0x000fe400078e0a56 */
[----:B------:R-:W-:Y:S02]  /*10a90*/  IMAD.MOV.U32 R23, RZ, RZ, R238 ;  /* 0x000000ffff177224 */ /* 0x000fe400078e00ee */
[--C-:B------:R-:W-:Y:S01]  /*10aa0*/  @!P2 IMAD.IADD R84, R84, 0x1, -R4.reuse ;  /* 0x000000015454a824 */ /* 0x100fe200078e0a04 */
[----:B------:R-:W-:Y:S01]  /*10ab0*/  ISETP.GE.AND P2, PT, R83, RZ, PT ;  /* 0x000000ff5300720c */ /* 0x000fe20003f46270 */
[----:B------:R-:W-:Y:S01]  /*10ac0*/  @!P4 IMAD.IADD R81, R81, 0x1, -R4 ;  /* 0x000000015151c824 */ /* 0x000fe200078e0a04 */
[----:B------:R-:W-:Y:S01]  /*10ad0*/  IABS R83, R85 ;  /* 0x0000005500537213 */ /* 0x000fe20000000000 */
[----:B------:R-:W-:Y:S01]  /*10ae0*/  IMAD R82, R4, R86, R82 ;  /* 0x0000005604527224 */ /* 0x000fe200078e0252 */
[----:B------:R-:W-:Y:S01]  /*10af0*/  IADD3 R86, R20, 0x142, RZ ;  /* 0x0000014214567810 */ /* 0x000fe20007ffe0ff */
[----:B-1----:R-:W-:Y:S01]  /*10b00*/  IMAD.MOV.U32 R5, RZ, RZ, R84 ;  /* 0x000000ffff057224 */ /* 0x002fe200078e0054 */
[----:B------:R-:W-:Y:S01]  /*10b10*/  ISETP.GT.U32.AND P4, PT, R4, R81, PT ;  /* 0x000000510400720c */ /* 0x000fe20003f84070 */
[----:B------:R-:W-:Y:S01]  /*10b20*/  @!P5 IMAD.IADD R80, R80, 0x1, -R4 ;  /* 0x000000015050d824 */ /* 0x000fe200078e0a04 */
[----:B------:R-:W-:Y:S01]  /*10b30*/  IABS R84, R87 ;  /* 0x0000005700547213 */ /* 0x000fe20000000000 */
[----:B------:R-:W-:-:S03]  /*10b40*/  IMAD.HI.U32 R88, R0, R83, RZ ;  /* 0x0000005300587227 */ /* 0x000fc600078e00ff */
[C---:B------:R-:W-:Y:S01]  /*10b50*/  ISETP.GT.U32.AND P5, PT, R4.reuse, R80, PT ;  /* 0x000000500400720c */ /* 0x040fe20003fa4070 */
[----:B------:R-:W-:Y:S01]  /*10b60*/  @!P1 IMAD.MOV R5, RZ, RZ, -R5 ;  /* 0x000000ffff059224 */ /* 0x000fe200078e0a05 */
[C---:B------:R-:W-:Y:S01]  /*10b70*/  ISETP.GT.U32.AND P1, PT, R4.reuse, R82, PT ;  /* 0x000000520400720c */ /* 0x040fe20003f24070 */
[----:B------:R-:W-:Y:S02]  /*10b80*/  IMAD.MOV R88, RZ, RZ, -R88 ;  /* 0x000000ffff587224 */ /* 0x000fe400078e0a58 */
[----:B------:R-:W-:Y:S01]  /*10b90*/  IMAD.MOV R238, RZ, RZ, -R237 ;  /* 0x000000ffffee7224 */ /* 0x000fe200078e0aed */
[----:B------:R1:W-:Y:S01]  /*10ba0*/  STL [R1+0x3ac], R5 ;  /* 0x0003ac0501007387 */ /* 0x0003e20000100800 */
[C---:B------:R-:W-:Y:S01]  /*10bb0*/  IMAD R83, R4.reuse, R88, R83 ;  /* 0x0000005804537224 */ /* 0x040fe200078e0253 */
[----:B------:R-:W-:Y:S01]  /*10bc0*/  IABS R88, R94 ;  /* 0x0000005e00587213 */ /* 0x000fe20000000000 */
[--C-:B------:R-:W-:Y:S02]  /*10bd0*/  @!P4 IMAD.IADD R81, R81, 0x1, -R4.reuse ;  /* 0x000000015151c824 */ /* 0x100fe400078e0a04 */
[----:B------:R-:W-:Y:S01]  /*10be0*/  IMAD.MOV.U32 R25, RZ, RZ, R19 ;  /* 0x000000ffff197224 */ /* 0x000fe200078e0013 */
[----:B------:R-:W-:Y:S01]  /*10bf0*/  ISETP.GT.U32.AND P4, PT, R4, R83, PT ;  /* 0x000000530400720c */ /* 0x000fe20003f84070 */
[--C-:B------:R-:W-:Y:S01]  /*10c00*/  @!P5 IMAD.IADD R80, R80, 0x1, -R4.reuse ;  /* 0x000000015050d824 */ /* 0x100fe200078e0a04 */
[----:B------:R-:W-:Y:S01]  /*10c10*/  ISETP.GE.AND P5, PT, R85, RZ, PT ;  /* 0x000000ff5500720c */ /* 0x000fe20003fa6270 */
[----:B------:R-:W-:-:S02]  /*10c20*/  @!P1 IMAD.IADD R82, R82, 0x1, -R4 ;  /* 0x0000000152529824 */ /* 0x000fc400078e0a04 */
[----:B-1----:R-:W-:Y:S02]  /*10c30*/  IMAD.MOV.U32 R5, RZ, RZ, R2 ;  /* 0x000000ffff057224 */ /* 0x002fe400078e0002 */
[----:B------:R-:W-:Y:S01]  /*10c40*/  IMAD.HI.U32 R2, R0, R84, RZ ;  /* 0x0000005400027227 */ /* 0x000fe200078e00ff */
[----:B------:R-:W-:-:S03]  /*10c50*/  ISETP.GT.U32.AND P1, PT, R4, R82, PT ;  /* 0x000000520400720c */ /* 0x000fc60003f24070 */
[----:B------:R-:W-:Y:S02]  /*10c60*/  IMAD.MOV R2, RZ, RZ, -R2 ;  /* 0x000000ffff027224 */ /* 0x000fe400078e0a02 */
[----:B------:R-:W-:Y:S01]  /*10c70*/  @!P3 IMAD.MOV R5, RZ, RZ, -R5 ;  /* 0x000000ffff05b224 */ /* 0x000fe200078e0a05 */
[----:B------:R-:W-:Y:S01]  /*10c80*/  ISETP.GE.AND P3, PT, R89, RZ, PT ;  /* 0x000000ff5900720c */ /* 0x000fe20003f66270 */
[C---:B------:R-:W-:Y:S01]  /*10c90*/  IMAD R84, R4.reuse, R2, R84 ;  /* 0x0000000204547224 */ /* 0x040fe200078e0254 */
[----:B------:R-:W-:Y:S01]  /*10ca0*/  IABS R89, R86 ;  /* 0x0000005600597213 */ /* 0x000fe20000000000 */
[----:B------:R-:W-:Y:S01]  /*10cb0*/  @!P6 IMAD.MOV R80, RZ, RZ, -R80 ;  /* 0x000000ffff50e224 */ /* 0x000fe200078e0a50 */
[----:B------:R1:W-:Y:S01]  /*10cc0*/  STL [R1+0x3b0], R5 ;  /* 0x0003b00501007387 */ /* 0x0003e20000100800 */
[--C-:B------:R-:W-:Y:S01]  /*10cd0*/  @!P4 IMAD.IADD R83, R83, 0x1, -R4.reuse ;  /* 0x000000015353c824 */ /* 0x100fe200078e0a04 */
[----:B------:R-:W-:Y:S01]  /*10ce0*/  ISETP.GT.U32.AND P6, PT, R4, R84, PT ;  /* 0x000000540400720c */ /* 0x000fe20003fc4070 */
[----:B------:R-:W-:Y:S01]  /*10cf0*/  IMAD.MOV.U32 R85, RZ, RZ, R89 ;  /* 0x000000ffff557224 */ /* 0x000fe200078e0059 */
[----:B------:R-:W-:Y:S01]  /*10d00*/  IABS R89, R92 ;  /* 0x0000005c00597213 */ /* 0x000fe20000000000 */
[----:B------:R-:W-:Y:S01]  /*10d10*/  @!P1 IMAD.IADD R82, R82, 0x1, -R4 ;  /* 0x0000000152529824 */ /* 0x000fe200078e0a04 */
[----:B------:R-:W-:Y:S01]  /*10d20*/  ISETP.GT.U32.AND P4, PT, R4, R83, PT ;  /* 0x000000530400720c */ /* 0x000fe20003f84070 */
[----:B------:R-:W-:Y:S01]  /*10d30*/  IMAD.HI.U32 R2, R0, R85, RZ ;  /* 0x0000005500027227 */ /* 0x000fe200078e00ff */
[----:B------:R-:W-:-:S02]  /*10d40*/  ISETP.GE.AND P1, PT, R86, RZ, PT ;  /* 0x000000ff5600720c */ /* 0x000fc40003f26270 */
[----:B------:R-:W-:Y:S01]  /*10d50*/  MOV R86, R88 ;  /* 0x0000005800567202 */ /* 0x000fe20000000f00 */
[----:B------:R-:W-:Y:S01]  /*10d60*/  IMAD.MOV R2, RZ, RZ, -R2 ;  /* 0x000000ffff027224 */ /* 0x000fe200078e0a02 */
[----:B------:R-:W-:Y:S01]  /*10d70*/  IABS R88, R97 ;  /* 0x0000006100587213 */ /* 0x000fe20000000000 */
[----:B------:R-:W-:Y:S01]  /*10d80*/  @!P2 IMAD.MOV R81, RZ, RZ, -R81 ;  /* 0x000000ffff51a224 */ /* 0x000fe200078e0a51 */
[----:B------:R-:W-:Y:S01]  /*10d90*/  ISETP.GE.AND P2, PT, R87, RZ, PT ;  /* 0x000000ff5700720c */ /* 0x000fe20003f46270 */
[----:B------:R-:W-:Y:S01]  /*10da0*/  @!P6 IMAD.IADD R84, R84, 0x1, -R4 ;  /* 0x000000015454e824 */ /* 0x000fe200078e0a04 */
[----:B------:R-:W-:Y:S01]  /*10db0*/  IABS R87, R99 ;  /* 0x0000006300577213 */ /* 0x000fe20000000000 */
[----:B------:R-:W-:Y:S02]  /*10dc0*/  IMAD R85, R4, R2, R85 ;  /* 0x0000000204557224 */ /* 0x000fe400078e0255 */
[----:B------:R-:W-:Y:S01]  /*10dd0*/  IMAD.HI.U32 R2, R0, R86, RZ ;  /* 0x0000005600027227 */ /* 0x000fe200078e00ff */
[----:B------:R-:W-:-:S03]  /*10de0*/  ISETP.GT.U32.AND P6, PT, R4, R84, PT ;  /* 0x000000540400720c */ /* 0x000fc60003fc4070 */
[----:B------:R-:W-:Y:S01]  /*10df0*/  @!P4 IMAD.IADD R83, R83, 0x1, -R4 ;  /* 0x000000015353c824 */ /* 0x000fe200078e0a04 */
[----:B------:R-:W-:Y:S01]  /*10e00*/  ISETP.GT.U32.AND P4, PT, R4, R85, PT ;  /* 0x000000550400720c */ /* 0x000fe20003f84070 */
[----:B------:R-:W-:Y:S02]  /*10e10*/  IMAD.MOV R2, RZ, RZ, -R2 ;  /* 0x000000ffff027224 */ /* 0x000fe400078e0a02 */
[----:B------:R-:W-:-:S04]  /*10e20*/  IMAD.HI.U32 R91, R0, R87, RZ ;  /* 0x00000057005b7227 */ /* 0x000fc800078e00ff */
[----:B------:R-:W-:Y:S02]  /*10e30*/  IMAD R86, R4, R2, R86 ;  /* 0x0000000204567224 */ /* 0x000fe400078e0256 */
[----:B------:R-:W-:Y:S02]  /*10e40*/  IMAD.MOV R91, RZ, RZ, -R91 ;  /* 0x000000ffff5b7224 */ /* 0x000fe400078e0a5b */
[----:B------:R-:W-:Y:S01]  /*10e50*/  @!P6 IMAD.IADD R84, R84, 0x1, -R4 ;  /* 0x000000015454e824 */ /* 0x000fe200078e0a04 */
[C---:B------:R-:W-:Y:S01]  /*10e60*/  ISETP.GT.U32.AND P6, PT, R4.reuse, R86, PT ;  /* 0x000000560400720c */ /* 0x040fe20003fc4070 */
[----:B------:R-:W-:Y:S01]  /*10e70*/  IMAD R87, R4, R91, R87 ;  /* 0x0000005b04577224 */ /* 0x000fe200078e0257 */
[----:B------:R-:W-:Y:S01]  /*10e80*/  IABS R91, R93 ;  /* 0x0000005d005b7213 */ /* 0x000fe20000000000 */
[----:B------:R-:W-:-:S04]  /*10e90*/  IMAD.HI.U32 R2, R0, R88, RZ ;  /* 0x0000005800027227 */ /* 0x000fc800078e00ff */
[----:B------:R-:W-:Y:S01]  /*10ea0*/  @!P4 IMAD.IADD R85, R85, 0x1, -R4 ;  /* 0x000000015555c824 */ /* 0x000fe200078e0a04 */
[----:B------:R-:W-:Y:S01]  /*10eb0*/  ISETP.GT.U32.AND P4, PT, R4, R87, PT ;  /* 0x000000570400720c */ /* 0x000fe20003f84070 */
[----:B------:R-:W-:Y:S02]  /*10ec0*/  IMAD.MOV R2, RZ, RZ, -R2 ;  /* 0x000000ffff027224 */ /* 0x000fe400078e0a02 */
[----:B------:R-:W-:-:S04]  /*10ed0*/  IMAD.HI.U32 R98, R0, R89, RZ ;  /* 0x0000005900627227 */ /* 0x000fc800078e00ff */
[----:B------:R-:W-:Y:S01]  /*10ee0*/  IMAD R88, R4, R2, R88 ;  /* 0x0000000204587224 */ /* 0x000fe200078e0258 */
[----:B------:R-:W-:Y:S01]  /*10ef0*/  IADD3 R2, R20, 0x149, RZ ;  /* 0x0000014914027810 */ /* 0x000fe20007ffe0ff */
[----:B------:R-:W-:Y:S02]  /*10f00*/  @!P6 IMAD.IADD R86, R86, 0x1, -R4 ;  /* 0x000000015656e824 */ /* 0x000fe400078e0a04 */
[----:B------:R-:W-:Y:S01]  /*10f10*/  IMAD.MOV R98, RZ, RZ, -R98 ;  /* 0x000000ffff627224 */ /* 0x000fe200078e0a62 */
[C---:B------:R-:W-:Y:S01]  /*10f20*/  ISETP.GT.U32.AND P6, PT, R4.reuse, R88, PT ;  /* 0x000000580400720c */ /* 0x040fe20003fc4070 */
[----:B------:R-:W-:Y:S01]  /*10f30*/  @!P4 IMAD.IADD R87, R87, 0x1, -R4 ;  /* 0x000000015757c824 */ /* 0x000fe200078e0a04 */
[C---:B------:R-:W-:Y:S01]  /*10f40*/  ISETP.GT.U32.AND P4, PT, R4.reuse, R86, PT ;  /* 0x000000560400720c */ /* 0x040fe20003f84070 */
[----:B------:R-:W-:Y:S01]  /*10f50*/  @!P5 IMAD.MOV R83, RZ, RZ, -R83 ;  /* 0x000000ffff53d224 */ /* 0x000fe200078e0a53 */
[----:B------:R-:W-:Y:S01]  /*10f60*/  IABS R96, R2 ;  /* 0x0000000200607213 */ /* 0x000fe20000000000 */
[C---:B------:R-:W-:Y:S01]  /*10f70*/  IMAD R89, R4.reuse, R98, R89 ;  /* 0x0000006204597224 */ /* 0x040fe200078e0259 */
[----:B------:R-:W-:Y:S01]  /*10f80*/  ISETP.GT.U32.AND P5, PT, R4, R87, PT ;  /* 0x000000570400720c */ /* 0x000fe20003fa4070 */
[----:B------:R-:W-:-:S04]  /*10f90*/  IMAD.HI.U32 R98, R0, R91, RZ ;  /* 0x0000005b00627227 */ /* 0x000fc800078e00ff */
[----:B------:R-:W-:Y:S01]  /*10fa0*/  @!P3 IMAD.MOV R82, RZ, RZ, -R82 ;  /* 0x000000ffff52b224 */ /* 0x000fe200078e0a52 */
[----:B------:R-:W-:Y:S01]  /*10fb0*/  ISETP.GT.U32.AND P3, PT, R4, R85, PT ;  /* 0x000000550400720c */ /* 0x000fe20003f64070 */
[----:B------:R-:W-:Y:S02]  /*10fc0*/  @!P6 IMAD.IADD R88, R88, 0x1, -R4 ;  /* 0x000000015858e824 */ /* 0x000fe400078e0a04 */
[----:B------:R-:W-:Y:S02]  /*10fd0*/  IMAD.MOV R98, RZ, RZ, -R98 ;  /* 0x000000ffff627224 */ /* 0x000fe400078e0a62 */
[----:B------:R-:W-:Y:S01]  /*10fe0*/  @!P2 IMAD.MOV R84, RZ, RZ, -R84 ;  /* 0x000000ffff54a224 */ /* 0x000fe200078e0a54 */
[C---:B------:R-:W-:Y:S01]  /*10ff0*/  ISETP.GT.U32.AND P2, PT, R4.reuse, R89, PT ;  /* 0x000000590400720c */ /* 0x040fe20003f44070 */
[C---:B------:R-:W-:Y:S01]  /*11000*/  IMAD R91, R4.reuse, R98, R91 ;  /* 0x00000062045b7224 */ /* 0x040fe200078e025b */
[----:B------:R-:W-:Y:S01]  /*11010*/  ISETP.GT.U32.AND P6, PT, R4, R88, PT ;  /* 0x000000580400720c */ /* 0x000fe20003fc4070 */
[----:B------:R-:W-:Y:S01]  /*11020*/  @!P4 IMAD.IADD R86, R86, 0x1, -R4 ;  /* 0x000000015656c824 */ /* 0x000fe200078e0a04 */
[----:B------:R-:W-:Y:S01]  /*11030*/  @!P5 IADD3 R87, R87, -R4, RZ ;  /* 0x800000045757d210 */ /* 0x000fe20007ffe0ff */
[----:B------:R-:W-:Y:S01]  /*11040*/  IMAD.HI.U32 R98, R0, R96, RZ ;  /* 0x0000006000627227 */ /* 0x000fe200078e00ff */
[----:B------:R-:W-:-:S02]  /*11050*/  ISETP.GT.U32.AND P5, PT, R4, R91, PT ;  /* 0x0000005b0400720c */ /* 0x000fc40003fa4070 */
[----:B------:R-:W-:Y:S01]  /*11060*/  ISETP.GE.AND P4, PT, R94, RZ, PT ;  /* 0x000000ff5e00720c */ /* 0x000fe20003f86270 */
[----:B------:R-:W-:Y:S01]  /*11070*/  @!P3 IMAD.IADD R85, R85, 0x1, -R4 ;  /* 0x000000015555b824 */ /* 0x000fe200078e0a04 */
[----:B------:R-:W-:Y:S01]  /*11080*/  ISETP.GT.U32.AND P3, PT, R4, R90, PT ;  /* 0x0000005a0400720c */ /* 0x000fe20003f64070 */
[----:B------:R-:W-:Y:S01]  /*11090*/  IMAD.MOV R98, RZ, RZ, -R98 ;  /* 0x000000ffff627224 */ /* 0x000fe200078e0a62 */
[----:B------:R-:W-:Y:S01]  /*110a0*/  IADD3 R94, R20, 0x14a, RZ ;  /* 0x0000014a145e7810 */ /* 0x000fe20007ffe0ff */
[--C-:B------:R-:W-:Y:S01]  /*110b0*/  @!P2 IMAD.IADD R89, R89, 0x1, -R4.reuse ;  /* 0x000000015959a824 */ /* 0x100fe200078e0a04 */
[----:B------:R-:W-:Y:S01]  /*110c0*/  ISETP.GE.AND P2, PT, R97, RZ, PT ;  /* 0x000000ff6100720c */ /* 0x000fe20003f46270 */
[--C-:B------:R-:W-:Y:S01]  /*110d0*/  @!P6 IMAD.IADD R88, R88, 0x1, -R4.reuse ;  /* 0x000000015858e824 */ /* 0x100fe200078e0a04 */
[----:B------:R-:W-:Y:S01]  /*110e0*/  ISETP.GE.AND P6, PT, R99, RZ, PT ;  /* 0x000000ff6300720c */ /* 0x000fe20003fc6270 */
[----:B------:R-:W-:Y:S01]  /*110f0*/  @!P1 IMAD.MOV R85, RZ, RZ, -R85 ;  /* 0x000000ffff559224 */ /* 0x000fe200078e0a55 */
[----:B------:R-:W-:Y:S01]  /*11100*/  IABS R99, R94 ;  /* 0x0000005e00637213 */ /* 0x000fe20000000000 */
[----:B------:R-:W-:Y:S01]  /*11110*/  @!P5 IMAD.IADD R91, R91, 0x1, -R4 ;  /* 0x000000015b5bd824 */ /* 0x000fe200078e0a04 */
[----:B------:R-:W-:Y:S01]  /*11120*/  ISETP.GT.U32.AND P1, PT, R4, R89, PT ;  /* 0x000000590400720c */ /* 0x000fe20003f24070 */
[----:B------:R-:W-:-:S02]  /*11130*/  @!P4 IMAD.MOV R86, RZ, RZ, -R86 ;  /* 0x000000ffff56c224 */ /* 0x000fc400078e0a56 */
[----:B------:R-:W-:Y:S01]  /*11140*/  IMAD.MOV.U32 R97, RZ, RZ, R99 ;  /* 0x000000ffff617224 */ /* 0x000fe200078e0063 */
[----:B------:R-:W-:Y:S01]  /*11150*/  ISETP.GT.U32.AND P5, PT, R4, R91, PT ;  /* 0x0000005b0400720c */ /* 0x000fe20003fa4070 */
[----:B------:R-:W-:Y:S01]  /*11160*/  @!P3 IMAD.IADD R90, R90, 0x1, -R4 ;  /* 0x000000015a5ab824 */ /* 0x000fe200078e0a04 */
[----:B------:R-:W-:Y:S01]  /*11170*/  ISETP.GE.AND P3, PT, R92, RZ, PT ;  /* 0x000000ff5c00720c */ /* 0x000fe20003f66270 */
[----:B------:R-:W-:Y:S01]  /*11180*/  IMAD R92, R4, R98, R96 ;  /* 0x00000062045c7224 */ /* 0x000fe200078e0260 */
[----:B------:R-:W-:Y:S01]  /*11190*/  IADD3 R96, R20, 0x14b, RZ ;  /* 0x0000014b14607810 */ /* 0x000fe20007ffe0ff */
[----:B------:R-:W-:Y:S01]  /*111a0*/  IMAD.HI.U32 R98, R0, R97, RZ ;  /* 0x0000006100627227 */ /* 0x000fe200078e00ff */
[----:B------:R-:W-:Y:S02]  /*111b0*/  ISETP.GT.U32.AND P4, PT, R4, R90, PT ;  /* 0x0000005a0400720c */ /* 0x000fe40003f84070 */
[----:B------:R-:W-:Y:S01]  /*111c0*/  IADD3 R99, R20, 0x14d, RZ ;  /* 0x0000014d14637810 */ /* 0x000fe20007ffe0ff */
[----:B------:R-:W-:-:S02]  /*111d0*/  IMAD.MOV R98, RZ, RZ, -R98 ;  /* 0x000000ffff627224 */ /* 0x000fc400078e0a62 */
[----:B------:R-:W-:Y:S01]  /*111e0*/  @!P1 IMAD.IADD R89, R89, 0x1, -R4 ;  /* 0x0000000159599824 */ /* 0x000fe200078e0a04 */
[----:B------:R-:W-:Y:S01]  /*111f0*/  ISETP.GE.AND P1, PT, R93, RZ, PT ;  /* 0x000000ff5d00720c */ /* 0x000fe20003f26270 */
[----:B------:R-:W-:Y:S01]  /*11200*/  @!P2 IMAD.MOV R88, RZ, RZ, -R88 ;  /* 0x000000ffff58a224 */ /* 0x000fe200078e0a58 */
[C---:B------:R-:W-:Y:S01]  /*11210*/  ISETP.GT.U32.AND P2, PT, R4.reuse, R92, PT ;  /* 0x0000005c0400720c */ /* 0x040fe20003f44070 */
[----:B------:R-:W-:Y:S01]  /*11220*/  IMAD R93, R4, R98, R97 ;  /* 0x00000062045d7224 */ /* 0x000fe200078e0261 */
[----:B------:R-:W-:Y:S01]  /*11230*/  IABS R102, R99 ;  /* 0x0000006300667213 */ /* 0x000fe20000000000 */
[----:B------:R-:W-:Y:S01]  /*11240*/  @!P6 IMAD.MOV R87, RZ, RZ, -R87 ;  /* 0x000000ffff57e224 */ /* 0x000fe200078e0a57 */
[----:B------:R-:W-:Y:S01]  /*11250*/  ISETP.GE.AND P6, PT, R95, RZ, PT ;  /* 0x000000ff5f00720c */ /* 0x000fe20003fc6270 */
[--C-:B------:R-:W-:Y:S01]  /*11260*/  @!P5 IMAD.IADD R91, R91, 0x1, -R4.reuse ;  /* 0x000000015b5bd824 */ /* 0x100fe200078e0a04 */
[----:B------:R-:W-:Y:S01]  /*11270*/  IABS R95, R96 ;  /* 0x00000060005f7213 */ /* 0x000fe20000000000 */
[----:B------:R-:W-:Y:S01]  /*11280*/  @!P4 IMAD.IADD R90, R90, 0x1, -R4 ;  /* 0x000000015a5ac824 */ /* 0x000fe200078e0a04 */
[----:B------:R-:W-:Y:S01]  /*11290*/  ISETP.GT.U32.AND P5, PT, R4, R93, PT ;  /* 0x0000005d0400720c */ /* 0x000fe20003fa4070 */
[----:B------:R-:W-:Y:S01]  /*112a0*/  @!P3 IMAD.MOV R89, RZ, RZ, -R89 ;  /* 0x000000ffff59b224 */ /* 0x000fe200078e0a59 */
[----:B------:R-:W-:Y:S01]  /*112b0*/  ISETP.GE.AND P4, PT, R2, RZ, PT ;  /* 0x000000ff0200720c */ /* 0x000fe20003f86270 */
[----:B------:R-:W-:Y:S01]  /*112c0*/  IMAD.HI.U32 R97, R0, R95, RZ ;  /* 0x0000005f00617227 */ /* 0x000fe200078e00ff */
[----:B------:R-:W-:-:S03]  /*112d0*/  IADD3 R2, R20, 0x14c, RZ ;  /* 0x0000014c14027810 */ /* 0x000fc60007ffe0ff */
[----:B------:R-:W-:Y:S01]  /*112e0*/  IMAD.MOV R98, RZ, RZ, -R97 ;  /* 0x000000ffff627224 */ /* 0x000fe200078e0a61 */
[----:B------:R-:W-:Y:S01]  /*112f0*/  IABS R97, R2 ;  /* 0x0000000200617213 */ /* 0x000fe20000000000 */
[--C-:B------:R-:W-:Y:S01]  /*11300*/  @!P2 IMAD.IADD R92, R92, 0x1, -R4.reuse ;  /* 0x000000015c5ca824 */ /* 0x100fe200078e0a04 */
[----:B------:R-:W-:Y:S01]  /*11310*/  ISETP.GE.AND P2, PT, R94, RZ, PT ;  /* 0x000000ff5e00720c */ /* 0x000fe20003f46270 */
[C---:B------:R-:W-:Y:S01]  /*11320*/  IMAD R94, R4.reuse, R98, R95 ;  /* 0x00000062045e7224 */ /* 0x040fe200078e025f */
[----:B------:R-:W-:Y:S01]  /*11330*/  IABS R98, R100 ;  /* 0x0000006400627213 */ /* 0x000fe20000000000 */
[----:B------:R-:W-:Y:S01]  /*11340*/  IMAD.MOV.U32 R95, RZ, RZ, R97 ;  /* 0x000000ffff5f7224 */ /* 0x000fe200078e0061 */
[----:B------:R-:W-:Y:S01]  /*11350*/  ISETP.GT.U32.AND P3, PT, R4, R92, PT ;  /* 0x0000005c0400720c */ /* 0x000fe20003f64070 */
[----:B------:R-:W-:Y:S01]  /*11360*/  @!P5 IMAD.IADD R93, R93, 0x1, -R4 ;  /* 0x000000015d5dd824 */ /* 0x000fe200078e0a04 */
[----:B------:R-:W-:Y:S01]  /*11370*/  IABS R97, R101 ;  /* 0x0000006500617213 */ /* 0x000fe20000000000 */
[----:B------:R-:W-:-:S03]  /*11380*/  IMAD.HI.U32 R103, R0, R95, RZ ;  /* 0x0000005f00677227 */ /* 0x000fc600078e00ff */
[----:B------:R-:W-:Y:S01]  /*11390*/  ISETP.GT.U32.AND P5, PT, R4, R93, PT ;  /* 0x0000005d0400720c */ /* 0x000fe20003fa4070 */
[----:B------:R-:W-:Y:S01]  /*113a0*/  IMAD.HI.U32 R106, R0, R102, RZ ;  /* 0x00000066006a7227 */ /* 0x000fe200078e00ff */
[----:B------:R-:W-:-:S03]  /*113b0*/  IADD3 R103, -R103, RZ, RZ ;  /* 0x000000ff67677210 */ /* 0x000fc60007ffe1ff */
[----:B------:R-:W-:-:S04]  /*113c0*/  IMAD.HI.U32 R105, R0, R97, RZ ;  /* 0x0000006100697227 */ /* 0x000fc800078e00ff */
[--C-:B------:R-:W-:Y:S01]  /*113d0*/  @!P3 IMAD.IADD R92, R92, 0x1, -R4.reuse ;  /* 0x000000015c5cb824 */ /* 0x100fe200078e0a04 */
[C---:B------:R-:W-:Y:S01]  /*113e0*/  ISETP.GT.U32.AND P3, PT, R4.reuse, R94, PT ;  /* 0x0000005e0400720c */ /* 0x040fe20003f64070 */
[----:B------:R-:W-:Y:S01]  /*113f0*/  IMAD R95, R4, R103, R95 ;  /* 0x00000067045f7224 */ /* 0x000fe200078e025f */
[----:B------:R-:W-:Y:S01]  /*11400*/  IADD3 R103, R20, 0x150, RZ ;  /* 0x0000015014677810 */ /* 0x000fe20007ffe0ff */
[----:B------:R-:W-:Y:S02]  /*11410*/  @!P5 IMAD.IADD R93, R93, 0x1, -R4 ;  /* 0x000000015d5dd824 */ /* 0x000fe400078e0a04 */
[----:B------:R-:W-:Y:S01]  /*11420*/  IMAD.MOV R106, RZ, RZ, -R106 ;  /* 0x000000ffff6a7224 */ /* 0x000fe200078e0a6a */
[----:B------:R-:W-:Y:S01]  /*11430*/  ISETP.GT.U32.AND P5, PT, R4, R95, PT ;  /* 0x0000005f0400720c */ /* 0x000fe20003fa4070 */
[----:B------:R-:W-:-:S04]  /*11440*/  IMAD.HI.U32 R104, R0, R98, RZ ;  /* 0x0000006200687227 */ /* 0x000fc800078e00ff */
[----:B------:R-:W-:Y:S02]  /*11450*/  IMAD.MOV R105, RZ, RZ, -R105 ;  /* 0x000000ffff697224 */ /* 0x000fe400078e0a69 */
[----:B------:R-:W-:Y:S01]  /*11460*/  @!P3 IMAD.IADD R94, R94, 0x1, -R4 ;  /* 0x000000015e5eb824 */ /* 0x000fe200078e0a04 */
[----:B------:R-:W-:Y:S01]  /*11470*/  ISETP.GE.AND P3, PT, R96, RZ, PT ;  /* 0x000000ff6000720c */ /* 0x000fe20003f66270 */
[C---:B------:R-:W-:Y:S01]  /*11480*/  IMAD R96, R4.reuse, R106, R102 ;  /* 0x0000006a04607224 */ /* 0x040fe200078e0266 */
[----:B------:R-:W-:Y:S01]  /*11490*/  IABS R102, R103 ;  /* 0x0000006700667213 */ /* 0x000fe20000000000 */
[----:B------:R-:W-:Y:S02]  /*114a0*/  IMAD.MOV R104, RZ, RZ, -R104 ;  /* 0x000000ffff687224 */ /* 0x000fe400078e0a68 */
[----:B------:R-:W-:Y:S01]  /*114b0*/  @!P5 IMAD.IADD R95, R95, 0x1, -R4 ;  /* 0x000000015f5fd824 */ /* 0x000fe200078e0a04 */
[C---:B------:R-:W-:Y:S01]  /*114c0*/  ISETP.GT.U32.AND P5, PT, R4.reuse, R94, PT ;  /* 0x0000005e0400720c */ /* 0x040fe20003fa4070 */
[----:B------:R-:W-:-:S02]  /*114d0*/  IMAD R97, R4, R105, R97 ;  /* 0x0000006904617224 */ /* 0x000fc400078e0261 */
[----:B------:R-:W-:Y:S01]  /*114e0*/  @!P6 IMAD.MOV R90, RZ, RZ, -R90 ;  /* 0x000000ffff5ae224 */ /* 0x000fe200078e0a5a */
[C---:B------:R-:W-:Y:S01]  /*114f0*/  ISETP.GT.U32.AND P6, PT, R4.reuse, R96, PT ;  /* 0x000000600400720c */ /* 0x040fe20003fc4070 */
[----:B------:R-:W-:Y:S01]  /*11500*/  @!P1 IMAD.MOV R91, RZ, RZ, -R91 ;  /* 0x000000ffff5b9224 */ /* 0x000fe200078e0a5b */
[C---:B------:R-:W-:Y:S01]  /*11510*/  ISETP.GT.U32.AND P1, PT, R4.reuse, R95, PT ;  /* 0x0000005f0400720c */ /* 0x040fe20003f24070 */
[C---:B------:R-:W-:Y:S02]  /*11520*/  IMAD R98, R4.reuse, R104, R98 ;  /* 0x0000006804627224 */ /* 0x040fe400078e0262 */
[----:B------:R-:W-:Y:S01]  /*11530*/  @!P4 IMAD.MOV R92, RZ, RZ, -R92 ;  /* 0x000000ffff5cc224 */ /* 0x000fe200078e0a5c */
[----:B------:R-:W-:Y:S01]  /*11540*/  ISETP.GT.U32.AND P4, PT, R4, R97, PT ;  /* 0x000000610400720c */ /* 0x000fe20003f84070 */
[----:B------:R-:W-:Y:S01]  /*11550*/  @!P2 IMAD.MOV R93, RZ, RZ, -R93 ;  /* 0x000000ffff5da224 */ /* 0x000fe200078e0a5d */
[----:B------:R-:W-:Y:S01]  /*11560*/  ISETP.GE.AND P2, PT, R2, RZ, PT ;  /* 0x000000ff0200720c */ /* 0x000fe20003f46270 */
[----:B------:R-:W-:Y:S01]  /*11570*/  @!P5 IMAD.IADD R94, R94, 0x1, -R4 ;  /* 0x000000015e5ed824 */ /* 0x000fe200078e0a04 */
[----:B------:R-:W-:Y:S01]  /*11580*/  IADD3 R2, R20, 0x151, RZ ;  /* 0x0000015114027810 */ /* 0x000fe20007ffe0ff */
[----:B------:R-:W-:Y:S01]  /*11590*/  IMAD.HI.U32 R104, R0, R102, RZ ;  /* 0x0000006600687227 */ /* 0x000fe200078e00ff */
[----:B------:R-:W-:-:S02]  /*115a0*/  ISETP.GT.U32.AND P5, PT, R4, R98, PT ;  /* 0x000000620400720c */ /* 0x000fc40003fa4070 */
[----:B------:R-:W-:Y:S01]  /*115b0*/  IABS R105, R2 ;  /* 0x0000000200697213 */ /* 0x000fe20000000000 */
[----:B------:R-:W-:Y:S02]  /*115c0*/  IMAD.MOV R104, RZ, RZ, -R104 ;  /* 0x000000ffff687224 */ /* 0x000fe400078e0a68 */
[--C-:B------:R-:W-:Y:S01]  /*115d0*/  @!P6 IMAD.IADD R96, R96, 0x1, -R4.reuse ;  /* 0x000000016060e824 */ /* 0x100fe200078e0a04 */
[----:B------:R-:W-:Y:S01]  /*115e0*/  ISETP.GE.AND P6, PT, R101, RZ, PT ;  /* 0x000000ff6500720c */ /* 0x000fe20003fc6270 */
[----:B------:R-:W-:Y:S01]  /*115f0*/  @!P1 IMAD.IADD R95, R95, 0x1, -R4 ;  /* 0x000000015f5f9824 */ /* 0x000fe200078e0a04 */
[----:B------:R-:W-:Y:S01]  /*11600*/  ISETP.GE.AND P1, PT, R99, RZ, PT ;  /* 0x000000ff6300720c */ /* 0x000fe20003f26270 */
[----:B------:R-:W-:Y:S02]  /*11610*/  IMAD R99, R4, R104, R102 ;  /* 0x0000006804637224 */ /* 0x000fe400078e0266 */
[----:B------:R-:W-:Y:S01]  /*11620*/  IMAD.MOV.U32 R102, RZ, RZ, R105 ;  /* 0x000000ffff667224 */ /* 0x000fe200078e0069 */
[----:B------:R-:W-:Y:S01]  /*11630*/  IADD3 R105, R20, 0x152, RZ ;  /* 0x0000015214697810 */ /* 0x000fe20007ffe0ff */
[----:B------:R-:W-:Y:S01]  /*11640*/  @!P4 IMAD.IADD R97, R97, 0x1, -R4 ;  /* 0x000000016161c824 */ /* 0x000fe200078e0a04 */
[----:B------:R-:W-:Y:S01]  /*11650*/  ISETP.GT.U32.AND P4, PT, R4, R96, PT ;  /* 0x000000600400720c */ /* 0x000fe20003f84070 */
[----:B------:R-:W-:Y:S01]  /*11660*/  IMAD.HI.U32 R101, R0, R102, RZ ;  /* 0x0000006600657227 */ /* 0x000fe200078e00ff */
[----:B------:R-:W-:-:S03]  /*11670*/  IABS R104, R105 ;  /* 0x0000006900687213 */ /* 0x000fc60000000000 */
[----:B------:R-:W-:Y:S01]  /*11680*/  @!P5 IMAD.IADD R98, R98, 0x1, -R4 ;  /* 0x000000016262d824 */ /* 0x000fe200078e0a04 */
[----:B------:R-:W-:Y:S01]  /*11690*/  ISETP.GT.U32.AND P5, PT, R4, R97, PT ;  /* 0x000000610400720c */ /* 0x000fe20003fa4070 */
[----:B------:R-:W-:Y:S01]  /*116a0*/  @!P2 IMAD.MOV R95, RZ, RZ, -R95 ;  /* 0x000000ffff5fa224 */ /* 0x000fe200078e0a5f */
[----:B------:R-:W-:Y:S01]  /*116b0*/  IADD3 R106, -R101, RZ, RZ ;  /* 0x000000ff656a7210 */ /* 0x000fe20007ffe1ff */
[----:B------:R-:W-:Y:S01]  /*116c0*/  @!P3 IMAD.MOV R94, RZ, RZ, -R94 ;  /* 0x000000ffff5eb224 */ /* 0x000fe200078e0a5e */
[----:B------:R-:W-:Y:S01]  /*116d0*/  ISETP.GE.AND P2, PT, R100, RZ, PT ;  /* 0x000000ff6400720c */ /* 0x000fe20003f46270 */
[----:B------:R-:W-:Y:S01]  /*116e0*/  IMAD.MOV.U32 R101, RZ, RZ, R104 ;  /* 0x000000ffff657224 */ /* 0x000fe200078e0068 */
[----:B------:R-:W-:Y:S01]  /*116f0*/  ISETP.GT.U32.AND P3, PT, R4, R98, PT ;  /* 0x000000620400720c */ /* 0x000fe20003f64070 */
[----:B------:R-:W-:Y:S01]  /*11700*/  @!P4 IMAD.IADD R96, R96, 0x1, -R4 ;  /* 0x000000016060c824 */ /* 0x000fe200078e0a04 */
[C---:B------:R-:W-:Y:S01]  /*11710*/  ISETP.GT.U32.AND P4, PT, R4.reuse, R99, PT ;  /* 0x000000630400720c */ /* 0x040fe20003f84070 */
[----:B------:R-:W-:Y:S01]  /*11720*/  IMAD R100, R4, R106, R102 ;  /* 0x0000006a04647224 */ /* 0x000fe200078e0266 */
[----:B------:R-:W-:Y:S01]  /*11730*/  IADD3 R104, R20, 0x153, RZ ;  /* 0x0000015314687810 */ /* 0x000fe20007ffe0ff */
[----:B------:R-:W-:-:S03]  /*11740*/  IMAD.HI.U32 R106, R0, R101, RZ ;  /* 0x00000065006a7227 */ /* 0x000fc600078e00ff */
[----:B------:R-:W-:Y:S01]  /*11750*/  IABS R102, R104 ;  /* 0x0000006800667213 */ /* 0x000fe20000000000 */
[----:B------:R-:W-:Y:S01]  /*11760*/  @!P5 IMAD.IADD R97, R97, 0x1, -R4 ;  /* 0x000000016161d824 */ /* 0x000fe200078e0a04 */
[----:B------:R-:W-:Y:S01]  /*11770*/  ISETP.GT.U32.AND P5, PT, R4, R100, PT ;  /* 0x000000640400720c */ /* 0x000fe20003fa4070 */
[----:B------:R-:W-:Y:S02]  /*11780*/  IMAD.MOV R106, RZ, RZ, -R106 ;  /* 0x000000ffff6a7224 */ /* 0x000fe400078e0a6a */
[--C-:B------:R-:W-:Y:S01]  /*11790*/  @!P3 IMAD.IADD R98, R98, 0x1, -R4.reuse ;  /* 0x000000016262b824 */ /* 0x100fe200078e0a04 */
[----:B------:R-:W-:Y:S01]  /*117a0*/  ISETP.GE.AND P3, PT, R103, RZ, PT ;  /* 0x000000ff6700720c */ /* 0x000fe20003f66270 */
[----:B------:R-:W-:Y:S01]  /*117b0*/  @!P4 IMAD.IADD R99, R99, 0x1, -R4 ;  /* 0x000000016363c824 */ /* 0x000fe200078e0a04 */
[----:B------:R-:W-:Y:S01]  /*117c0*/  ISETP.GE.AND P4, PT, R2, RZ, PT ;  /* 0x000000ff0200720c */ /* 0x000fe20003f86270 */
[----:B------:R-:W-:Y:S01]  /*117d0*/  IMAD.HI.U32 R2, R0, R102, RZ ;  /* 0x0000006600027227 */ /* 0x000fe200078e00ff */
[----:B------:R-:W-:-:S03]  /*117e0*/  IABS R103, R108 ;  /* 0x0000006c00677213 */ /* 0x000fc60000000000 */
[----:B------:R-:W-:Y:S01]  /*117f0*/  IMAD R101, R4, R106, R101 ;  /* 0x0000006a04657224 */ /* 0x000fe200078e0265 */
[----:B------:R-:W-:Y:S01]  /*11800*/  IADD3 R106, R20, 0x156, RZ ;  /* 0x00000156146a7810 */ /* 0x000fe20007ffe0ff */
[----:B------:R-:W-:Y:S01]  /*11810*/  @!P5 IMAD.IADD R100, R100, 0x1, -R4 ;  /* 0x000000016464d824 */ /* 0x000fe200078e0a04 */
[C---:B------:R-:W-:Y:S01]  /*11820*/  ISETP.GT.U32.AND P5, PT, R4.reuse, R99, PT ;  /* 0x000000630400720c */ /* 0x040fe20003fa4070 */
[----:B------:R-:W-:Y:S02]  /*11830*/  IMAD.MOV R2, RZ, RZ, -R2 ;  /* 0x000000ffff027224 */ /* 0x000fe400078e0a02 */
[----:B------:R-:W-:Y:S01]  /*11840*/  @!P1 IMAD.MOV R96, RZ, RZ, -R96 ;  /* 0x000000ffff609224 */ /* 0x000fe200078e0a60 */
[C---:B------:R-:W-:Y:S01]  /*11850*/  ISETP.GT.U32.AND P1, PT, R4.reuse, R100, PT ;  /* 0x000000640400720c */ /* 0x040fe20003f24070 */
[----:B------:R-:W-:Y:S01]  /*11860*/  @!P6 IMAD.MOV R97, RZ, RZ, -R97 ;  /* 0x000000ffff61e224 */ /* 0x000fe200078e0a61 */
[----:B------:R-:W-:Y:S01]  /*11870*/  ISETP.GE.AND P6, PT, R105, RZ, PT ;  /* 0x000000ff6900720c */ /* 0x000fe20003fc6270 */
[----:B------:R-:W-:Y:S01]  /*11880*/  IMAD R102, R4, R2, R102 ;  /* 0x0000000204667224 */ /* 0x000fe200078e0266 */
[----:B------:R-:W-:Y:S01]  /*11890*/  IADD3 R2, R20, 0x155, RZ ;  /* 0x0000015514027810 */ /* 0x000fe20007ffe0ff */
[----:B------:R-:W-:Y:S01]  /*118a0*/  @!P2 IMAD.MOV R98, RZ, RZ, -R98 ;  /* 0x000000ffff62a224 */ /* 0x000fe200078e0a62 */
[----:B------:R-:W-:Y:S01]  /*118b0*/  ISETP.GT.U32.AND P2, PT, R4, R101, PT ;  /* 0x000000650400720c */ /* 0x000fe20003f44070 */
[----:B------:R-:W-:-:S04]  /*118c0*/  IMAD.HI.U32 R105, R0, R103, RZ ;  /* 0x0000006700697227 */ /* 0x000fc800078e00ff */
[--C-:B------:R-:W-:Y:S01]  /*118d0*/  @!P5 IMAD.IADD R99, R99, 0x1, -R4.reuse ;  /* 0x000000016363d824 */ /* 0x100fe200078e0a04 */
[----:B------:R-:W-:Y:S01]  /*118e0*/  ISETP.GT.U32.AND P5, PT, R4, R102, PT ;  /* 0x000000660400720c */ /* 0x000fe20003fa4070 */
[----:B------:R-:W-:Y:S02]  /*118f0*/  IMAD.MOV R105, RZ, RZ, -R105 ;  /* 0x000000ffff697224 */ /* 0x000fe400078e0a69 */
[--C-:B------:R-:W-:Y:S01]  /*11900*/  @!P1 IMAD.IADD R100, R100, 0x1, -R4.reuse ;  /* 0x0000000164649824 */ /* 0x100fe200078e0a04 */
[----:B------:R-:W-:Y:S01]  /*11910*/  ISETP.GE.AND P1, PT, R104, RZ, PT ;  /* 0x000000ff6800720c */ /* 0x000fe20003f26270 */
[C---:B------:R-:W-:Y:S01]  /*11920*/  IMAD R103, R4.reuse, R105, R103 ;  /* 0x0000006904677224 */ /* 0x040fe200078e0267 */
[----:B------:R-:W-:Y:S01]  /*11930*/  IABS R104, R2 ;  /* 0x0000000200687213 */ /* 0x000fe20000000000 */
[----:B------:R-:W-:Y:S01]  /*11940*/  @!P2 IMAD.IADD R101, R101, 0x1, -R4 ;  /* 0x000000016565a824 */ /* 0x000fe200078e0a04 */
[----:B------:R-:W-:Y:S01]  /*11950*/  IABS R105, R106 ;  /* 0x0000006a00697213 */ /* 0x000fe20000000000 */
[----:B------:R-:W-:Y:S01]  /*11960*/  @!P3 IMAD.MOV R99, RZ, RZ, -R99 ;  /* 0x000000ffff63b224 */ /* 0x000fe200078e0a63 */
[----:B------:R-:W-:Y:S01]  /*11970*/  ISETP.GT.U32.AND P2, PT, R4, R103, PT ;  /* 0x000000670400720c */ /* 0x000fe20003f44070 */
[----:B------:R-:W-:Y:S01]  /*11980*/  IMAD.HI.U32 R110, R0, R104, RZ ;  /* 0x00000068006e7227 */ /* 0x000fe200078e00ff */
[----:B------:R-:W-:-:S02]  /*11990*/  @!P4 IADD3 R100, -R100, RZ, RZ ;  /* 0x000000ff6464c210 */ /* 0x000fc40007ffe1ff */
[----:B------:R-:W-:Y:S01]  /*119a0*/  ISETP.GE.AND P4, PT, R108, RZ, PT ;  /* 0x000000ff6c00720c */ /* 0x000fe20003f86270 */
[----:B------:R-:W-:Y:S01]  /*119b0*/  @!P5 IMAD.IADD R102, R102, 0x1, -R4 ;  /* 0x000000016666d824 */ /* 0x000fe200078e0a04 */
[----:B------:R-:W-:Y:S01]  /*119c0*/  ISETP.GT.U32.AND P5, PT, R4, R101, PT ;  /* 0x000000650400720c */ /* 0x000fe20003fa4070 */
[----:B------:R-:W-:Y:S01]  /*119d0*/  IMAD.HI.U32 R109, R0, R105, RZ ;  /* 0x00000069006d7227 */ /* 0x000fe200078e00ff */
[----:B------:R-:W-:Y:S02]  /*119e0*/  IABS R108, R107 ;  /* 0x0000006b006c7213 */ /* 0x000fe40000000000 */
[----:B------:R-:W-:Y:S01]  /*119f0*/  ISETP.GT.U32.AND P3, PT, R4, R102, PT ;  /* 0x000000660400720c */ /* 0x000fe20003f64070 */
[----:B------:R-:W-:Y:S02]  /*11a00*/  IMAD.MOV R110, RZ, RZ, -R110 ;  /* 0x000000ffff6e7224 */ /* 0x000fe400078e0a6e */
[----:B------:R-:W-:Y:S02]  /*11a10*/  @!P2 IMAD.IADD R103, R103, 0x1, -R4 ;  /* 0x000000016767a824 */ /* 0x000fe400078e0a04 */
[----:B------:R-:W-:-:S02]  /*11a20*/  IMAD.MOV R109, RZ, RZ, -R109 ;  /* 0x000000ffff6d7224 */ /* 0x000fc400078e0a6d */
[C---:B------:R-:W-:Y:S01]  /*11a30*/  IMAD R104, R4.reuse, R110, R104 ;  /* 0x0000006e04687224 */ /* 0x040fe200078e0268 */
[C---:B------:R-:W-:Y:S01]  /*11a40*/  ISETP.GT.U32.AND P2, PT, R4.reuse, R103, PT ;  /* 0x000000670400720c */ /* 0x040fe20003f44070 */
[--C-:B------:R-:W-:Y:S02]  /*11a50*/  @!P5 IMAD.IADD R101, R101, 0x1, -R4.reuse ;  /* 0x000000016565d824 */ /* 0x100fe400078e0a04 */
[C---:B------:R-:W-:Y:S01]  /*11a60*/  IMAD R105, R4.reuse, R109, R105 ;  /* 0x0000006d04697224 */ /* 0x040fe200078e0269 */
[----:B------:R-:W-:Y:S01]  /*11a70*/  ISETP.GT.U32.AND P5, PT, R4, R104, PT ;  /* 0x000000680400720c */ /* 0x000fe20003fa4070 */
[----:B------:R-:W-:Y:S02]  /*11a80*/  @!P3 IMAD.IADD R102, R102, 0x1, -R4 ;  /* 0x000000016666b824 */ /* 0x000fe400078e0a04 */
[----:B------:R-:W-:Y:S01]  /*11a90*/  IMAD.HI.U32 R109, R0, R108, RZ ;  /* 0x0000006c006d7227 */ /* 0x000fe200078e00ff */
[----:B------:R-:W-:-:S03]  /*11aa0*/  ISETP.GT.U32.AND P3, PT, R4, R105, PT ;  /* 0x000000690400720c */ /* 0x000fc60003f64070 */
[----:B------:R-:W-:Y:S02]  /*11ab0*/  IMAD.MOV R109, RZ, RZ, -R109 ;  /* 0x000000ffff6d7224 */ /* 0x000fe400078e0a6d */
[----:B------:R-:W-:Y:S01]  /*11ac0*/  @!P1 IMAD.MOV R102, RZ, RZ, -R102 ;  /* 0x000000ffff669224 */ /* 0x000fe200078e0a66 */
[----:B------:R-:W-:Y:S01]  /*11ad0*/  ISETP.GE.AND P1, PT, R106, RZ, PT ;  /* 0x000000ff6a00720c */ /* 0x000fe20003f26270 */
[--C-:B------:R-:W-:Y:S01]  /*11ae0*/  @!P2 IMAD.IADD R103, R103, 0x1, -R4.reuse ;  /* 0x000000016767a824 */ /* 0x100fe200078e0a04 */
[----:B------:R-:W-:Y:S01]  /*11af0*/  ISETP.GE.AND P2, PT, R107, RZ, PT ;  /* 0x000000ff6b00720c */ /* 0x000fe20003f46270 */
[----:B------:R-:W-:Y:S01]  /*11b00*/  @!P5 IMAD.IADD R104, R104, 0x1, -R4 ;  /* 0x000000016868d824 */ /* 0x000fe200078e0a04 */
[----:B------:R-:W-:Y:S01]  /*11b10*/  IADD3 R107, R20, 0x15a, RZ ;  /* 0x0000015a146b7810 */ /* 0x000fe20007ffe0ff */
[C---:B------:R-:W-:Y:S01]  /*11b20*/  IMAD R106, R4.reuse, R109, R108 ;  /* 0x0000006d046a7224 */ /* 0x040fe200078e026c */
[----:B------:R-:W-:Y:S01]  /*11b30*/  IABS R108, R112 ;  /* 0x00000070006c7213 */ /* 0x000fe20000000000 */
[----:B------:R-:W-:Y:S01]  /*11b40*/  @!P3 IMAD.IADD R105, R105, 0x1, -R4 ;  /* 0x000000016969b824 */ /* 0x000fe200078e0a04 */
[C---:B------:R-:W-:Y:S01]  /*11b50*/  ISETP.GT.U32.AND P5, PT, R4.reuse, R104, PT ;  /* 0x000000680400720c */ /* 0x040fe20003fa4070 */
[----:B------:R-:W-:Y:S01]  /*11b60*/  @!P4 IMAD.MOV R103, RZ, RZ, -R103 ;  /* 0x000000ffff67c224 */ /* 0x000fe200078e0a67 */
[----:B------:R-:W-:Y:S01]  /*11b70*/  ISETP.GT.U32.AND P4, PT, R4, R106, PT ;  /* 0x0000006a0400720c */ /* 0x000fe20003f84070 */
[----:B------:R-:W-:Y:S01]  /*11b80*/  @!P6 IMAD.MOV R101, RZ, RZ, -R101 ;  /* 0x000000ffff65e224 */ /* 0x000fe200078e0a65 */
[----:B------:R-:W-:Y:S01]  /*11b90*/  ISETP.GE.AND P6, PT, R2, RZ, PT ;  /* 0x000000ff0200720c */ /* 0x000fe20003fc6270 */
[----:B------:R-:W-:Y:S01]  /*11ba0*/  IMAD.HI.U32 R110, R0, R108, RZ ;  /* 0x0000006c006e7227 */ /* 0x000fe200078e00ff */
[----:B------:R-:W-:-:S02]  /*11bb0*/  ISETP.GT.U32.AND P3, PT, R4, R105, PT ;  /* 0x000000690400720c */ /* 0x000fc40003f64070 */
[----:B------:R-:W-:Y:S01]  /*11bc0*/  IADD3 R2, R20, 0x158, RZ ;  /* 0x0000015814027810 */ /* 0x000fe20007ffe0ff */
[----:B------:R-:W-:Y:S01]  /*11bd0*/  IMAD.MOV R110, RZ, RZ, -R110 ;  /* 0x000000ffff6e7224 */ /* 0x000fe200078e0a6e */
[----:B------:R-:W-:Y:S01]  /*11be0*/  IABS R109, R107 ;  /* 0x0000006b006d7213 */ /* 0x000fe20000000000 */
[----:B------:R-:W-:Y:S01]  /*11bf0*/  IMAD.MOV.U32 R19, RZ, RZ, R244 ;  /* 0x000000ffff137224 */ /* 0x000fe200078e00f4 */
[----:B------:R-:W-:Y:S01]  /*11c00*/  IABS R111, R2 ;  /* 0x00000002006f7213 */ /* 0x000fe20000000000 */
[--C-:B------:R-:W-:Y:S01]  /*11c10*/  @!P5 IMAD.IADD R104, R104, 0x1, -R4.reuse ;  /* 0x000000016868d824 */ /* 0x100fe200078e0a04 */
[----:B------:R-:W-:Y:S01]  /*11c20*/  ISETP.GE.AND P5, PT, R2, RZ, PT ;  /* 0x000000ff0200720c */ /* 0x000fe20003fa6270 */
[----:B------:R-:W-:Y:S01]  /*11c30*/  @!P4 IMAD.IADD R106, R106, 0x1, -R4 ;  /* 0x000000016a6ac824 */ /* 0x000fe200078e0a04 */
[----:B------:R-:W-:Y:S01]  /*11c40*/  ISETP.GE.AND P4, PT, R107, RZ, PT ;  /* 0x000000ff6b00720c */ /* 0x000fe20003f86270 */
[----:B------:R-:W-:Y:S01]  /*11c50*/  IMAD.HI.U32 R113, R0, R111, RZ ;  /* 0x0000006f00717227 */ /* 0x000fe200078e00ff */
[----:B------:R-:W-:-:S03]  /*11c60*/  IABS R244, R27 ;  /* 0x0000001b00f47213 */ /* 0x000fc60000000000 */
[----:B------:R-:W-:Y:S01]  /*11c70*/  @!P3 IMAD.IADD R105, R105, 0x1, -R4 ;  /* 0x000000016969b824 */ /* 0x000fe200078e0a04 */
[----:B------:R-:W-:Y:S01]  /*11c80*/  ISETP.GE.AND P3, PT, R112, RZ, PT ;  /* 0x000000ff7000720c */ /* 0x000fe20003f66270 */
[----:B------:R-:W-:Y:S01]  /*11c90*/  @!P6 IMAD.MOV R104, RZ, RZ, -R104 ;  /* 0x000000ffff68e224 */ /* 0x000fe200078e0a68 */
[C---:B------:R-:W-:Y:S01]  /*11ca0*/  ISETP.GT.U32.AND P6, PT, R4.reuse, R106, PT ;  /* 0x0000006a0400720c */ /* 0x040fe20003fc4070 */
[----:B------:R-:W-:Y:S01]  /*11cb0*/  IMAD.MOV R112, RZ, RZ, -R113 ;  /* 0x000000ffff707224 */ /* 0x000fe200078e0a71 */
[----:B------:R-:W-:Y:S01]  /*11cc0*/  IABS R113, R119 ;  /* 0x0000007700717213 */ /* 0x000fe20000000000 */
[C---:B------:R-:W-:Y:S01]  /*11cd0*/  IMAD R108, R4.reuse, R110, R108 ;  /* 0x0000006e046c7224 */ /* 0x040fe200078e026c */
[----:B------:R-:W-:Y:S01]  /*11ce0*/  IABS R110, R124 ;  /* 0x0000007c006e7213 */ /* 0x000fe20000000000 */
[----:B------:R-:W-:Y:S01]  /*11cf0*/  IMAD R107, R4, R112, R111 ;  /* 0x00000070046b7224 */ /* 0x000fe200078e026f */
[----:B------:R-:W-:Y:S01]  /*11d00*/  IABS R112, R118 ;  /* 0x0000007600707213 */ /* 0x000fe20000000000 */
[----:B------:R-:W-:-:S02]  /*11d10*/  @!P1 IMAD.MOV R105, RZ, RZ, -R105 ;  /* 0x000000ffff699224 */ /* 0x000fc400078e0a69 */
[----:B------:R-:W-:Y:S01]  /*11d20*/  IMAD.HI.U32 R2, R0, R109, RZ ;  /* 0x0000006d00027227 */ /* 0x000fe200078e00ff */
[----:B------:R-:W-:-:S03]  /*11d30*/  ISETP.GT.U32.AND P1, PT, R4, R107, PT ;  /* 0x0000006b0400720c */ /* 0x000fc60003f24070 */
[----:B------:R-:W-:Y:S01]  /*11d40*/  @!P6 IADD3 R106, R106, -R4, RZ ;  /* 0x800000046a6ae210 */ /* 0x000fe20007ffe0ff */
[----:B------:R-:W-:Y:S01]  /*11d50*/  IMAD.MOV R2, RZ, RZ, -R2 ;  /* 0x000000ffff027224 */ /* 0x000fe200078e0a02 */
[----:B------:R-:W-:Y:S01]  /*11d60*/  ISETP.GT.U32.AND P6, PT, R4, R108, PT ;  /* 0x0000006c0400720c */ /* 0x000fe20003fc4070 */
[----:B------:R-:W-:-:S04]  /*11d70*/  IMAD.HI.U32 R117, R0, R110, RZ ;  /* 0x0000006e00757227 */ /* 0x000fc800078e00ff */
[----:B------:R-:W-:Y:S01]  /*11d80*/  IMAD R109, R4, R2, R109 ;  /* 0x00000002046d7224 */ /* 0x000fe200078e026d */
[----:B------:R-:W-:Y:S01]  /*11d90*/  IADD3 R2, R20, 0x15c, RZ ;  /* 0x0000015c14027810 */ /* 0x000fe20007ffe0ff */
[----:B------:R-:W-:Y:S02]  /*11da0*/  IMAD.MOV R117, RZ, RZ, -R117 ;  /* 0x000000ffff757224 */ /* 0x000fe400078e0a75 */
[----:B------:R-:W-:Y:S01]  /*11db0*/  @!P1 IMAD.IADD R107, R107, 0x1, -R4 ;  /* 0x000000016b6b9824 */ /* 0x000fe200078e0a04 */
[----:B------:R-:W-:Y:S01]  /*11dc0*/  IABS R111, R2 ;  /* 0x00000002006f7213 */ /* 0x000fe20000000000 */
[----:B------:R-:W-:Y:S01]  /*11dd0*/  @!P2 IMAD.MOV R106, RZ, RZ, -R106 ;  /* 0x000000ffff6aa224 */ /* 0x000fe200078e0a6a */
[----:B------:R-:W-:Y:S01]  /*11de0*/  ISETP.GT.U32.AND P2, PT, R4, R109, PT ;  /* 0x0000006d0400720c */ /* 0x000fe20003f44070 */
[----:B------:R-:W-:Y:S01]  /*11df0*/  @!P6 IMAD.IADD R108, R108, 0x1, -R4 ;  /* 0x000000016c6ce824 */ /* 0x000fe200078e0a04 */
[----:B------:R-:W-:Y:S01]  /*11e00*/  ISETP.GT.U32.AND P1, PT, R4, R107, PT ;  /* 0x0000006b0400720c */ /* 0x000fe20003f24070 */
[----:B------:R-:W-:-:S03]  /*11e10*/  IMAD.HI.U32 R116, R0, R111, RZ ;  /* 0x0000006f00747227 */ /* 0x000fc600078e00ff */
[C---:B------:R-:W-:Y:S01]  /*11e20*/  ISETP.GT.U32.AND P6, PT, R4.reuse, R108, PT ;  /* 0x0000006c0400720c */ /* 0x040fe20003fc4070 */
[----:B------:R-:W-:Y:S02]  /*11e30*/  IMAD.MOV R116, RZ, RZ, -R116 ;  /* 0x000000ffff747224 */ /* 0x000fe400078e0a74 */
[----:B------:R-:W-:Y:S02]  /*11e40*/  IMAD R110, R4, R117, R110 ;  /* 0x00000075046e7224 */ /* 0x000fe400078e026e */
[----:B------:R-:W-:-:S04]  /*11e50*/  IMAD.HI.U32 R115, R0, R112, RZ ;  /* 0x0000007000737227 */ /* 0x000fc800078e00ff */
[C---:B------:R-:W-:Y:S02]  /*11e60*/  IMAD R111, R4.reuse, R116, R111 ;  /* 0x00000074046f7224 */ /* 0x040fe400078e026f */
[--C-:B------:R-:W-:Y:S01]  /*11e70*/  @!P1 IMAD.IADD R107, R107, 0x1, -R4.reuse ;  /* 0x000000016b6b9824 */ /* 0x100fe200078e0a04 */
[----:B------:R-:W-:Y:S01]  /*11e80*/  ISETP.GT.U32.AND P1, PT, R4, R110, PT ;  /* 0x0000006e0400720c */ /* 0x000fe20003f24070 */
[----:B------:R-:W-:Y:S02]  /*11e90*/  IMAD.MOV R117, RZ, RZ, -R115 ;  /* 0x000000ffff757224 */ /* 0x000fe400078e0a73 */
[----:B------:R-:W-:Y:S01]  /*11ea0*/  @!P6 IMAD.IADD R108, R108, 0x1, -R4 ;  /* 0x000000016c6ce824 */ /* 0x000fe200078e0a04 */
[C---:B------:R-:W-:Y:S01]  /*11eb0*/  ISETP.GT.U32.AND P6, PT, R4.reuse, R111, PT ;  /* 0x0000006f0400720c */ /* 0x040fe20003fc4070 */
[----:B------:R-:W-:Y:S01]  /*11ec0*/  IMAD R112, R4, R117, R112 ;  /* 0x0000007504707224 */ /* 0x000fe200078e0270 */
[----:B------:R-:W-:Y:S01]  /*11ed0*/  IABS R117, R123 ;  /* 0x0000007b00757213 */ /* 0x000fe20000000000 */
[----:B------:R-:W-:-:S02]  /*11ee0*/  @!P2 IMAD.IADD R109, R109, 0x1, -R4 ;  /* 0x000000016d6da824 */ /* 0x000fc400078e0a04 */
[----:B------:R-:W-:Y:S01]  /*11ef0*/  IMAD.HI.U32 R115, R0, R114, RZ ;  /* 0x0000007200737227 */ /* 0x000fe200078e00ff */
[----:B------:R-:W-:-:S03]  /*11f00*/  ISETP.GT.U32.AND P2, PT, R4, R112, PT ;  /* 0x000000700400720c */ /* 0x000fc60003f44070 */
[--C-:B------:R-:W-:Y:S01]  /*11f10*/  @!P1 IMAD.IADD R110, R110, 0x1, -R4.reuse ;  /* 0x000000016e6e9824 */ /* 0x100fe200078e0a04 */
[C---:B------:R-:W-:Y:S01]  /*11f20*/  ISETP.GT.U32.AND P1, PT, R4.reuse, R109, PT ;  /* 0x0000006d0400720c */ /* 0x040fe20003f24070 */
[----:B------:R-:W-:Y:S02]  /*11f30*/  IMAD.MOV R115, RZ, RZ, -R115 ;  /* 0x000000ffff737224 */ /* 0x000fe400078e0a73 */
[----:B------:R-:W-:Y:S01]  /*11f40*/  @!P6 IMAD.IADD R111, R111, 0x1, -R4 ;  /* 0x000000016f6fe824 */ /* 0x000fe200078e0a04 */
[C---:B------:R-:W-:Y:S01]  /*11f50*/  ISETP.GT.U32.AND P6, PT, R4.reuse, R110, PT ;  /* 0x0000006e0400720c */ /* 0x040fe20003fc4070 */
[----:B------:R-:W-:Y:S01]  /*11f60*/  IMAD R114, R4, R115, R114 ;  /* 0x0000007304727224 */ /* 0x000fe200078e0272 */
[----:B------:R-:W-:Y:S01]  /*11f70*/  IABS R115, R121 ;  /* 0x0000007900737213 */ /* 0x000fe20000000000 */
[----:B------:R-:W-:-:S04]  /*11f80*/  IMAD.HI.U32 R116, R0, R113, RZ ;  /* 0x0000007100747227 */ /* 0x000fc800078e00ff */
[----:B------:R-:W-:Y:S01]  /*11f90*/  @!P2 IMAD.IADD R112, R112, 0x1, -R4 ;  /* 0x000000017070a824 */ /* 0x000fe200078e0a04 */
[C---:B------:R-:W-:Y:S01]  /*11fa0*/  ISETP.GT.U32.AND P2, PT, R4.reuse, R111, PT ;  /* 0x0000006f0400720c */ /* 0x040fe20003f44070 */
[----:B------:R-:W-:Y:S02]  /*11fb0*/  @!P5 IMAD.MOV R107, RZ, RZ, -R107 ;  /* 0x000000ffff6bd224 */ /* 0x000fe400078e0a6b */
[----:B------:R-:W-:Y:S01]  /*11fc0*/  IMAD.MOV R116, RZ, RZ, -R116 ;  /* 0x000000ffff747224 */ /* 0x000fe200078e0a74 */
[----:B------:R-:W-:Y:S01]  /*11fd0*/  ISETP.GT.U32.AND P5, PT, R4, R112, PT ;  /* 0x000000700400720c */ /* 0x000fe20003fa4070 */
[----:B------:R-:W-:-:S04]  /*11fe0*/  IMAD.HI.U32 R125, R0, R115, RZ ;  /* 0x00000073007d7227 */ /* 0x000fc800078e00ff */
[----:B------:R-:W-:Y:S01]  /*11ff0*/  IMAD R113, R4, R116, R113 ;  /* 0x0000007404717224 */ /* 0x000fe200078e0271 */
[----:B------:R-:W-:Y:S01]  /*12000*/  IABS R116, R122 ;  /* 0x0000007a00747213 */ /* 0x000fe20000000000 */
[--C-:B------:R-:W-:Y:S01]  /*12010*/  @!P6 IMAD.IADD R110, R110, 0x1, -R4.reuse ;  /* 0x000000016e6ee824 */ /* 0x100fe200078e0a04 */
[C---:B------:R-:W-:Y:S01]  /*12020*/  ISETP.GT.U32.AND P6, PT, R4.reuse, R114, PT ;  /* 0x000000720400720c */ /* 0x040fe20003fc4070 */
[----:B------:R-:W-:Y:S02]  /*12030*/  IMAD.MOV R125, RZ, RZ, -R125 ;  /* 0x000000ffff7d7224 */ /* 0x000fe400078e0a7d */
[--C-:B------:R-:W-:Y:S01]  /*12040*/  @!P1 IMAD.IADD R109, R109, 0x1, -R4.reuse ;  /* 0x000000016d6d9824 */ /* 0x100fe200078e0a04 */
[C---:B------:R-:W-:Y:S01]  /*12050*/  ISETP.GT.U32.AND P1, PT, R4.reuse, R113, PT ;  /* 0x000000710400720c */ /* 0x040fe20003f24070 */
[----:B------:R-:W-:Y:S01]  /*12060*/  IMAD R115, R4, R125, R115 ;  /* 0x0000007d04737224 */ /* 0x000fe200078e0273 */
[----:B------:R-:W-:Y:S01]  /*12070*/  @!P5 IADD3 R112, R112, -R4, RZ ;  /* 0x800000047070d210 */ /* 0x000fe20007ffe0ff */
[----:B------:R-:W-:Y:S01]  /*12080*/  @!P2 IMAD.IADD R111, R111, 0x1, -R4 ;  /* 0x000000016f6fa824 */ /* 0x000fe200078e0a04 */
[----:B------:R-:W-:Y:S01]  /*12090*/  ISETP.GE.AND P2, PT, R124, RZ, PT ;  /* 0x000000ff7c00720c */ /* 0x000fe20003f46270 */
[----:B------:R-:W-:Y:S01]  /*120a0*/  IMAD.HI.U32 R125, R0, R116, RZ ;  /* 0x00000074007d7227 */ /* 0x000fe200078e00ff */
[----:B------:R-:W-:-:S03]  /*120b0*/  ISETP.GT.U32.AND P5, PT, R4, R115, PT ;  /* 0x000000730400720c */ /* 0x000fc60003fa4070 */
[--C-:B------:R-:W-:Y:S01]  /*120c0*/  @!P6 IMAD.IADD R114, R114, 0x1, -R4.reuse ;  /* 0x000000017272e824 */ /* 0x100fe200078e0a04 */
[----:B------:R-:W-:Y:S01]  /*120d0*/  ISETP.GE.AND P6, PT, R118, RZ, PT ;  /* 0x000000ff7600720c */ /* 0x000fe20003fc6270 */
[----:B------:R-:W-:Y:S02]  /*120e0*/  @!P4 IMAD.MOV R109, RZ, RZ, -R109 ;  /* 0x000000ffff6dc224 */ /* 0x000fe400078e0a6d */
[----:B------:R-:W-:Y:S01]  /*120f0*/  @!P1 IMAD.IADD R113, R113, 0x1, -R4 ;  /* 0x0000000171719824 */ /* 0x000fe200078e0a04 */
[----:B------:R-:W-:Y:S01]  /*12100*/  ISETP.GE.AND P1, PT, R2, RZ, PT ;  /* 0x000000ff0200720c */ /* 0x000fe20003f26270 */
[----:B------:R-:W-:Y:S01]  /*12110*/  IMAD.MOV R125, RZ, RZ, -R125 ;  /* 0x000000ffff7d7224 */ /* 0x000fe200078e0a7d */
[----:B------:R-:W-:Y:S01]  /*12120*/  ISETP.GT.U32.AND P4, PT, R4, R114, PT ;  /* 0x000000720400720c */ /* 0x000fe20003f84070 */
[----:B------:R-:W-:Y:S01]  /*12130*/  IMAD.HI.U32 R124, R0, R117, RZ ;  /* 0x00000075007c7227 */ /* 0x000fe200078e00ff */
[----:B------:R-:W-:-:S03]  /*12140*/  IADD3 R2, R20, 0x163, RZ ;  /* 0x0000016314027810 */ /* 0x000fc60007ffe0ff */
[----:B------:R-:W-:Y:S01]  /*12150*/  @!P5 IMAD.IADD R115, R115, 0x1, -R4 ;  /* 0x000000017373d824 */ /* 0x000fe200078e0a04 */
[----:B------:R-:W-:Y:S01]  /*12160*/  IABS R118, R2 ;  /* 0x0000000200767213 */ /* 0x000fe20000000000 */
[C---:B------:R-:W-:Y:S02]  /*12170*/  IMAD R116, R4.reuse, R125, R116 ;  /* 0x0000007d04747224 */ /* 0x040fe400078e0274 */
[----:B------:R-:W-:Y:S01]  /*12180*/  IMAD.MOV R124, RZ, RZ, -R124 ;  /* 0x000000ffff7c7224 */ /* 0x000fe200078e0a7c */
[C---:B------:R-:W-:Y:S01]  /*12190*/  ISETP.GT.U32.AND P5, PT, R4.reuse, R115, PT ;  /* 0x000000730400720c */ /* 0x040fe20003fa4070 */
[----:B------:R-:W-:Y:S01]  /*121a0*/  @!P3 IMAD.MOV R108, RZ, RZ, -R108 ;  /* 0x000000ffff6cb224 */ /* 0x000fe200078e0a6c */
[C---:B------:R-:W-:Y:S01]  /*121b0*/  ISETP.GT.U32.AND P3, PT, R4.reuse, R113, PT ;  /* 0x000000710400720c */ /* 0x040fe20003f64070 */
[----:B------:R-:W-:Y:S01]  /*121c0*/  @!P2 IMAD.MOV R110, RZ, RZ, -R110 ;  /* 0x000000ffff6ea224 */ /* 0x000fe200078e0a6e */
[C---:B------:R-:W-:Y:S01]  /*121d0*/  ISETP.GT.U32.AND P2, PT, R4.reuse, R116, PT ;  /* 0x000000740400720c */ /* 0x040fe20003f44070 */
[----:B------:R-:W-:-:S02]  /*121e0*/  IMAD R117, R4, R124, R117 ;  /* 0x0000007c04757224 */ /* 0x000fc400078e0275 */
[----:B------:R-:W-:Y:S01]  /*121f0*/  @!P1 IMAD.MOV R111, RZ, RZ, -R111 ;  /* 0x000000ffff6f9224 */ /* 0x000fe200078e0a6f */
[----:B------:R-:W-:Y:S01]  /*12200*/  ISETP.GE.AND P1, PT, R119, RZ, PT ;  /* 0x000000ff7700720c */ /* 0x000fe20003f26270 */
[----:B------:R-:W-:Y:S01]  /*12210*/  @!P4 IMAD.IADD R114, R114, 0x1, -R4 ;  /* 0x000000017272c824 */ /* 0x000fe200078e0a04 */
[----:B------:R-:W-:Y:S01]  /*12220*/  ISETP.GE.AND P4, PT, R121, RZ, PT ;  /* 0x000000ff7900720c */ /* 0x000fe20003f86270 */
[----:B------:R-:W-:Y:S01]  /*12230*/  IMAD.HI.U32 R119, R0, R118, RZ ;  /* 0x0000007600777227 */ /* 0x000fe200078e00ff */
[----:B------:R-:W-:-:S03]  /*12240*/  IADD3 R121, R20, 0x164, RZ ;  /* 0x0000016414797810 */ /* 0x000fc60007ffe0ff */
[----:B------:R-:W-:Y:S01]  /*12250*/  @!P6 IMAD.MOV R112, RZ, RZ, -R112 ;  /* 0x000000ffff70e224 */ /* 0x000fe200078e0a70 */
[----:B------:R-:W-:Y:S01]  /*12260*/  ISETP.GT.U32.AND P6, PT, R4, R117, PT ;  /* 0x000000750400720c */ /* 0x000fe20003fc4070 */
[----:B------:R-:W-:Y:S02]  /*12270*/  IMAD.MOV R119, RZ, RZ, -R119 ;  /* 0x000000ffff777224 */ /* 0x000fe400078e0a77 */
[--C-:B------:R-:W-:Y:S01]  /*12280*/  @!P3 IMAD.IADD R113, R113, 0x1, -R4.reuse ;  /* 0x000000017171b824 */ /* 0x100fe200078e0a04 */
[----:B------:R-:W-:Y:S01]  /*12290*/  ISETP.GE.AND P3, PT, R120, RZ, PT ;  /* 0x000000ff7800720c */ /* 0x000fe20003f66270 */
[--C-:B------:R-:W-:Y:S01]  /*122a0*/  @!P5 IMAD.IADD R115, R115, 0x1, -R4.reuse ;  /* 0x000000017373d824 */ /* 0x100fe200078e0a04 */
[----:B------:R-:W-:Y:S01]  /*122b0*/  ISETP.GE.AND P5, PT, R122, RZ, PT ;  /* 0x000000ff7a00720c */ /* 0x000fe20003fa6270 */
[----:B------:R-:W-:Y:S01]  /*122c0*/  @!P2 IMAD.IADD R116, R116, 0x1, -R4 ;  /* 0x000000017474a824 */ /* 0x000fe200078e0a04 */
[----:B------:R-:W-:Y:S01]  /*122d0*/  IABS R120, R121 ;  /* 0x0000007900787213 */ /* 0x000fe20000000000 */
[C---:B------:R-:W-:Y:S01]  /*122e0*/  IMAD R118, R4.reuse, R119, R118 ;  /* 0x0000007704767224 */ /* 0x040fe200078e0276 */
[----:B------:R-:W-:Y:S01]  /*122f0*/  @!P4 IADD3 R115, -R115, RZ, RZ ;  /* 0x000000ff7373c210 */ /* 0x000fe20007ffe1ff */
[----:B------:R-:W-:Y:S01]  /*12300*/  @!P1 IMAD.MOV R113, RZ, RZ, -R113 ;  /* 0x000000ffff719224 */ /* 0x000fe200078e0a71 */
[C---:B------:R-:W-:Y:S01]  /*12310*/  ISETP.GT.U32.AND P1, PT, R4.reuse, R116, PT ;  /* 0x000000740400720c */ /* 0x040fe20003f24070 */
[----:B------:R-:W-:Y:S01]  /*12320*/  @!P6 IMAD.IADD R117, R117, 0x1, -R4 ;  /* 0x000000017575e824 */ /* 0x000fe200078e0a04 */
[C---:B------:R-:W-:Y:S01]  /*12330*/  ISETP.GT.U32.AND P4, PT, R4.reuse, R118, PT ;  /* 0x000000760400720c */ /* 0x040fe20003f84070 */
[----:B------:R-:W-:Y:S01]  /*12340*/  IMAD R248, R4, R238, R248 ;  /* 0x000000ee04f87224 */ /* 0x000fe200078e02f8 */
[----:B------:R-:W-:Y:S01]  /*12350*/  IADD3 R119, R20, 0x165, RZ ;  /* 0x0000016514777810 */ /* 0x000fe20007ffe0ff */
[----:B------:R-:W-:Y:S01]  /*12360*/  @!P3 IMAD.MOV R114, RZ, RZ, -R114 ;  /* 0x000000ffff72b224 */ /* 0x000fe200078e0a72 */
[----:B------:R-:W-:Y:S01]  /*12370*/  ISETP.GT.U32.AND P6, PT, R4, R117, PT ;  /* 0x000000750400720c */ /* 0x000fe20003fc4070 */
[----:B------:R-:W-:Y:S01]  /*12380*/  IMAD.MOV.U32 R21, RZ, RZ, R243 ;  /* 0x000000ffff157224 */ /* 0x000fe200078e00f3 */
[----:B------:R-:W-:Y:S01]  /*12390*/  IABS R122, R119 ;  /* 0x00000077007a7213 */ /* 0x000fe20000000000 */
[----:B------:R-:W-:Y:S01]  /*123a0*/  IMAD.MOV.U32 R22, RZ, RZ, R239 ;  /* 0x000000ffff167224 */ /* 0x000fe200078e00ef */
[----:B------:R-:W-:Y:S01]  /*123b0*/  ISETP.GE.AND P3, PT, R2, RZ, PT ;  /* 0x000000ff0200720c */ /* 0x000fe20003f66270 */
[----:B------:R-:W-:Y:S01]  /*123c0*/  IMAD.MOV.U32 R2, RZ, RZ, R120 ;  /* 0x000000ffff027224 */ /* 0x000fe200078e0078 */
[----:B------:R-:W-:Y:S01]  /*123d0*/  ISETP.GE.AND P2, PT, R123, RZ, PT ;  /* 0x000000ff7b00720c */ /* 0x000fe20003f46270 */
[----:B------:R-:W-:-:S02]  /*123e0*/  IMAD.MOV.U32 R120, RZ, RZ, R122 ;  /* 0x000000ffff787224 */ /* 0x000fc400078e007a */
[--C-:B------:R-:W-:Y:S01]  /*123f0*/  @!P1 IMAD.IADD R116, R116, 0x1, -R4.reuse ;  /* 0x0000000174749824 */ /* 0x100fe200078e0a04 */
[----:B------:R-:W-:Y:S01]  /*12400*/  ISETP.GE.AND P1, PT, R121, RZ, PT ;  /* 0x000000ff7900720c */ /* 0x000fe20003f26270 */
[----:B------:R-:W-:Y:S01]  /*12410*/  @!P4 IMAD.IADD R118, R118, 0x1, -R4 ;  /* 0x000000017676c824 */ /* 0x000fe200078e0a04 */
[----:B------:R-:W-:Y:S01]  /*12420*/  IADD3 R121, R20, 0x166, RZ ;  /* 0x0000016614797810 */ /* 0x000fe20007ffe0ff */
[----:B------:R-:W-:-:S03]  /*12430*/  IMAD.HI.U32 R122, R0, R2, RZ ;  /* 0x00000002007a7227 */ /* 0x000fc600078e00ff */
[----:B------:R-:W-:Y:S01]  /*12440*/  IABS R124, R121 ;  /* 0x00000079007c7213 */ /* 0x000fe20000000000 */
[----:B------:R-:W-:Y:S01]  /*12450*/  @!P5 IMAD.MOV R116, RZ, RZ, -R116 ;  /* 0x000000ffff74d224 */ /* 0x000fe200078e0a74 */
[----:B------:R-:W-:Y:S01]  /*12460*/  ISETP.GT.U32.AND P5, PT, R4, R118, PT ;  /* 0x000000760400720c */ /* 0x000fe20003fa4070 */
[----:B------:R-:W-:Y:S01]  /*12470*/  IMAD.MOV R122, RZ, RZ, -R122 ;  /* 0x000000ffff7a7224 */ /* 0x000fe200078e0a7a */
[----:B------:R-:W-:Y:S01]  /*12480*/  ISETP.GE.AND P4, PT, R121, RZ, PT ;  /* 0x000000ff7900720c */ /* 0x000fe20003f86270 */
[----:B------:R-:W-:-:S04]  /*12490*/  IMAD.HI.U32 R123, R0, R120, RZ ;  /* 0x00000078007b7227 */ /* 0x000fc800078e00ff */
[----:B------:R-:W-:Y:S01]  /*124a0*/  @!P6 IMAD.IADD R117, R117, 0x1, -R4 ;  /* 0x000000017575e824 */ /* 0x000fe200078e0a04 */
[----:B------:R-:W-:Y:S01]  /*124b0*/  ISETP.GE.AND P6, PT, R119, RZ, PT ;  /* 0x000000ff7700720c */ /* 0x000fe20003fc6270 */
[C---:B------:R-:W-:Y:S01]  /*124c0*/  IMAD R119, R4.reuse, R122, R2 ;  /* 0x0000007a04777224 */ /* 0x040fe200078e0202 */
[----:B------:R-:W-:Y:S01]  /*124d0*/  IABS R122, R128 ;  /* 0x00000080007a7213 */ /* 0x000fe20000000000 */
[----:B------:R-:W-:Y:S02]  /*124e0*/  IMAD.MOV R123, RZ, RZ, -R123 ;  /* 0x000000ffff7b7224 */ /* 0x000fe400078e0a7b */
[----:B------:R-:W-:Y:S01]  /*124f0*/  @!P2 IMAD.MOV R117, RZ, RZ, -R117 ;  /* 0x000000ffff75a224 */ /* 0x000fe200078e0a75 */
[C---:B------:R-:W-:Y:S01]  /*12500*/  ISETP.GT.U32.AND P2, PT, R4.reuse, R119, PT ;  /* 0x000000770400720c */ /* 0x040fe20003f44070 */
[----:B------:R-:W-:Y:S02]  /*12510*/  IMAD R120, R4, R123, R120 ;  /* 0x0000007b04787224 */ /* 0x000fe400078e0278 */
[----:B------:R-:W-:-:S02]  /*12520*/  @!P5 IMAD.IADD R118, R118, 0x1, -R4 ;  /* 0x000000017676d824 */ /* 0x000fc400078e0a04 */
[----:B------:R-:W-:Y:S01]  /*12530*/  IMAD.MOV.U32 R121, RZ, RZ, R124 ;  /* 0x000000ffff797224 */ /* 0x000fe200078e007c */
[----:B------:R-:W-:Y:S01]  /*12540*/  ISETP.GT.U32.AND P5, PT, R4, R120, PT ;  /* 0x000000780400720c */ /* 0x000fe20003fa4070 */
[----:B------:R-:W-:Y:S01]  /*12550*/  IMAD.HI.U32 R123, R0, R122, RZ ;  /* 0x0000007a007b7227 */ /* 0x000fe200078e00ff */
[----:B------:R-:W-:-:S03]  /*12560*/  IABS R124, R129 ;  /* 0x00000081007c7213 */ /* 0x000fc60000000000 */
[----:B------:R-:W-:-:S04]  /*12570*/  IMAD.HI.U32 R2, R0, R121, RZ ;  /* 0x0000007900027227 */ /* 0x000fc800078e00ff */
[----:B------:R-:W-:Y:S02]  /*12580*/  @!P2 IMAD.IADD R119, R119, 0x1, -R4 ;  /* 0x000000017777a824 */ /* 0x000fe400078e0a04 */
[----:B------:R-:W-:Y:S02]  /*12590*/  IMAD.MOV R2, RZ, RZ, -R2 ;  /* 0x000000ffff027224 */ /* 0x000fe400078e0a02 */
[----:B------:R-:W-:Y:S01]  /*125a0*/  @!P5 IMAD.IADD R120, R120, 0x1, -R4 ;  /* 0x000000017878d824 */ /* 0x000fe200078e0a04 */
[C---:B------:R-:W-:Y:S01]  /*125b0*/  ISETP.GT.U32.AND P2, PT, R4.reuse, R119, PT ;  /* 0x000000770400720c */ /* 0x040fe20003f44070 */
[C---:B------:R-:W-:Y:S02]  /*125c0*/  IMAD R121, R4.reuse, R2, R121 ;  /* 0x0000000204797224 */ /* 0x040fe400078e0279 */
[----:B------:R-:W-:Y:S01]  /*125d0*/  IMAD.MOV R123, RZ, RZ, -R123 ;  /* 0x000000ffff7b7224 */ /* 0x000fe200078e0a7b */
[----:B------:R-:W-:Y:S01]  /*125e0*/  ISETP.GT.U32.AND P5, PT, R4, R120, PT ;  /* 0x000000780400720c */ /* 0x000fe20003fa4070 */
[----:B------:R-:W-:-:S04]  /*125f0*/  IMAD.HI.U32 R2, R0, R130, RZ ;  /* 0x0000008200027227 */ /* 0x000fc800078e00ff */
[----:B------:R-:W-:Y:S01]  /*12600*/  @!P3 IMAD.MOV R118, RZ, RZ, -R118 ;  /* 0x000000ffff76b224 */ /* 0x000fe200078e0a76 */
[C---:B------:R-:W-:Y:S01]  /*12610*/  ISETP.GT.U32.AND P3, PT, R4.reuse, R121, PT ;  /* 0x000000790400720c */ /* 0x040fe20003f64070 */
[----:B------:R-:W-:Y:S01]  /*12620*/  IMAD R122, R4, R123, R122 ;  /* 0x0000007b047a7224 */ /* 0x000fe200078e027a */
[----:B------:R-:W-:Y:S01]  /*12630*/  IADD3 R123, R20, 0x16a, RZ ;  /* 0x0000016a147b7810 */ /* 0x000fe20007ffe0ff */
[----:B------:R-:W-:Y:S02]  /*12640*/  IMAD.MOV R2, RZ, RZ, -R2 ;  /* 0x000000ffff027224 */ /* 0x000fe400078e0a02 */
[----:B------:R-:W-:Y:S01]  /*12650*/  @!P2 IMAD.IADD R119, R119, 0x1, -R4 ;  /* 0x000000017777a824 */ /* 0x000fe200078e0a04 */
[C---:B------:R-:W-:Y:S01]  /*12660*/  ISETP.GT.U32.AND P2, PT, R4.reuse, R122, PT ;  /* 0x0000007a0400720c */ /* 0x040fe20003f44070 */
[----:B------:R-:W-:Y:S01]  /*12670*/  IMAD R130, R4, R2, R130 ;  /* 0x0000000204827224 */ /* 0x000fe200078e0282 */
[----:B------:R-:W-:Y:S01]  /*12680*/  @!P5 IADD3 R120, R120, -R4, RZ ;  /* 0x800000047878d210 */ /* 0x000fe20007ffe0ff */
[----:B------:R-:W-:Y:S01]  /*12690*/  IMAD.HI.U32 R126, R0, R124, RZ ;  /* 0x0000007c007e7227 */ /* 0x000fe200078e00ff */
[----:B------:R-:W-:-:S02]  /*126a0*/  IABS R125, R123 ;  /* 0x0000007b007d7213 */ /* 0x000fc40000000000 */
[----:B------:R-:W-:Y:S01]  /*126b0*/  ISETP.GT.U32.AND P5, PT, R4, R130, PT ;  /* 0x000000820400720c */ /* 0x000fe20003fa4070 */
[----:B------:R-:W-:Y:S01]  /*126c0*/  IMAD.MOV R126, RZ, RZ, -R126 ;  /* 0x000000ffff7e7224 */ /* 0x000fe200078e0a7e */
[----:B------:R-:W-:Y:S01]  /*126d0*/  IADD3 R2, R20, 0x16b, RZ ;  /* 0x0000016b14027810 */ /* 0x000fe20007ffe0ff */
[----:B------:R-:W-:Y:S02]  /*126e0*/  @!P3 IMAD.IADD R121, R121, 0x1, -R4 ;  /* 0x000000017979b824 */ /* 0x000fe400078e0a04 */
[----:B------:R-:W-:Y:S01]  /*126f0*/  IMAD R124, R4, R126, R124 ;  /* 0x0000007e047c7224 */ /* 0x000fe200078e027c */
[----:B------:R-:W-:Y:S01]  /*12700*/  IABS R126, R2 ;  /* 0x00000002007e7213 */ /* 0x000fe20000000000 */
[----:B------:R-:W-:Y:S01]  /*12710*/  @!P2 IMAD.IADD R122, R122, 0x1, -R4 ;  /* 0x000000017a7aa824 */ /* 0x000fe200078e0a04 */
[C---:B------:R-:W-:Y:S01]  /*12720*/  ISETP.GT.U32.AND P3, PT, R4.reuse, R121, PT ;  /* 0x000000790400720c */ /* 0x040fe20003f64070 */
[----:B------:R-:W-:Y:S01]  /*12730*/  @!P1 IMAD.MOV R119, RZ, RZ, -R119 ;  /* 0x000000ffff779224 */ /* 0x000fe200078e0a77 */
[----:B------:R-:W-:Y:S01]  /*12740*/  ISETP.GT.U32.AND P1, PT, R4, R124, PT ;  /* 0x0000007c0400720c */ /* 0x000fe20003f24070 */
[----:B------:R-:W-:Y:S01]  /*12750*/  IMAD.HI.U32 R132, R0, R125, RZ ;  /* 0x0000007d00847227 */ /* 0x000fe200078e00ff */
[----:B------:R-:W-:-:S03]  /*12760*/  ISETP.GT.U32.AND P2, PT, R4, R122, PT ;  /* 0x0000007a0400720c */ /* 0x000fc60003f44070 */
[----:B------:R-:W-:Y:S02]  /*12770*/  @!P5 IMAD.IADD R130, R130, 0x1, -R4 ;  /* 0x000000018282d824 */ /* 0x000fe400078e0a04 */
[----:B------:R-:W-:Y:S01]  /*12780*/  @!P6 IMAD.MOV R120, RZ, RZ, -R120 ;  /* 0x000000ffff78e224 */ /* 0x000fe200078e0a78 */
[----:B------:R-:W-:Y:S01]  /*12790*/  ISETP.GE.AND P6, PT, R128, RZ, PT ;  /* 0x000000ff8000720c */ /* 0x000fe20003fc6270 */
[----:B------:R-:W-:Y:S01]  /*127a0*/  IMAD.MOV R132, RZ, RZ, -R132 ;  /* 0x000000ffff847224 */ /* 0x000fe200078e0a84 */
[C---:B------:R-:W-:Y:S01]  /*127b0*/  ISETP.GT.U32.AND P5, PT, R4.reuse, R130, PT ;  /* 0x000000820400720c */ /* 0x040fe20003fa4070 */
[--C-:B------:R-:W-:Y:S01]  /*127c0*/  @!P3 IMAD.IADD R121, R121, 0x1, -R4.reuse ;  /* 0x000000017979b824 */ /* 0x100fe200078e0a04 */
[----:B------:R-:W-:Y:S01]  /*127d0*/  ISETP.GE.AND P3, PT, R127, RZ, PT ;  /* 0x000000ff7f00720c */ /* 0x000fe20003f66270 */
[----:B------:R-:W-:Y:S01]  /*127e0*/  IMAD R125, R4, R132, R125 ;  /* 0x00000084047d7224 */ /* 0x000fe200078e027d */
[----:B------:R-:W-:Y:S01]  /*127f0*/  IADD3 R127, R20, 0x16c, RZ ;  /* 0x0000016c147f7810 */ /* 0x000fe20007ffe0ff */
[----:B------:R-:W-:-:S02]  /*12800*/  @!P1 IMAD.IADD R124, R124, 0x1, -R4 ;  /* 0x000000017c7c9824 */ /* 0x000fc400078e0a04 */
[----:B------:R-:W-:Y:S01]  /*12810*/  IMAD.HI.U32 R131, R0, R126, RZ ;  /* 0x0000007e00837227 */ /* 0x000fe200078e00ff */
[----:B------:R-:W-:Y:S02]  /*12820*/  IABS R128, R127 ;  /* 0x0000007f00807213 */ /* 0x000fe40000000000 */
[----:B------:R-:W-:Y:S01]  /*12830*/  ISETP.GT.U32.AND P1, PT, R4, R124, PT ;  /* 0x0000007c0400720c */ /* 0x000fe20003f24070 */
[--C-:B------:R-:W-:Y:S01]  /*12840*/  @!P2 IMAD.IADD R122, R122, 0x1, -R4.reuse ;  /* 0x000000017a7aa824 */ /* 0x100fe200078e0a04 */
[----:B------:R-:W-:Y:S01]  /*12850*/  ISETP.GT.U32.AND P2, PT, R4, R125, PT ;  /* 0x0000007d0400720c */ /* 0x000fe20003f44070 */
[----:B------:R-:W-:Y:S02]  /*12860*/  IMAD.MOV R131, RZ, RZ, -R131 ;  /* 0x000000ffff837224 */ /* 0x000fe400078e0a83 */
[----:B------:R-:W-:Y:S01]  /*12870*/  @!P5 IMAD.IADD R130, R130, 0x1, -R4 ;  /* 0x000000018282d824 */ /* 0x000fe200078e0a04 */
[----:B------:R-:W-:Y:S01]  /*12880*/  ISETP.GE.AND P5, PT, R123, RZ, PT ;  /* 0x000000ff7b00720c */ /* 0x000fe20003fa6270 */
[----:B------:R-:W-:Y:S01]  /*12890*/  @!P6 IMAD.MOV R122, RZ, RZ, -R122 ;  /* 0x000000ffff7ae224 */ /* 0x000fe200078e0a7a */
[----:B------:R-:W-:Y:S01]  /*128a0*/  ISETP.GE.AND P6, PT, R129, RZ, PT ;  /* 0x000000ff8100720c */ /* 0x000fe20003fc6270 */
[----:B------:R-:W-:Y:S01]  /*128b0*/  IMAD R126, R4, R131, R126 ;  /* 0x00000083047e7224 */ /* 0x000fe200078e027e */
[----:B------:R-:W-:Y:S01]  /*128c0*/  IADD3 R129, R20, 0x16d, RZ ;  /* 0x0000016d14817810 */ /* 0x000fe20007ffe0ff */
[----:B------:R-:W-:-:S04]  /*128d0*/  IMAD.HI.U32 R131, R0, R128, RZ ;  /* 0x0000008000837227 */ /* 0x000fc800078e00ff */
[----:B------:R-:W-:Y:S02]  /*128e0*/  IMAD.MOV.U32 R123, RZ, RZ, R130 ;  /* 0x000000ffff7b7224 */ /* 0x000fe400078e0082 */
[----:B------:R-:W-:Y:S01]  /*128f0*/  @!P4 IMAD.MOV R121, RZ, RZ, -R121 ;  /* 0x000000ffff79c224 */ /* 0x000fe200078e0a79 */
[----:B------:R-:W-:Y:S01]  /*12900*/  ISETP.GT.U32.AND P4, PT, R4, R126, PT ;  /* 0x0000007e0400720c */ /* 0x000fe20003f84070 */
[----:B------:R-:W-:Y:S02]  /*12910*/  IMAD.MOV R131, RZ, RZ, -R131 ;  /* 0x000000ffff837224 */ /* 0x000fe400078e0a83 */
[----:B------:R-:W-:Y:S01]  /*12920*/  @!P3 IMAD.MOV R123, RZ, RZ, -R123 ;  /* 0x000000ffff7bb224 */ /* 0x000fe200078e0a7b */
[----:B------:R-:W-:Y:S01]  /*12930*/  ISETP.GE.AND P3, PT, R127, RZ, PT ;  /* 0x000000ff7f00720c */ /* 0x000fe20003f66270 */
[--C-:B------:R-:W-:Y:S02]  /*12940*/  @!P2 IMAD.IADD R125, R125, 0x1, -R4.reuse ;  /* 0x000000017d7da824 */ /* 0x100fe400078e0a04 */
[----:B------:R-:W-:Y:S01]  /*12950*/  @!P1 IMAD.IADD R124, R124, 0x1, -R4 ;  /* 0x000000017c7c9824 */ /* 0x000fe200078e0a04 */
[----:B------:R-:W-:Y:S01]  /*12960*/  ISETP.GE.AND P1, PT, R2, RZ, PT ;  /* 0x000000ff0200720c */ /* 0x000fe20003f26270 */
[C---:B------:R-:W-:Y:S01]  /*12970*/  IMAD R127, R4.reuse, R131, R128 ;  /* 0x00000083047f7224 */ /* 0x040fe200078e0280 */
[----:B------:R-:W-:Y:S01]  /*12980*/  ISETP.GT.U32.AND P2, PT, R4, R125, PT ;  /* 0x0000007d0400720c */ /* 0x000fe20003f44070 */
[----:B------:R-:W-:Y:S01]  /*12990*/  @!P6 IMAD.MOV R124, RZ, RZ, -R124 ;  /* 0x000000ffff7ce224 */ /* 0x000fe200078e0a7c */
[----:B------:R-:W-:Y:S01]  /*129a0*/  IADD3 R2, R20, 0x16e, RZ ;  /* 0x0000016e14027810 */ /* 0x000fe20007ffe0ff */
[----:B------:R-:W-:Y:S01]  /*129b0*/  @!P4 IMAD.IADD R126, R126, 0x1, -R4 ;  /* 0x000000017e7ec824 */ /* 0x000fe200078e0a04 */
[----:B------:R-:W-:Y:S01]  /*129c0*/  ISETP.GT.U32.AND P6, PT, R4, R127, PT ;  /* 0x0000007f0400720c */ /* 0x000fe20003fc4070 */
[----:B------:R-:W-:Y:S01]  /*129d0*/  IMAD.MOV.U32 R31, RZ, RZ, R19 ;  /* 0x000000ffff1f7224 */ /* 0x000fe200078e0013 */
[----:B------:R-:W-:-:S02]  /*129e0*/  IABS R132, R2 ;  /* 0x0000000200847213 */ /* 0x000fc40000000000 */
[----:B------:R-:W-:Y:S02]  /*129f0*/  ISETP.GT.U32.AND P4, PT, R4, R126, PT ;  /* 0x0000007e0400720c */ /* 0x000fe40003f84070 */
[----:B------:R-:W-:Y:S02]  /*12a00*/  IABS R128, R129 ;  /* 0x0000008100807213 */ /* 0x000fe40000000000 */
[----:B------:R-:W-:Y:S02]  /*12a10*/  IADD3 R131, R20, 0x16f, RZ ;  /* 0x0000016f14837810 */ /* 0x000fe40007ffe0ff */
[----:B------:R-:W-:Y:S02]  /*12a20*/  @!P2 IADD3 R125, R125, -R4, RZ ;  /* 0x800000047d7da210 */ /* 0x000fe40007ffe0ff */
[----:B------:R-:W-:Y:S01]  /*12a30*/  ISETP.GE.AND P2, PT, R129, RZ, PT ;  /* 0x000000ff8100720c */ /* 0x000fe20003f46270 */
[----:B------:R-:W-:Y:S01]  /*12a40*/  @!P6 IMAD.IADD R127, R127, 0x1, -R4 ;  /* 0x000000017f7fe824 */ /* 0x000fe200078e0a04 */
[----:B------:R-:W-:Y:S01]  /*12a50*/  IABS R130, R131 ;  /* 0x0000008300827213 */ /* 0x000fe20000000000 */
[----:B------:R-:W-:-:S02]  /*12a60*/  IMAD.MOV.U32 R129, RZ, RZ, R132 ;  /* 0x000000ffff817224 */ /* 0x000fc400078e0084 */
[----:B------:R-:W-:Y:S01]  /*12a70*/  IMAD.HI.U32 R132, R0, R128, RZ ;  /* 0x0000008000847227 */ /* 0x000fe200078e00ff */
[----:B------:R-:W-:-:S03]  /*12a80*/  ISETP.GT.U32.AND P6, PT, R4, R127, PT ;  /* 0x0000007f0400720c */ /* 0x000fc60003fc4070 */
[----:B------:R-:W-:-:S04]  /*12a90*/  IMAD.HI.U32 R133, R0, R129, RZ ;  /* 0x0000008100857227 */ /* 0x000fc800078e00ff */
[----:B------:R-:W-:Y:S02]  /*12aa0*/  IMAD.MOV R132, RZ, RZ, -R132 ;  /* 0x000000ffff847224 */ /* 0x000fe400078e0a84 */
[----:B------:R-:W-:Y:S01]  /*12ab0*/  @!P5 IMAD.MOV R125, RZ, RZ, -R125 ;  /* 0x000000ffff7dd224 */ /* 0x000fe200078e0a7d */
[----:B------:R-:W-:Y:S01]  /*12ac0*/  ISETP.GE.AND P5, PT, R131, RZ, PT ;  /* 0x000000ff8300720c */ /* 0x000fe20003fa6270 */
[----:B------:R-:W-:Y:S01]  /*12ad0*/  @!P4 IMAD.IADD R126, R126, 0x1, -R4 ;  /* 0x000000017e7ec824 */ /* 0x000fe200078e0a04 */
[----:B------:R-:W-:Y:S01]  /*12ae0*/  ISETP.GE.AND P4, PT, R2, RZ, PT ;  /* 0x000000ff0200720c */ /* 0x000fe20003f86270 */
[----:B------:R-:W-:Y:S02]  /*12af0*/  IMAD.MOV R131, RZ, RZ, -R133 ;  /* 0x000000ffff837224 */ /* 0x000fe400078e0a85 */
[C---:B------:R-:W-:Y:S01]  /*12b00*/  IMAD R128, R4.reuse, R132, R128 ;  /* 0x0000008404807224 */ /* 0x040fe200078e0280 */
[----:B------:R-:W-:Y:S01]  /*12b10*/  IABS R132, R139 ;  /* 0x0000008b00847213 */ /* 0x000fe20000000000 */
[C---:B------:R-:W-:Y:S01]  /*12b20*/  IMAD R129, R4.reuse, R131, R129 ;  /* 0x0000008304817224 */ /* 0x040fe200078e0281 */
[----:B------:R-:W-:Y:S01]  /*12b30*/  IABS R131, R136 ;  /* 0x0000008800837213 */ /* 0x000fe20000000000 */
[----:B------:R-:W-:Y:S01]  /*12b40*/  @!P1 IMAD.MOV R126, RZ, RZ, -R126 ;  /* 0x000000ffff7e9224 */ /* 0x000fe200078e0a7e */
[C---:B------:R-:W-:Y:S01]  /*12b50*/  ISETP.GT.U32.AND P1, PT, R4.reuse, R128, PT ;  /* 0x000000800400720c */ /* 0x040fe20003f24070 */
[----:B------:R-:W-:Y:S01]  /*12b60*/  @!P6 IMAD.IADD R127, R127, 0x1, -R4 ;  /* 0x000000017f7fe824 */ /* 0x000fe200078e0a04 */
[----:B------:R-:W-:Y:S01]  /*12b70*/  ISETP.GT.U32.AND P6, PT, R4, R129, PT ;  /* 0x000000810400720c */ /* 0x000fe20003fc4070 */
[----:B------:R-:W-:-:S04]  /*12b80*/  IMAD.HI.U32 R2, R0, R130, RZ ;  /* 0x0000008200027227 */ /* 0x000fc800078e00ff */
[----:B------:R-:W-:Y:S02]  /*12b90*/  IMAD.MOV R2, RZ, RZ, -R2 ;  /* 0x000000ffff027224 */ /* 0x000fe400078e0a02 */
[----:B------:R-:W-:-:S04]  /*12ba0*/  IMAD.HI.U32 R134, R0, R131, RZ ;  /* 0x0000008300867227 */ /* 0x000fc800078e00ff */
[--C-:B------:R-:W-:Y:S02]  /*12bb0*/  @!P1 IMAD.IADD R128, R128, 0x1, -R4.reuse ;  /* 0x0000000180809824 */ /* 0x100fe400078e0a04 */
[----:B------:R-:W-:Y:S02]  /*12bc0*/  @!P6 IMAD.IADD R129, R129, 0x1, -R4 ;  /* 0x000000018181e824 */ /* 0x000fe400078e0a04 */
[C---:B------:R-:W-:Y:S01]  /*12bd0*/  IMAD R130, R4.reuse, R2, R130 ;  /* 0x0000000204827224 */ /* 0x040fe200078e0282 */
[----:B------:R-:W-:Y:S01]  /*12be0*/  ISETP.GT.U32.AND P6, PT, R4, R128, PT ;  /* 0x000000800400720c */ /* 0x000fe20003fc4070 */
[----:B------:R-:W-:Y:S01]  /*12bf0*/  IMAD.MOV R134, RZ, RZ, -R134 ;  /* 0x000000ffff867224 */ /* 0x000fe200078e0a86 */
[----:B------:R-:W-:Y:S01]  /*12c00*/  IADD3 R2, R20, 0x172, RZ ;  /* 0x0000017214027810 */ /* 0x000fe20007ffe0ff */
[----:B------:R-:W-:Y:S01]  /*12c10*/  IMAD.HI.U32 R140, R0, R132, RZ ;  /* 0x00000084008c7227 */ /* 0x000fe200078e00ff */
[C---:B------:R-:W-:Y:S02]  /*12c20*/  ISETP.GT.U32.AND P1, PT, R4.reuse, R130, PT ;  /* 0x000000820400720c */ /* 0x040fe40003f24070 */
[----:B------:R-:W-:Y:S01]  /*12c30*/  IABS R133, R2 ;  /* 0x0000000200857213 */ /* 0x000fe20000000000 */
[----:B------:R-:W-:-:S02]  /*12c40*/  IMAD R131, R4, R134, R131 ;  /* 0x0000008604837224 */ /* 0x000fc400078e0283 */
[----:B------:R-:W-:Y:S02]  /*12c50*/  IMAD.MOV R140, RZ, RZ, -R140 ;  /* 0x000000ffff8c7224 */ /* 0x000fe400078e0a8c */
[----:B------:R-:W-:Y:S01]  /*12c60*/  @!P3 IMAD.MOV R127, RZ, RZ, -R127 ;  /* 0x000000ffff7fb224 */ /* 0x000fe200078e0a7f */
[----:B------:R-:W-:Y:S01]  /*12c70*/  ISETP.GT.U32.AND P3, PT, R4, R129, PT ;  /* 0x000000810400720c */ /* 0x000fe20003f64070 */
[----:B------:R-:W-:Y:S01]  /*12c80*/  @!P6 IMAD.IADD R128, R128, 0x1, -R4 ;  /* 0x000000018080e824 */ /* 0x000fe200078e0a04 */
[C---:B------:R-:W-:Y:S01]  /*12c90*/  ISETP.GT.U32.AND P6, PT, R4.reuse, R131, PT ;  /* 0x000000830400720c */ /* 0x040fe20003fc4070 */
[----:B------:R-:W-:Y:S02]  /*12ca0*/  IMAD R132, R4, R140, R132 ;  /* 0x0000008c04847224 */ /* 0x000fe400078e0284 */
[----:B------:R-:W-:Y:S02]  /*12cb0*/  @!P2 IMAD.MOV R128, RZ, RZ, -R128 ;  /* 0x000000ffff80a224 */ /* 0x000fe400078e0a80 */
[----:B------:R-:W-:Y:S01]  /*12cc0*/  @!P1 IMAD.IADD R130, R130, 0x1, -R4 ;  /* 0x0000000182829824 */ /* 0x000fe200078e0a04 */
[----:B------:R-:W-:Y:S01]  /*12cd0*/  ISETP.GT.U32.AND P2, PT, R4, R132, PT ;  /* 0x000000840400720c */ /* 0x000fe20003f44070 */
[----:B------:R-:W-:-:S03]  /*12ce0*/  IMAD.HI.U32 R140, R0, R135, RZ ;  /* 0x00000087008c7227 */ /* 0x000fc600078e00ff */
[----:B------:R-:W-:Y:S01]  /*12cf0*/  ISETP.GT.U32.AND P1, PT, R4, R130, PT ;  /* 0x000000820400720c */ /* 0x000fe20003f24070 */
[----:B------:R-:W-:Y:S01]  /*12d00*/  IMAD.HI.U32 R141, R0, R133, RZ ;  /* 0x00000085008d7227 */ /* 0x000fe200078e00ff */
[----:B------:R-:W-:-:S03]  /*12d10*/  IADD3 R140, -R140, RZ, RZ ;  /* 0x000000ff8c8c7210 */ /* 0x000fc60007ffe1ff */
[----:B------:R-:W-:Y:S01]  /*12d20*/  @!P6 IMAD.IADD R131, R131, 0x1, -R4 ;  /* 0x000000018383e824 */ /* 0x000fe200078e0a04 */
[----:B------:R-:W-:Y:S01]  /*12d30*/  ISETP.GE.AND P6, PT, R139, RZ, PT ;  /* 0x000000ff8b00720c */ /* 0x000fe20003fc6270 */
[----:B------:R-:W-:Y:S01]  /*12d40*/  IMAD.HI.U32 R134, R0, R138, RZ ;  /* 0x0000008a00867227 */ /* 0x000fe200078e00ff */
[----:B------:R-:W-:-:S03]  /*12d50*/  IABS R139, R142 ;  /* 0x0000008e008b7213 */ /* 0x000fc60000000000 */
[----:B------:R-:W-:Y:S01]  /*12d60*/  @!P2 IMAD.IADD R132, R132, 0x1, -R4 ;  /* 0x000000018484a824 */ /* 0x000fe200078e0a04 */
[C---:B------:R-:W-:Y:S01]  /*12d70*/  ISETP.GT.U32.AND P2, PT, R4.reuse, R131, PT ;  /* 0x000000830400720c */ /* 0x040fe20003f44070 */
[----:B------:R-:W-:Y:S02]  /*12d80*/  IMAD.MOV R141, RZ, RZ, -R141 ;  /* 0x000000ffff8d7224 */ /* 0x000fe400078e0a8d */
[----:B------:R-:W-:Y:S02]  /*12d90*/  IMAD.MOV R134, RZ, RZ, -R134 ;  /* 0x000000ffff867224 */ /* 0x000fe400078e0a86 */
[----:B------:R-:W-:Y:S01]  /*12da0*/  IMAD R135, R4, R140, R135 ;  /* 0x0000008c04877224 */ /* 0x000fe200078e0287 */
[----:B------:R-:W-:Y:S01]  /*12db0*/  IADD3 R140, R20, 0x175, RZ ;  /* 0x00000175148c7810 */ /* 0x000fe20007ffe0ff */
[----:B------:R-:W-:Y:S01]  /*12dc0*/  IMAD R133, R4, R141, R133 ;  /* 0x0000008d04857224 */ /* 0x000fe200078e0285 */
[----:B------:R-:W-:Y:S01]  /*12dd0*/  IADD3 R141, R20, 0x177, RZ ;  /* 0x00000177148d7810 */ /* 0x000fe20007ffe0ff */
[----:B------:R-:W-:Y:S01]  /*12de0*/  @!P1 IMAD.IADD R130, R130, 0x1, -R4 ;  /* 0x0000000182829824 */ /* 0x000fe200078e0a04 */
[----:B------:R-:W-:Y:S01]  /*12df0*/  ISETP.GE.AND P1, PT, R136, RZ, PT ;  /* 0x000000ff8800720c */ /* 0x000fe20003f26270 */
[C---:B------:R-:W-:Y:S01]  /*12e00*/  IMAD R134, R4.reuse, R134, R138 ;  /* 0x0000008604867224 */ /* 0x040fe200078e028a */
[----:B------:R-:W-:Y:S01]  /*12e10*/  IABS R136, R140 ;  /* 0x0000008c00887213 */ /* 0x000fe20000000000 */
[--C-:B------:R-:W-:Y:S01]  /*12e20*/  @!P3 IMAD.IADD R129, R129, 0x1, -R4.reuse ;  /* 0x000000018181b824 */ /* 0x100fe200078e0a04 */
[C---:B------:R-:W-:Y:S01]  /*12e30*/  ISETP.GT.U32.AND P3, PT, R4.reuse, R133, PT ;  /* 0x000000850400720c */ /* 0x040fe20003f64070 */
[----:B------:R-:W-:Y:S01]  /*12e40*/  @!P2 IMAD.IADD R131, R131, 0x1, -R4 ;  /* 0x000000018383a824 */ /* 0x000fe200078e0a04 */
[----:B------:R-:W-:Y:S01]  /*12e50*/  ISETP.GT.U32.AND P2, PT, R4, R134, PT ;  /* 0x000000860400720c */ /* 0x000fe20003f44070 */
[----:B------:R-:W-:Y:S01]  /*12e60*/  IMAD.HI.U32 R143, R0, R136, RZ ;  /* 0x00000088008f7227 */ /* 0x000fe200078e00ff */
[----:B------:R-:W-:-:S03]  /*12e70*/  IABS R138, R141 ;  /* 0x0000008d008a7213 */ /* 0x000fc60000000000 */
[----:B------:R-:W-:Y:S01]  /*12e80*/  @!P4 IMAD.MOV R129, RZ, RZ, -R129 ;  /* 0x000000ffff81c224 */ /* 0x000fe200078e0a81 */
[C---:B------:R-:W-:Y:S01]  /*12e90*/  ISETP.GT.U32.AND P4, PT, R4.reuse, R132, PT ;  /* 0x000000840400720c */ /* 0x040fe20003f84070 */
[----:B------:R-:W-:Y:S02]  /*12ea0*/  IMAD.MOV R143, RZ, RZ, -R143 ;  /* 0x000000ffff8f7224 */ /* 0x000fe400078e0a8f */
[----:B------:R-:W-:Y:S02]  /*12eb0*/  @!P5 IMAD.MOV R130, RZ, RZ, -R130 ;  /* 0x000000ffff82d224 */ /* 0x000fe400078e0a82 */
[----:B------:R-:W-:Y:S02]  /*12ec0*/  IMAD R136, R4, R143, R136 ;  /* 0x0000008f04887224 */ /* 0x000fe400078e0288 */
[--C-:B------:R-:W-:Y:S02]  /*12ed0*/  @!P3 IMAD.IADD R133, R133, 0x1, -R4.reuse ;  /* 0x000000018585b824 */ /* 0x100fe400078e0a04 */
[----:B------:R-:W-:Y:S01]  /*12ee0*/  @!P2 IMAD.IADD R134, R134, 0x1, -R4 ;  /* 0x000000018686a824 */ /* 0x000fe200078e0a04 */
[----:B------:R-:W-:Y:S01]  /*12ef0*/  ISETP.GT.U32.AND P2, PT, R4, R136, PT ;  /* 0x000000880400720c */ /* 0x000fe20003f44070 */
[----:B------:R-:W-:Y:S01]  /*12f00*/  IMAD.HI.U32 R143, R0, R138, RZ ;  /* 0x0000008a008f7227 */ /* 0x000fe200078e00ff */
[----:B------:R-:W-:-:S03]  /*12f10*/  ISETP.GT.U32.AND P3, PT, R4, R133, PT ;  /* 0x000000850400720c */ /* 0x000fc60003f64070 */
[----:B------:R-:W-:Y:S01]  /*12f20*/  @!P4 IMAD.IADD R132, R132, 0x1, -R4 ;  /* 0x000000018484c824 */ /* 0x000fe200078e0a04 */
[C---:B------:R-:W-:Y:S01]  /*12f30*/  ISETP.GT.U32.AND P4, PT, R4.reuse, R135, PT ;  /* 0x000000870400720c */ /* 0x040fe20003f84070 */
[----:B------:R-:W-:Y:S02]  /*12f40*/  IMAD.MOV R143, RZ, RZ, -R143 ;  /* 0x000000ffff8f7224 */ /* 0x000fe400078e0a8f */
[----:B------:R-:W-:Y:S02]  /*12f50*/  @!P1 IMAD.MOV R131, RZ, RZ, -R131 ;  /* 0x000000ffff839224 */ /* 0x000fe400078e0a83 */
[----:B------:R-:W-:Y:S01]  /*12f60*/  IMAD R138, R4, R143, R138 ;  /* 0x0000008f048a7224 */ /* 0x000fe200078e028a */
[----:B------:R-:W-:Y:S01]  /*12f70*/  IADD3 R143, R20, 0x179, RZ ;  /* 0x00000179148f7810 */ /* 0x000fe20007ffe0ff */
[--C-:B------:R-:W-:Y:S01]  /*12f80*/  @!P2 IMAD.IADD R136, R136, 0x1, -R4.reuse ;  /* 0x000000018888a824 */ /* 0x100fe200078e0a04 */
[----:B------:R-:W-:Y:S01]  /*12f90*/  ISETP.GT.U32.AND P2, PT, R4, R134, PT ;  /* 0x000000860400720c */ /* 0x000fe20003f44070 */
[----:B------:R-:W-:Y:S01]  /*12fa0*/  @!P3 IMAD.IADD R133, R133, 0x1, -R4 ;  /* 0x000000018585b824 */ /* 0x000fe200078e0a04 */
[----:B------:R-:W-:Y:S01]  /*12fb0*/  ISETP.GE.AND P3, PT, R2, RZ, PT ;  /* 0x000000ff0200720c */ /* 0x000fe20003f66270 */
[----:B------:R-:W-:Y:S01]  /*12fc0*/  IMAD.HI.U32 R2, R0, R139, RZ ;  /* 0x0000008b00027227 */ /* 0x000fe200078e00ff */
[----:B------:R-:W-:-:S03]  /*12fd0*/  ISETP.GT.U32.AND P5, PT, R4, R136, PT ;  /* 0x000000880400720c */ /* 0x000fc60003fa4070 */
[----:B------:R-:W-:Y:S01]  /*12fe0*/  @!P4 IMAD.IADD R135, R135, 0x1, -R4 ;  /* 0x000000018787c824 */ /* 0x000fe200078e0a04 */
[----:B------:R-:W-:Y:S01]  /*12ff0*/  ISETP.GE.AND P4, PT, R137, RZ, PT ;  /* 0x000000ff8900720c */ /* 0x000fe20003f86270 */
[C---:B------:R-:W-:Y:S01]  /*13000*/  IMAD R137, R4.reuse, R147, R145 ;  /* 0x0000009304897224 */ /* 0x040fe200078e0291 */
[----:B------:R-:W-:Y:S01]  /*13010*/  IABS R145, R143 ;  /* 0x0000008f00917213 */ /* 0x000fe20000000000 */
[----:B------:R-:W-:Y:S01]  /*13020*/  IMAD.MOV R2, RZ, RZ, -R2 ;  /* 0x000000ffff027224 */ /* 0x000fe200078e0a02 */
[C---:B------:R-:W-:Y:S01]  /*13030*/  ISETP.GT.U32.AND P1, PT, R4.reuse, R135, PT ;  /* 0x000000870400720c */ /* 0x040fe20003f24070 */
[----:B------:R-:W-:Y:S01]  /*13040*/  @!P6 IMAD.MOV R132, RZ, RZ, -R132 ;  /* 0x000000ffff84e224 */ /* 0x000fe200078e0a84 */
[C---:B------:R-:W-:Y:S01]  /*13050*/  ISETP.GT.U32.AND P6, PT, R4.reuse, R137, PT ;  /* 0x000000890400720c */ /* 0x040fe20003fc4070 */
[----:B------:R-:W-:Y:S01]  /*13060*/  IMAD R139, R4, R2, R139 ;  /* 0x00000002048b7224 */ /* 0x000fe200078e028b */
[----:B------:R-:W-:Y:S01]  /*13070*/  @!P3 IADD3 R133, -R133, RZ, RZ ;  /* 0x000000ff8585b210 */ /* 0x000fe20007ffe1ff */
[--C-:B------:R-:W-:Y:S01]  /*13080*/  @!P2 IMAD.IADD R134, R134, 0x1, -R4.reuse ;  /* 0x000000018686a824 */ /* 0x100fe200078e0a04 */
[----:B------:R-:W-:Y:S01]  /*13090*/  ISETP.GT.U32.AND P3, PT, R4, R138, PT ;  /* 0x0000008a0400720c */ /* 0x000fe20003f64070 */
[----:B------:R-:W-:Y:S01]  /*130a0*/  @!P5 IMAD.IADD R136, R136, 0x1, -R4 ;  /* 0x000000018888d824 */ /* 0x000fe200078e0a04 */
[----:B------:R-:W-:Y:S01]  /*130b0*/  ISETP.GT.U32.AND P2, PT, R4, R139, PT ;  /* 0x0000008b0400720c */ /* 0x000fe20003f44070 */
[----:B------:R-:W-:Y:S01]  /*130c0*/  IMAD.HI.U32 R147, R0, R145, RZ ;  /* 0x0000009100937227 */ /* 0x000fe200078e00ff */
[----:B------:R-:W-:-:S02]  /*130d0*/  ISETP.GE.AND P5, PT, R140, RZ, PT ;  /* 0x000000ff8c00720c */ /* 0x000fc40003fa6270 */
[----:B------:R-:W-:Y:S01]  /*130e0*/  IADD3 R2, R20, 0x17a, RZ ;  /* 0x0000017a14027810 */ /* 0x000fe20007ffe0ff */
[----:B------:R-:W-:Y:S02]  /*130f0*/  IMAD.MOV R147, RZ, RZ, -R147 ;  /* 0x000000ffff937224 */ /* 0x000fe400078e0a93 */
[--C-:B------:R-:W-:Y:S01]  /*13100*/  @!P1 IMAD.IADD R135, R135, 0x1, -R4.reuse ;  /* 0x0000000187879824 */ /* 0x100fe200078e0a04 */
[----:B------:R-:W-:Y:S01]  /*13110*/  IABS R148, R2 ;  /* 0x0000000200947213 */ /* 0x000fe20000000000 */
[----:B------:R-:W-:Y:S01]  /*13120*/  @!P6 IMAD.IADD R137, R137, 0x1, -R4 ;  /* 0x000000018989e824 */ /* 0x000fe200078e0a04 */
[----:B------:R-:W-:Y:S01]  /*13130*/  ISETP.GE.AND P1, PT, R144, RZ, PT ;  /* 0x000000ff9000720c */ /* 0x000fe20003f26270 */
[----:B------:R-:W-:Y:S01]  /*13140*/  IMAD R140, R4, R147, R145 ;  /* 0x00000093048c7224 */ /* 0x000fe200078e0291 */
[----:B------:R-:W-:Y:S01]  /*13150*/  ISETP.GE.AND P6, PT, R146, RZ, PT ;  /* 0x000000ff9200720c */ /* 0x000fe20003fc6270 */
[----:B------:R-:W-:Y:S01]  /*13160*/  IMAD.MOV.U32 R144, RZ, RZ, R148 ;  /* 0x000000ffff907224 */ /* 0x000fe200078e0094 */
[----:B------:R-:W-:Y:S01]  /*13170*/  IADD3 R148, R20, 0x17f, RZ ;  /* 0x0000017f14947810 */ /* 0x000fe20007ffe0ff */
[--C-:B------:R-:W-:Y:S01]  /*13180*/  @!P3 IMAD.IADD R138, R138, 0x1, -R4.reuse ;  /* 0x000000018a8ab824 */ /* 0x100fe200078e0a04 */
[C---:B------:R-:W-:Y:S01]  /*13190*/  ISETP.GT.U32.AND P3, PT, R4.reuse, R137, PT ;  /* 0x000000890400720c */ /* 0x040fe20003f64070 */
[----:B------:R-:W-:Y:S01]  /*131a0*/  @!P2 IMAD.IADD R139, R139, 0x1, -R4 ;  /* 0x000000018b8ba824 */ /* 0x000fe200078e0a04 */
[----:B------:R-:W-:Y:S01]  /*131b0*/  IABS R150, R148 ;  /* 0x0000009400967213 */ /* 0x000fe20000000000 */
[----:B------:R-:W-:Y:S01]  /*131c0*/  @!P5 IMAD.MOV R136, RZ, RZ, -R136 ;  /* 0x000000ffff88d224 */ /* 0x000fe200078e0a88 */
[----:B------:R-:W-:Y:S01]  /*131d0*/  ISETP.GT.U32.AND P5, PT, R4, R140, PT ;  /* 0x0000008c0400720c */ /* 0x000fe20003fa4070 */
[----:B------:R-:W-:Y:S01]  /*131e0*/  IMAD.HI.U32 R145, R0, R144, RZ ;  /* 0x0000009000917227 */ /* 0x000fe200078e00ff */
[----:B------:R-:W-:-:S03]  /*131f0*/  ISETP.GT.U32.AND P2, PT, R4, R139, PT ;  /* 0x0000008b0400720c */ /* 0x000fc60003f44070 */
[----:B------:R-:W-:Y:S01]  /*13200*/  @!P4 IMAD.MOV R134, RZ, RZ, -R134 ;  /* 0x000000ffff86c224 */ /* 0x000fe200078e0a86 */
[C---:B------:R-:W-:Y:S01]  /*13210*/  ISETP.GT.U32.AND P4, PT, R4.reuse, R138, PT ;  /* 0x0000008a0400720c */ /* 0x040fe20003f84070 */
[----:B------:R-:W-:Y:S02]  /*13220*/  IMAD.MOV R145, RZ, RZ, -R145 ;  /* 0x000000ffff917224 */ /* 0x000fe400078e0a91 */
[----:B------:R-:W-:Y:S01]  /*13230*/  @!P1 IMAD.MOV R135, RZ, RZ, -R135 ;  /* 0x000000ffff879224 */ /* 0x000fe200078e0a87 */
[----:B------:R-:W-:Y:S01]  /*13240*/  ISETP.GE.AND P1, PT, R141, RZ, PT ;  /* 0x000000ff8d00720c */ /* 0x000fe20003f26270 */
[----:B------:R-:W-:Y:S01]  /*13250*/  IMAD R141, R4, R145, R144 ;  /* 0x00000091048d7224 */ /* 0x000fe200078e0290 */
[----:B------:R-:W-:Y:S01]  /*13260*/  IADD3 R144, R20, 0x17c, RZ ;  /* 0x0000017c14907810 */ /* 0x000fe20007ffe0ff */
[--C-:B------:R-:W-:Y:S01]  /*13270*/  @!P3 IMAD.IADD R137, R137, 0x1, -R4.reuse ;  /* 0x000000018989b824 */ /* 0x100fe200078e0a04 */
[----:B------:R-:W-:Y:S01]  /*13280*/  ISETP.GE.AND P3, PT, R142, RZ, PT ;  /* 0x000000ff8e00720c */ /* 0x000fe20003f66270 */
[--C-:B------:R-:W-:Y:S01]  /*13290*/  @!P5 IMAD.IADD R140, R140, 0x1, -R4.reuse ;  /* 0x000000018c8cd824 */ /* 0x100fe200078e0a04 */
[----:B------:R-:W-:Y:S01]  /*132a0*/  IADD3 R142, R20, 0x17b, RZ ;  /* 0x0000017b148e7810 */ /* 0x000fe20007ffe0ff */
[--C-:B------:R-:W-:Y:S01]  /*132b0*/  @!P2 IMAD.IADD R139, R139, 0x1, -R4.reuse ;  /* 0x000000018b8ba824 */ /* 0x100fe200078e0a04 */
[----:B------:R-:W-:Y:S01]  /*132c0*/  IABS R146, R144 ;  /* 0x0000009000927213 */ /* 0x000fe20000000000 */
[----:B------:R-:W-:Y:S01]  /*132d0*/  @!P4 IMAD.IADD R138, R138, 0x1, -R4 ;  /* 0x000000018a8ac824 */ /* 0x000fe200078e0a04 */
[----:B------:R-:W-:Y:S01]  /*132e0*/  IABS R145, R142 ;  /* 0x0000008e00917213 */ /* 0x000fe20000000000 */
[----:B------:R-:W-:Y:S01]  /*132f0*/  @!P6 IMAD.MOV R137, RZ, RZ, -R137 ;  /* 0x000000ffff89e224 */ /* 0x000fe200078e0a89 */
[C---:B------:R-:W-:Y:S01]  /*13300*/  ISETP.GT.U32.AND P4, PT, R4.reuse, R141, PT ;  /* 0x0000008d0400720c */ /* 0x040fe20003f84070 */
[----:B------:R-:W-:Y:S01]  /*13310*/  @!P1 IMAD.MOV R138, RZ, RZ, -R138 ;  /* 0x000000ffff8a9224 */ /* 0x000fe200078e0a8a */
[----:B------:R-:W-:Y:S01]  /*13320*/  ISETP.GE.AND P2, PT, R143, RZ, PT ;  /* 0x000000ff8f00720c */ /* 0x000fe20003f46270 */
[----:B------:R-:W-:Y:S01]  /*13330*/  IMAD.MOV.U32 R143, RZ, RZ, R146 ;  /* 0x000000ffff8f7224 */ /* 0x000fe200078e0092 */
[----:B------:R-:W-:Y:S01]  /*13340*/  ISETP.GT.U32.AND P6, PT, R4, R140, PT ;  /* 0x0000008c0400720c */ /* 0x000fe20003fc4070 */
[----:B------:R-:W-:Y:S01]  /*13350*/  IMAD.HI.U32 R146, R0, R145, RZ ;  /* 0x0000009100927227 */ /* 0x000fe200078e00ff */
[----:B------:R-:W-:-:S02]  /*13360*/  ISETP.GE.AND P5, PT, R2, RZ, PT ;  /* 0x000000ff0200720c */ /* 0x000fc40003fa6270 */
[----:B------:R-:W-:Y:S01]  /*13370*/  ISETP.GE.AND P1, PT, R142, RZ, PT ;  /* 0x000000ff8e00720c */ /* 0x000fe20003f26270 */
[----:B------:R-:W-:Y:S01]  /*13380*/  IMAD.HI.U32 R2, R0, R143, RZ ;  /* 0x0000008f00027227 */ /* 0x000fe200078e00ff */
[----:B------:R-:W-:-:S03]  /*13390*/  IADD3 R146, -R146, RZ, RZ ;  /* 0x000000ff92927210 */ /* 0x000fc60007ffe1ff */
[----:B------:R-:W-:Y:S02]  /*133a0*/  IMAD.MOV R2, RZ, RZ, -R2 ;  /* 0x000000ffff027224 */ /* 0x000fe400078e0a02 */
[--C-:B------:R-:W-:Y:S02]  /*133b0*/  @!P4 IMAD.IADD R141, R141, 0x1, -R4.reuse ;  /* 0x000000018d8dc824 */ /* 0x100fe400078e0a04 */
[----:B------:R-:W-:Y:S02]  /*133c0*/  @!P6 IMAD.IADD R140, R140, 0x1, -R4 ;  /* 0x000000018c8ce824 */ /* 0x000fe400078e0a04 */
[C---:B------:R-:W-:Y:S01]  /*133d0*/  IMAD R143, R4.reuse, R2, R143 ;  /* 0x00000002048f7224 */ /* 0x040fe200078e028f */
[C---:B------:R-:W-:Y:S01]  /*133e0*/  ISETP.GT.U32.AND P4, PT, R4.reuse, R141, PT ;  /* 0x0000008d0400720c */ /* 0x040fe20003f84070 */
[----:B------:R-:W-:Y:S01]  /*133f0*/  IMAD R142, R4, R146, R145 ;  /* 0x00000092048e7224 */ /* 0x000fe200078e0291 */
[----:B------:R-:W-:Y:S01]  /*13400*/  IADD3 R2, R20, 0x17e, RZ ;  /* 0x0000017e14027810 */ /* 0x000fe20007ffe0ff */
[----:B------:R-:W-:Y:S01]  /*13410*/  @!P2 IMAD.MOV R140, RZ, RZ, -R140 ;  /* 0x000000ffff8ca224 */ /* 0x000fe200078e0a8c */
[C---:B------:R-:W-:Y:S01]  /*13420*/  ISETP.GT.U32.AND P2, PT, R4.reuse, R143, PT ;  /* 0x0000008f0400720c */ /* 0x040fe20003f44070 */
[----:B------:R-:W-:Y:S01]  /*13430*/  @!P3 IMAD.MOV R139, RZ, RZ, -R139 ;  /* 0x000000ffff8bb224 */ /* 0x000fe200078e0a8b */
[----:B------:R-:W-:Y:S01]  /*13440*/  ISETP.GT.U32.AND P6, PT, R4, R142, PT ;  /* 0x0000008e0400720c */ /* 0x000fe20003fc4070 */
[----:B------:R-:W-:Y:S01]  /*13450*/  IMAD.HI.U32 R151, R0, R150, RZ ;  /* 0x0000009600977227 */ /* 0x000fe200078e00ff */
[----:B------:R-:W-:-:S02]  /*13460*/  ISETP.GE.AND P3, PT, R144, RZ, PT ;  /* 0x000000ff9000720c */ /* 0x000fc40003f66270 */
[----:B------:R-:W-:Y:S01]  /*13470*/  IADD3 R144, R20, 0x17d, RZ ;  /* 0x0000017d14907810 */ /* 0x000fe20007ffe0ff */
[----:B------:R-:W-:Y:S01]  /*13480*/  IMAD.MOV R151, RZ, RZ, -R151 ;  /* 0x000000ffff977224 */ /* 0x000fe200078e0a97 */
[----:B------:R-:W-:Y:S01]  /*13490*/  IABS R145, R2 ;  /* 0x0000000200917213 */ /* 0x000fe20000000000 */
[--C-:B------:R-:W-:Y:S01]  /*134a0*/  @!P4 IMAD.IADD R141, R141, 0x1, -R4.reuse ;  /* 0x000000018d8dc824 */ /* 0x100fe200078e0a04 */
[----:B------:R-:W-:Y:S02]  /*134b0*/  IABS R146, R144 ;  /* 0x0000009000927213 */ /* 0x000fe40000000000 */
[----:B------:R-:W-:Y:S01]  /*134c0*/  ISETP.GE.AND P4, PT, R144, RZ, PT ;  /* 0x000000ff9000720c */ /* 0x000fe20003f86270 */
[--C-:B------:R-:W-:Y:S02]  /*134d0*/  @!P2 IMAD.IADD R143, R143, 0x1, -R4.reuse ;  /* 0x000000018f8fa824 */ /* 0x100fe400078e0a04 */
[----:B------:R-:W-:Y:S02]  /*134e0*/  @!P6 IMAD.IADD R142, R142, 0x1, -R4 ;  /* 0x000000018e8ee824 */ /* 0x000fe400078e0a04 */
[----:B------:R-:W-:Y:S01]  /*134f0*/  IMAD.MOV.U32 R144, RZ, RZ, R146 ;  /* 0x000000ffff907224 */ /* 0x000fe200078e0092 */
[----:B------:R-:W-:Y:S01]  /*13500*/  ISETP.GT.U32.AND P2, PT, R4, R143, PT ;  /* 0x0000008f0400720c */ /* 0x000fe20003f44070 */
[----:B------:R-:W-:Y:S01]  /*13510*/  @!P5 IMAD.MOV R141, RZ, RZ, -R141 ;  /* 0x000000ffff8dd224 */ /* 0x000fe200078e0a8d */
[----:B------:R-:W-:Y:S01]  /*13520*/  ISETP.GE.AND P5, PT, R2, RZ, PT ;  /* 0x000000ff0200720c */ /* 0x000fe20003fa6270 */
[----:B------:R-:W-:Y:S01]  /*13530*/  IMAD.HI.U32 R2, R0, R145, RZ ;  /* 0x0000009100027227 */ /* 0x000fe200078e00ff */
[----:B------:R-:W-:-:S02]  /*13540*/  ISETP.GT.U32.AND P6, PT, R4, R142, PT ;  /* 0x0000008e0400720c */ /* 0x000fc40003fc4070 */
[----:B------:R-:W-:Y:S01]  /*13550*/  IADD3 R146, R20, 0x180, RZ ;  /* 0x0000018014927810 */ /* 0x000fe20007ffe0ff */
[----:B------:R-:W-:-:S04]  /*13560*/  IMAD.HI.U32 R147, R0, R144, RZ ;  /* 0x0000009000937227 */ /* 0x000fc800078e00ff */
[----:B------:R-:W-:Y:S02]  /*13570*/  IMAD.MOV R2, RZ, RZ, -R2 ;  /* 0x000000ffff027224 */ /* 0x000fe400078e0a02 */
[----:B------:R-:W-:Y:S02]  /*13580*/  IMAD.MOV R147, RZ, RZ, -R147 ;  /* 0x000000ffff937224 */ /* 0x000fe400078e0a93 */
[C---:B------:R-:W-:Y:S02]  /*13590*/  IMAD R145, R4.reuse, R2, R145 ;  /* 0x0000000204917224 */ /* 0x040fe400078e0291 */
[C---:B------:R-:W-:Y:S01]  /*135a0*/  IMAD R144, R4.reuse, R147, R144 ;  /* 0x0000009304907224 */ /* 0x040fe200078e0290 */
[----:B------:R-:W-:Y:S01]  /*135b0*/  IABS R147, R146 ;  /* 0x0000009200937213 */ /* 0x000fe20000000000 */
[--C-:B------:R-:W-:Y:S01]  /*135c0*/  @!P2 IMAD.IADD R143, R143, 0x1, -R4.reuse ;  /* 0x000000018f8fa824 */ /* 0x100fe200078e0a04 */
[----:B------:R-:W-:Y:S01]  /*135d0*/  ISETP.GT.U32.AND P2, PT, R4, R145, PT ;  /* 0x000000910400720c */ /* 0x000fe20003f44070 */
[----:B------:R-:W-:Y:S01]  /*135e0*/  @!P6 IMAD.IADD R142, R142, 0x1, -R4 ;  /* 0x000000018e8ee824 */ /* 0x000fe200078e0a04 */
[----:B------:R-:W-:Y:S01]  /*135f0*/  ISETP.GT.U32.AND P6, PT, R4, R144, PT ;  /* 0x000000900400720c */ /* 0x000fe20003fc4070 */
[----:B------:R-:W-:-:S04]  /*13600*/  IMAD.HI.U32 R2, R0, R147, RZ ;  /* 0x0000009300027227 */ /* 0x000fc800078e00ff */
[----:B------:R-:W-:Y:S01]  /*13610*/  @!P1 IMAD.MOV R142, RZ, RZ, -R142 ;  /* 0x000000ffff8e9224 */ /* 0x000fe200078e0a8e */
[----:B------:R-:W-:Y:S01]  /*13620*/  ISETP.GE.AND P1, PT, R148, RZ, PT ;  /* 0x000000ff9400720c */ /* 0x000fe20003f26270 */
[----:B------:R-:W-:Y:S01]  /*13630*/  IMAD.MOV R2, RZ, RZ, -R2 ;  /* 0x000000ffff027224 */ /* 0x000fe200078e0a02 */
[----:B------:R-:W-:Y:S01]  /*13640*/  IABS R148, R149 ;  /* 0x0000009500947213 */ /* 0x000fe20000000000 */
[----:B------:R-:W-:Y:S01]  /*13650*/  @!P3 IMAD.MOV R143, RZ, RZ, -R143 ;  /* 0x000000ffff8fb224 */ /* 0x000fe200078e0a8f */
[----:B------:R-:W-:Y:S01]  /*13660*/  ISETP.GE.AND P3, PT, R146, RZ, PT ;  /* 0x000000ff9200720c */ /* 0x000fe20003f66270 */
[----:B------:R-:W-:Y:S01]  /*13670*/  IMAD R146, R4, R151, R150 ;  /* 0x0000009704927224 */ /* 0x000fe200078e0296 */
[----:B------:R-:W-:Y:S01]  /*13680*/  @!P2 IADD3 R145, R145, -R4, RZ ;  /* 0x800000049191a210 */ /* 0x000fe20007ffe0ff */
[----:B------:R-:W-:Y:S01]  /*13690*/  @!P6 IMAD.IADD R144, R144, 0x1, -R4 ;  /* 0x000000019090e824 */ /* 0x000fe200078e0a04 */
[----:B------:R-:W-:Y:S01]  /*136a0*/  IABS R150, R152 ;  /* 0x0000009800967213 */ /* 0x000fe20000000000 */
[C---:B------:R-:W-:Y:S01]  /*136b0*/  IMAD R147, R4.reuse, R2, R147 ;  /* 0x0000000204937224 */ /* 0x040fe200078e0293 */
[----:B------:R-:W-:Y:S01]  /*136c0*/  ISETP.GT.U32.AND P2, PT, R4, R145, PT ;  /* 0x000000910400720c */ /* 0x000fe20003f44070 */
[----:B------:R-:W-:Y:S01]  /*136d0*/  IMAD.HI.U32 R151, R0, R148, RZ ;  /* 0x0000009400977227 */ /* 0x000fe200078e00ff */
[----:B------:R-:W-:-:S02]  /*136e0*/  ISETP.GT.U32.AND P6, PT, R4, R144, PT ;  /* 0x000000900400720c */ /* 0x000fc40003fc4070 */
[----:B------:R-:W-:Y:S01]  /*136f0*/  IADD3 R2, R20, 0x182, RZ ;  /* 0x0000018214027810 */ /* 0x000fe20007ffe0ff */
[----:B------:R-:W-:Y:S02]  /*13700*/  IMAD.MOV R151, RZ, RZ, -R151 ;  /* 0x000000ffff977224 */ /* 0x000fe400078e0a97 */
[----:B------:R-:W-:Y:S01]  /*13710*/  IMAD.HI.U32 R154, R0, R150, RZ ;  /* 0x00000096009a7227 */ /* 0x000fe200078e00ff */
[----:B------:R-:W-:-:S03]  /*13720*/  IABS R155, R2 ;  /* 0x00000002009b7213 */ /* 0x000fc60000000000 */
        /* <DEDUP_REMOVED lines=8> */
[----:B------:R-:W-:Y:S01]  /*137b0*/  ISETP.GT.U32.AND P4, PT, R4, R148, PT ;  /* 0x000000940400720c */ /* 0x000fe20003f84070 */
[----:B------:R-:W-:Y:S02]  /*137c0*/  IMAD.MOV R154, RZ, RZ, -R154 ;  /* 0x000000ffff9a7224 */ /* 0x000fe400078e0a9a */
[----:B------:R-:W-:Y:S02]  /*137d0*/  IMAD.MOV R156, RZ, RZ, -R156 ;  /* 0x000000ffff9c7224 */ /* 0x000fe400078e0a9c */
[--C-:B------:R-:W-:Y:S02]  /*137e0*/  @!P2 IMAD.IADD R147, R147, 0x1, -R4.reuse ;  /* 0x000000019393a824 */ /* 0x100fe400078e0a04 */
[----:B------:R-:W-:Y:S02]  /*137f0*/  @!P6 IMAD.IADD R146, R146, 0x1, -R4 ;  /* 0x000000019292e824 */ /* 0x000fe400078e0a04 */
[----:B------:R-:W-:Y:S01]  /*13800*/  @!P5 IMAD.MOV R145, RZ, RZ, -R145 ;  /* 0x000000ffff91d224 */ /* 0x000fe200078e0a91 */
[C---:B------:R-:W-:Y:S01]  /*13810*/  ISETP.GT.U32.AND P2, PT, R4.reuse, R147, PT ;  /* 0x000000930400720c */ /* 0x040fe20003f44070 */
[C---:B------:R-:W-:Y:S01]  /*13820*/  IMAD R150, R4.reuse, R154, R150 ;  /* 0x0000009a04967224 */ /* 0x040fe200078e0296 */
[----:B------:R-:W-:Y:S01]  /*13830*/  ISETP.GT.U32.AND P6, PT, R4, R146, PT ;  /* 0x000000920400720c */ /* 0x000fe20003fc4070 */
[----:B------:R-:W-:Y:S01]  /*13840*/  @!P4 IMAD.IADD R148, R148, 0x1, -R4 ;  /* 0x000000019494c824 */ /* 0x000fe200078e0a04 */
[----:B------:R-:W-:Y:S01]  /*13850*/  ISETP.GE.AND P5, PT, R149, RZ, PT ;  /* 0x000000ff9500720c */ /* 0x000fe20003fa6270 */
[----:B------:R-:W-:-:S03]  /*13860*/  IMAD.HI.U32 R154, R0, R151, RZ ;  /* 0x00000097009a7227 */ /* 0x000fc600078e00ff */
[C---:B------:R-:W-:Y:S01]  /*13870*/  ISETP.GT.U32.AND P4, PT, R4.reuse, R148, PT ;  /* 0x000000940400720c */ /* 0x040fe20003f84070 */
[----:B------:R-:W-:Y:S01]  /*13880*/  IMAD R149, R4, R156, R155 ;  /* 0x0000009c04957224 */ /* 0x000fe200078e029b */
[C---:B------:R-:W-:Y:S01]  /*13890*/  IADD3 R155, R20.reuse, 0x185, RZ ;  /* 0x00000185149b7810 */ /* 0x040fe20007ffe0ff */
[----:B------:R-:W-:Y:S01]  /*138a0*/  IMAD.MOV R154, RZ, RZ, -R154 ;  /* 0x000000ffff9a7224 */ /* 0x000fe200078e0a9a */
[----:B------:R-:W-:Y:S01]  /*138b0*/  IADD3 R156, R20, 0x186, RZ ;  /* 0x00000186149c7810 */ /* 0x000fe20007ffe0ff */
[--C-:B------:R-:W-:Y:S01]  /*138c0*/  @!P2 IMAD.IADD R147, R147, 0x1, -R4.reuse ;  /* 0x000000019393a824 */ /* 0x100fe200078e0a04 */
[----:B------:R-:W-:Y:S01]  /*138d0*/  ISETP.GT.U32.AND P2, PT, R4, R150, PT ;  /* 0x000000960400720c */ /* 0x000fe20003f44070 */
[--C-:B------:R-:W-:Y:S01]  /*138e0*/  @!P6 IMAD.IADD R146, R146, 0x1, -R4.reuse ;  /* 0x000000019292e824 */ /* 0x100fe200078e0a04 */
[C---:B------:R-:W-:Y:S01]  /*138f0*/  ISETP.GT.U32.AND P6, PT, R4.reuse, R149, PT ;  /* 0x000000950400720c */ /* 0x040fe20003fc4070 */
[----:B------:R-:W-:Y:S01]  /*13900*/  IMAD R151, R4, R154, R151 ;  /* 0x0000009a04977224 */ /* 0x000fe200078e0297 */
[----:B------:R-:W-:Y:S01]  /*13910*/  IABS R154, R158 ;  /* 0x0000009e009a7213 */ /* 0x000fe20000000000 */
[----:B------:R-:W-:Y:S01]  /*13920*/  @!P3 IMAD.MOV R147, RZ, RZ, -R147 ;  /* 0x000000ffff93b224 */ /* 0x000fe200078e0a93 */
[----:B------:R-:W-:Y:S01]  /*13930*/  IABS R160, R155 ;  /* 0x0000009b00a07213 */ /* 0x000fe20000000000 */
[----:B------:R-:W-:Y:S01]  /*13940*/  @!P4 IMAD.IADD R148, R148, 0x1, -R4 ;  /* 0x000000019494c824 */ /* 0x000fe200078e0a04 */
[----:B------:R-:W-:Y:S01]  /*13950*/  ISETP.GT.U32.AND P4, PT, R4, R151, PT ;  /* 0x000000970400720c */ /* 0x000fe20003f84070 */
[----:B------:R-:W-:Y:S01]  /*13960*/  @!P1 IMAD.MOV R146, RZ, RZ, -R146 ;  /* 0x000000ffff929224 */ /* 0x000fe200078e0a92 */
[----:B------:R-:W-:Y:S01]  /*13970*/  IABS R157, R156 ;  /* 0x0000009c009d7213 */ /* 0x000fe20000000000 */
[----:B------:R-:W-:-:S04]  /*13980*/  IMAD.HI.U32 R161, R0, R160, RZ ;  /* 0x000000a000a17227 */ /* 0x000fc800078e00ff */
[--C-:B------:R-:W-:Y:S01]  /*13990*/  @!P2 IMAD.IADD R150, R150, 0x1, -R4.reuse ;  /* 0x000000019696a824 */ /* 0x100fe200078e0a04 */
[----:B------:R-:W-:Y:S01]  /*139a0*/  ISETP.GE.AND P2, PT, R152, RZ, PT ;  /* 0x000000ff9800720c */ /* 0x000fe20003f46270 */
[--C-:B------:R-:W-:Y:S01]  /*139b0*/  @!P6 IMAD.IADD R149, R149, 0x1, -R4.reuse ;  /* 0x000000019595e824 */ /* 0x100fe200078e0a04 */
[----:B------:R-:W-:Y:S01]  /*139c0*/  ISETP.GE.AND P6, PT, R2, RZ, PT ;  /* 0x000000ff0200720c */ /* 0x000fe20003fc6270 */
[----:B------:R-:W-:Y:S01]  /*139d0*/  IMAD.HI.U32 R2, R0, R154, RZ ;  /* 0x0000009a00027227 */ /* 0x000fe200078e00ff */
[C---:B------:R-:W-:Y:S02]  /*139e0*/  ISETP.GT.U32.AND P3, PT, R4.reuse, R150, PT ;  /* 0x000000960400720c */ /* 0x040fe40003f64070 */
[----:B------:R-:W-:Y:S01]  /*139f0*/  ISETP.GT.U32.AND P1, PT, R4, R149, PT ;  /* 0x000000950400720c */ /* 0x000fe20003f24070 */
[----:B------:R-:W-:Y:S01]  /*13a00*/  IMAD.MOV R161, RZ, RZ, -R161 ;  /* 0x000000ffffa17224 */ /* 0x000fe200078e0aa1 */
[----:B------:R-:W-:Y:S01]  /*13a10*/  IADD3 R2, -R2, RZ, RZ ;  /* 0x000000ff02027210 */ /* 0x000fe20007ffe1ff */
[----:B------:R-:W-:-:S02]  /*13a20*/  @!P4 IMAD.IADD R151, R151, 0x1, -R4 ;  /* 0x000000019797c824 */ /* 0x000fc400078e0a04 */
[----:B------:R-:W-:Y:S01]  /*13a30*/  IMAD R152, R4, R161, R160 ;  /* 0x000000a104987224 */ /* 0x000fe200078e02a0 */
[----:B------:R-:W-:Y:S01]  /*13a40*/  IADD3 R161, R20, 0x18a, RZ ;  /* 0x0000018a14a17810 */ /* 0x000fe20007ffe0ff */
[C---:B------:R-:W-:Y:S01]  /*13a50*/  IMAD R154, R4.reuse, R2, R154 ;  /* 0x00000002049a7224 */ /* 0x040fe200078e029a */
[----:B------:R-:W-:Y:S01]  /*13a60*/  ISETP.GT.U32.AND P4, PT, R4, R151, PT ;  /* 0x000000970400720c */ /* 0x000fe20003f84070 */
[----:B------:R-:W-:Y:S01]  /*13a70*/  IMAD.HI.U32 R159, R0, R157, RZ ;  /* 0x0000009d009f7227 */ /* 0x000fe200078e00ff */
[----:B------:R-:W-:Y:S02]  /*13a80*/  IADD3 R2, R20, 0x188, RZ ;  /* 0x0000018814027810 */ /* 0x000fe40007ffe0ff */
[----:B------:R-:W-:Y:S01]  /*13a90*/  IABS R163, R161 ;  /* 0x000000a100a37213 */ /* 0x000fe20000000000 */
[----:B------:R-:W-:Y:S01]  /*13aa0*/  @!P5 IMAD.MOV R148, RZ, RZ, -R148 ;  /* 0x000000ffff94d224 */ /* 0x000fe200078e0a94 */
[----:B------:R-:W-:Y:S01]  /*13ab0*/  ISETP.GT.U32.AND P5, PT, R4, R152, PT ;  /* 0x000000980400720c */ /* 0x000fe20003fa4070 */
[----:B------:R-:W-:Y:S01]  /*13ac0*/  @!P3 IMAD.IADD R150, R150, 0x1, -R4 ;  /* 0x000000019696b824 */ /* 0x000fe200078e0a04 */
[----:B------:R-:W-:Y:S01]  /*13ad0*/  ISETP.GT.U32.AND P3, PT, R4, R154, PT ;  /* 0x0000009a0400720c */ /* 0x000fe20003f64070 */
[----:B------:R-:W-:-:S02]  /*13ae0*/  IMAD.MOV R159, RZ, RZ, -R159 ;  /* 0x000000ffff9f7224 */ /* 0x000fc400078e0a9f */
[--C-:B------:R-:W-:Y:S01]  /*13af0*/  @!P1 IMAD.IADD R149, R149, 0x1, -R4.reuse ;  /* 0x0000000195959824 */ /* 0x100fe200078e0a04 */
[----:B------:R-:W-:Y:S01]  /*13b00*/  ISETP.GE.AND P1, PT, R153, RZ, PT ;  /* 0x000000ff9900720c */ /* 0x000fe20003f26270 */
[----:B------:R-:W-:Y:S01]  /*13b10*/  IMAD R153, R4, R159, R157 ;  /* 0x0000009f04997224 */ /* 0x000fe200078e029d */
[----:B------:R-:W-:Y:S01]  /*13b20*/  IABS R157, R2 ;  /* 0x00000002009d7213 */ /* 0x000fe20000000000 */
[----:B------:R-:W-:Y:S01]  /*13b30*/  @!P6 IMAD.MOV R149, RZ, RZ, -R149 ;  /* 0x000000ffff95e224 */ /* 0x000fe200078e0a95 */
[----:B------:R-:W-:Y:S01]  /*13b40*/  IADD3 R159, R20, 0x189, RZ ;  /* 0x00000189149f7810 */ /* 0x000fe20007ffe0ff */
[--C-:B------:R-:W-:Y:S01]  /*13b50*/  @!P4 IMAD.IADD R151, R151, 0x1, -R4.reuse ;  /* 0x000000019797c824 */ /* 0x100fe200078e0a04 */
[----:B------:R-:W-:Y:S01]  /*13b60*/  ISETP.GT.U32.AND P6, PT, R4, R153, PT ;  /* 0x000000990400720c */ /* 0x000fe20003fc4070 */
[--C-:B------:R-:W-:Y:S01]  /*13b70*/  @!P5 IMAD.IADD R152, R152, 0x1, -R4.reuse ;  /* 0x000000019898d824 */ /* 0x100fe200078e0a04 */
[----:B------:R-:W-:Y:S01]  /*13b80*/  ISETP.GE.AND P4, PT, R155, RZ, PT ;  /* 0x000000ff9b00720c */ /* 0x000fe20003f86270 */
[----:B------:R-:W-:Y:S01]  /*13b90*/  IMAD.MOV.U32 R155, RZ, RZ, R157 ;  /* 0x000000ffff9b7224 */ /* 0x000fe200078e009d */
[----:B------:R-:W-:Y:S01]  /*13ba0*/  ISETP.GE.AND P5, PT, R156, RZ, PT ;  /* 0x000000ff9c00720c */ /* 0x000fe20003fa6270 */
[----:B------:R-:W-:Y:S01]  /*13bb0*/  @!P3 IMAD.IADD R154, R154, 0x1, -R4 ;  /* 0x000000019a9ab824 */ /* 0x000fe200078e0a04 */
[----:B------:R-:W-:Y:S01]  /*13bc0*/  IABS R157, R159 ;  /* 0x0000009f009d7213 */ /* 0x000fe20000000000 */
[----:B------:R-:W-:-:S04]  /*13bd0*/  IMAD.HI.U32 R156, R0, R155, RZ ;  /* 0x0000009b009c7227 */ /* 0x000fc800078e00ff */
[----:B------:R-:W-:Y:S01]  /*13be0*/  @!P2 IMAD.MOV R150, RZ, RZ, -R150 ;  /* 0x000000ffff96a224 */ /* 0x000fe200078e0a96 */
[----:B------:R-:W-:Y:S01]  /*13bf0*/  ISETP.GT.U32.AND P2, PT, R4, R154, PT ;  /* 0x0000009a0400720c */ /* 0x000fe20003f44070 */
[----:B------:R-:W-:Y:S02]  /*13c00*/  IMAD.MOV R160, RZ, RZ, -R156 ;  /* 0x000000ffffa07224 */ /* 0x000fe400078e0a9c */
[----:B------:R-:W-:-:S04]  /*13c10*/  IMAD.HI.U32 R156, R0, R157, RZ ;  /* 0x0000009d009c7227 */ /* 0x000fc800078e00ff */
[----:B------:R-:W-:Y:S01]  /*13c20*/  @!P6 IMAD.IADD R153, R153, 0x1, -R4 ;  /* 0x000000019999e824 */ /* 0x000fe200078e0a04 */
[C---:B------:R-:W-:Y:S01]  /*13c30*/  ISETP.GT.U32.AND P6, PT, R4.reuse, R152, PT ;  /* 0x000000980400720c */ /* 0x040fe20003fc4070 */
[----:B------:R-:W-:Y:S02]  /*13c40*/  IMAD.MOV R156, RZ, RZ, -R156 ;  /* 0x000000ffff9c7224 */ /* 0x000fe400078e0a9c */
[C---:B------:R-:W-:Y:S01]  /*13c50*/  IMAD R155, R4.reuse, R160, R155 ;  /* 0x000000a0049b7224 */ /* 0x040fe200078e029b */
[C---:B------:R-:W-:Y:S01]  /*13c60*/  ISETP.GT.U32.AND P3, PT, R4.reuse, R153, PT ;  /* 0x000000990400720c */ /* 0x040fe20003f64070 */
[----:B------:R-:W-:Y:S01]  /*13c70*/  IMAD R157, R4, R156, R157 ;  /* 0x0000009c049d7224 */ /* 0x000fe200078e029d */
[----:B------:R-:W-:Y:S01]  /*13c80*/  IADD3 R156, R20, 0x18c, RZ ;  /* 0x0000018c149c7810 */ /* 0x000fe20007ffe0ff */
[----:B------:R-:W-:Y:S02]  /*13c90*/  @!P2 IMAD.IADD R154, R154, 0x1, -R4 ;  /* 0x000000019a9aa824 */ /* 0x000fe400078e0a04 */
[----:B------:R-:W-:Y:S01]  /*13ca0*/  @!P1 IMAD.MOV R151, RZ, RZ, -R151 ;  /* 0x000000ffff979224 */ /* 0x000fe200078e0a97 */
[----:B------:R-:W-:-:S02]  /*13cb0*/  ISETP.GT.U32.AND P2, PT, R4, R157, PT ;  /* 0x0000009d0400720c */ /* 0x000fc40003f44070 */
[----:B------:R-:W-:Y:S01]  /*13cc0*/  ISETP.GT.U32.AND P1, PT, R4, R155, PT ;  /* 0x0000009b0400720c */ /* 0x000fe20003f24070 */
[--C-:B------:R-:W-:Y:S01]  /*13cd0*/  @!P6 IMAD.IADD R152, R152, 0x1, -R4.reuse ;  /* 0x000000019898e824 */ /* 0x100fe200078e0a04 */
[----:B------:R-:W-:Y:S02]  /*13ce0*/  ISETP.GE.AND P6, PT, R158, RZ, PT ;  /* 0x000000ff9e00720c */ /* 0x000fe40003fc6270 */
[----:B------:R-:W-:Y:S01]  /*13cf0*/  IADD3 R158, R20, 0x18b, RZ ;  /* 0x0000018b149e7810 */ /* 0x000fe20007ffe0ff */
[----:B------:R-:W-:Y:S01]  /*13d00*/  @!P3 IMAD.IADD R153, R153, 0x1, -R4 ;  /* 0x000000019999b824 */ /* 0x000fe200078e0a04 */
[----:B------:R-:W-:Y:S01]  /*13d10*/  ISETP.GE.AND P3, PT, R2, RZ, PT ;  /* 0x000000ff0200720c */ /* 0x000fe20003f66270 */
[----:B------:R-:W-:Y:S01]  /*13d20*/  IMAD.HI.U32 R2, R0, R163, RZ ;  /* 0x000000a300027227 */ /* 0x000fe200078e00ff */
[----:B------:R-:W-:-:S03]  /*13d30*/  IABS R162, R158 ;  /* 0x0000009e00a27213 */ /* 0x000fc60000000000 */
[----:B------:R-:W-:Y:S02]  /*13d40*/  @!P2 IMAD.IADD R157, R157, 0x1, -R4 ;  /* 0x000000019d9da824 */ /* 0x000fe400078e0a04 */
[----:B------:R-:W-:Y:S01]  /*13d50*/  IMAD.MOV R2, RZ, RZ, -R2 ;  /* 0x000000ffff027224 */ /* 0x000fe200078e0a02 */
[----:B------:R-:W-:Y:S01]  /*13d60*/  @!P1 IADD3 R155, R155, -R4, RZ ;  /* 0x800000049b9b9210 */ /* 0x000fe20007ffe0ff */
[----:B------:R-:W-:Y:S01]  /*13d70*/  @!P4 IMAD.MOV R152, RZ, RZ, -R152 ;  /* 0x000000ffff98c224 */ /* 0x000fe200078e0a98 */
[C---:B------:R-:W-:Y:S01]  /*13d80*/  ISETP.GT.U32.AND P4, PT, R4.reuse, R157, PT ;  /* 0x0000009d0400720c */ /* 0x040fe20003f84070 */
[----:B------:R-:W-:Y:S01]  /*13d90*/  IMAD R163, R4, R2, R163 ;  /* 0x0000000204a37224 */ /* 0x000fe200078e02a3 */
[----:B------:R-:W-:Y:S01]  /*13da0*/  ISETP.GE.AND P1, PT, R159, RZ, PT ;  /* 0x000000ff9f00720c */ /* 0x000fe20003f26270 */
[----:B------:R-:W-:Y:S01]  /*13db0*/  IMAD.HI.U32 R164, R0, R162, RZ ;  /* 0x000000a200a47227 */ /* 0x000fe200078e00ff */
[----:B------:R-:W-:Y:S02]  /*13dc0*/  IABS R159, R156 ;  /* 0x0000009c009f7213 */ /* 0x000fe40000000000 */
[C---:B------:R-:W-:Y:S01]  /*13dd0*/  ISETP.GT.U32.AND P2, PT, R4.reuse, R155, PT ;  /* 0x0000009b0400720c */ /* 0x040fe20003f44070 */
[----:B------:R-:W-:Y:S01]  /*13de0*/  @!P5 IMAD.MOV R153, RZ, RZ, -R153 ;  /* 0x000000ffff99d224 */ /* 0x000fe200078e0a99 */
[----:B------:R-:W-:Y:S01]  /*13df0*/  ISETP.GT.U32.AND P5, PT, R4, R163, PT ;  /* 0x000000a30400720c */ /* 0x000fe20003fa4070 */
[----:B------:R-:W-:Y:S01]  /*13e00*/  IMAD.MOV R164, RZ, RZ, -R164 ;  /* 0x000000ffffa47224 */ /* 0x000fe200078e0aa4 */
[----:B------:R-:W-:Y:S01]  /*13e10*/  IADD3 R2, R20, 0x18d, RZ ;  /* 0x0000018d14027810 */ /* 0x000fe20007ffe0ff */
[----:B------:R-:W-:-:S04]  /*13e20*/  IMAD.HI.U32 R160, R0, R159, RZ ;  /* 0x0000009f00a07227 */ /* 0x000fc800078e00ff */
[C---:B------:R-:W-:Y:S02]  /*13e30*/  IMAD R162, R4.reuse, R164, R162 ;  /* 0x000000a404a27224 */ /* 0x040fe400078e02a2 */
[----:B------:R-:W-:Y:S02]  /*13e40*/  @!P4 IMAD.IADD R157, R157, 0x1, -R4 ;  /* 0x000000019d9dc824 */ /* 0x000fe400078e0a04 */
[----:B------:R-:W-:Y:S01]  /*13e50*/  @!P6 IMAD.MOV R154, RZ, RZ, -R154 ;  /* 0x000000ffff9ae224 */ /* 0x000fe200078e0a9a */
[C---:B------:R-:W-:Y:S01]  /*13e60*/  ISETP.GT.U32.AND P4, PT, R4.reuse, R162, PT ;  /* 0x000000a20400720c */ /* 0x040fe20003f84070 */
[----:B------:R-:W-:Y:S01]  /*13e70*/  @!P5 IMAD.IADD R163, R163, 0x1, -R4 ;  /* 0x00000001a3a3d824 */ /* 0x000fe200078e0a04 */
[----:B------:R-:W-:Y:S01]  /*13e80*/  ISETP.GE.AND P6, PT, R161, RZ, PT ;  /* 0x000000ffa100720c */ /* 0x000fe20003fc6270 */
[----:B------:R-:W-:Y:S01]  /*13e90*/  IMAD.MOV R160, RZ, RZ, -R160 ;  /* 0x000000ffffa07224 */ /* 0x000fe200078e0aa0 */
[----:B------:R-:W-:Y:S01]  /*13ea0*/  IABS R161, R2 ;  /* 0x0000000200a17213 */ /* 0x000fe20000000000 */
[----:B-1----:R-:W-:Y:S01]  /*13eb0*/  IMAD.MOV.U32 R5, RZ, RZ, R157 ;  /* 0x000000ffff057224 */ /* 0x002fe200078e009d */
[C---:B------:R-:W-:Y:S01]  /*13ec0*/  ISETP.GT.U32.AND P5, PT, R4.reuse, R163, PT ;  /* 0x000000a30400720c */ /* 0x040fe20003fa4070 */
[----:B------:R-:W-:-:S02]  /*13ed0*/  IMAD R159, R4, R160, R159 ;  /* 0x000000a0049f7224 */ /* 0x000fc400078e029f */
[----:B------:R-:W-:-:S04]  /*13ee0*/  IMAD.HI.U32 R160, R0, R161, RZ ;  /* 0x000000a100a07227 */ /* 0x000fc800078e00ff */
[--C-:B------:R-:W-:Y:S02]  /*13ef0*/  @!P4 IMAD.IADD R162, R162, 0x1, -R4.reuse ;  /* 0x00000001a2a2c824 */ /* 0x100fe400078e0a04 */
[----:B------:R-:W-:Y:S01]  /*13f00*/  @!P2 IMAD.IADD R155, R155, 0x1, -R4 ;  /* 0x000000019b9ba824 */ /* 0x000fe200078e0a04 */
[----:B------:R-:W-:Y:S01]  /*13f10*/  ISETP.GE.AND P2, PT, R158, RZ, PT ;  /* 0x000000ff9e00720c */ /* 0x000fe20003f46270 */
[----:B------:R-:W-:Y:S01]  /*13f20*/  IMAD.MOV R160, RZ, RZ, -R160 ;  /* 0x000000ffffa07224 */ /* 0x000fe200078e0aa0 */
[----:B------:R-:W-:Y:S01]  /*13f30*/  ISETP.GT.U32.AND P4, PT, R4, R162, PT ;  /* 0x000000a20400720c */ /* 0x000fe20003f84070 */
[----:B------:R-:W-:Y:S01]  /*13f40*/  @!P1 IMAD.MOV R5, RZ, RZ, -R5 ;  /* 0x000000ffff059224 */ /* 0x000fe200078e0a05 */
[----:B------:R-:W-:Y:S01]  /*13f50*/  IADD3 R158, R20, 0x18e, RZ ;  /* 0x0000018e149e7810 */ /* 0x000fe20007ffe0ff */
[----:B------:R-:W-:Y:S01]  /*13f60*/  @!P3 IMAD.MOV R155, RZ, RZ, -R155 ;  /* 0x000000ffff9bb224 */ /* 0x000fe200078e0a9b */
[C---:B------:R-:W-:Y:S01]  /*13f70*/  ISETP.GT.U32.AND P3, PT, R4.reuse, R159, PT ;  /* 0x0000009f0400720c */ /* 0x040fe20003f64070 */
[----:B------:R-:W-:Y:S01]  /*13f80*/  @!P5 IMAD.IADD R163, R163, 0x1, -R4 ;  /* 0x00000001a3a3d824 */ /* 0x000fe200078e0a04 */
[----:B------:R-:W-:Y:S01]  /*13f90*/  IABS R157, R158 ;  /* 0x0000009e009d7213 */ /* 0x000fe20000000000 */
[----:B------:R-:W-:Y:S01]  /*13fa0*/  IMAD R161, R4, R160, R161 ;  /* 0x000000a004a17224 */ /* 0x000fe200078e02a1 */
[----:B------:R1:W-:Y:S01]  /*13fb0*/  STL [R1+0x264], R5 ;  /* 0x0002640501007387 */ /* 0x0003e20000100800 */
[----:B------:R-:W-:-:S02]  /*13fc0*/  IADD3 R160, R20, 0x18f, RZ ;  /* 0x0000018f14a07810 */ /* 0x000fc40007ffe0ff */
[----:B------:R-:W-:Y:S02]  /*13fd0*/  ISETP.GE.AND P1, PT, R156, RZ, PT ;  /* 0x000000ff9c00720c */ /* 0x000fe40003f26270 */
[----:B------:R-:W-:Y:S02]  /*13fe0*/  ISETP.GT.U32.AND P5, PT, R4, R161, PT ;  /* 0x000000a10400720c */ /* 0x000fe40003fa4070 */
[----:B------:R-:W-:Y:S02]  /*13ff0*/  @!P4 IADD3 R162, R162, -R4, RZ ;  /* 0x80000004a2a2c210 */ /* 0x000fe40007ffe0ff */
[----:B------:R-:W-:Y:S01]  /*14000*/  @!P3 IMAD.IADD R159, R159, 0x1, -R4 ;  /* 0x000000019f9fb824 */ /* 0x000fe200078e0a04 */
[----:B------:R-:W-:Y:S01]  /*14010*/  IABS R156, R160 ;  /* 0x000000a0009c7213 */ /* 0x000fe20000000000 */
[----:B-1----:R-:W-:Y:S01]  /*14020*/  IMAD.MOV.U32 R5, RZ, RZ, R163 ;  /* 0x000000ffff057224 */ /* 0x002fe200078e00a3 */
[----:B------:R-:W-:Y:S01]  /*14030*/  ISETP.GE.AND P4, PT, R158, RZ, PT ;  /* 0x000000ff9e00720c */ /* 0x000fe20003f86270 */
[----:B------:R-:W-:Y:S01]  /*14040*/  IMAD.HI.U32 R163, R0, R157, RZ ;  /* 0x0000009d00a37227 */ /* 0x000fe200078e00ff */
[----:B------:R-:W-:-:S03]  /*14050*/  ISETP.GT.U32.AND P3, PT, R4, R159, PT ;  /* 0x0000009f0400720c */ /* 0x000fc60003f64070 */
        /* <DEDUP_REMOVED lines=8> */
[----:B------:R-:W-:Y:S01]  /*140e0*/  IMAD.HI.U32 R158, R0, R156, RZ ;  /* 0x0000009c009e7227 */ /* 0x000fe200078e00ff */
[----:B------:R-:W-:-:S03]  /*140f0*/  ISETP.GT.U32.AND P5, PT, R4, R161, PT ;  /* 0x000000a10400720c */ /* 0x000fc60003fa4070 */
[----:B------:R-:W-:Y:S02]  /*14100*/  IMAD.MOV R158, RZ, RZ, -R158 ;  /* 0x000000ffff9e7224 */ /* 0x000fe400078e0a9e */
[----:B------:R-:W-:Y:S01]  /*14110*/  @!P3 IMAD.IADD R159, R159, 0x1, -R4 ;  /* 0x000000019f9fb824 */ /* 0x000fe200078e0a04 */
[----:B------:R-:W-:Y:S01]  /*14120*/  ISETP.GE.AND P3, PT, R160, RZ, PT ;  /* 0x000000ffa000720c */ /* 0x000fe20003f66270 */
[----:B-1----:R-:W-:Y:S01]  /*14130*/  IMAD.MOV.U32 R5, RZ, RZ, R162 ;  /* 0x000000ffff057224 */ /* 0x002fe200078e00a2 */
[----:B------:R-:W-:Y:S01]  /*14140*/  IADD3 R160, R20, 0x191, RZ ;  /* 0x0000019114a07810 */ /* 0x000fe20007ffe0ff */
[----:B------:R-:W-:Y:S01]  /*14150*/  IMAD R156, R4, R158, R156 ;  /* 0x0000009e049c7224 */ /* 0x000fe200078e029c */
[----:B------:R-:W-:Y:S01]  /*14160*/  IADD3 R158, R20, 0x192, RZ ;  /* 0x00000192149e7810 */ /* 0x000fe20007ffe0ff */
[----:B------:R-:W-:Y:S01]  /*14170*/  @!P2 IMAD.MOV R5, RZ, RZ, -R5 ;  /* 0x000000ffff05a224 */ /* 0x000fe200078e0a05 */
[C---:B------:R-:W-:Y:S01]  /*14180*/  ISETP.GT.U32.AND P2, PT, R4.reuse, R157, PT ;  /* 0x0000009d0400720c */ /* 0x040fe20003f44070 */
[----:B------:R-:W-:Y:S01]  /*14190*/  @!P5 IMAD.IADD R161, R161, 0x1, -R4 ;  /* 0x00000001a1a1d824 */ /* 0x000fe200078e0a04 */
[----:B------:R-:W-:-:S02]  /*141a0*/  ISETP.GT.U32.AND P5, PT, R4, R156, PT ;  /* 0x0000009c0400720c */ /* 0x000fc40003fa4070 */
[----:B------:R1:W-:Y:S01]  /*141b0*/  STL [R1+0x26c], R5 ;  /* 0x00026c0501007387 */ /* 0x0003e20000100800 */
[----:B------:R-:W-:Y:S02]  /*141c0*/  IABS R163, R158 ;  /* 0x0000009e00a37213 */ /* 0x000fe40000000000 */
[----:B------:R-:W-:-:S06]  /*141d0*/  IADD3 R162, R20, 0x193, RZ ;  /* 0x0000019314a27810 */ /* 0x000fcc0007ffe0ff */
[----:B------:R-:W-:Y:S02]  /*141e0*/  @!P2 IMAD.IADD R157, R157, 0x1, -R4 ;  /* 0x000000019d9da824 */ /* 0x000fe400078e0a04 */
[----:B-1----:R-:W-:Y:S02]  /*141f0*/  IMAD.MOV.U32 R5, RZ, RZ, R159 ;  /* 0x000000ffff057224 */ /* 0x002fe400078e009f */
[----:B------:R-:W-:Y:S01]  /*14200*/  IMAD.HI.U32 R159, R0, R165, RZ ;  /* 0x000000a5009f7227 */ /* 0x000fe200078e00ff */
[----:B------:R-:W-:-:S03]  /*14210*/  ISETP.GT.U32.AND P2, PT, R4, R157, PT ;  /* 0x0000009d0400720c */ /* 0x000fc60003f44070 */
[----:B------:R-:W-:Y:S01]  /*14220*/  @!P1 IMAD.MOV R5, RZ, RZ, -R5 ;  /* 0x000000ffff059224 */ /* 0x000fe200078e0a05 */
[----:B------:R-:W-:Y:S01]  /*14230*/  ISETP.GE.AND P1, PT, R2, RZ, PT ;  /* 0x000000ff0200720c */ /* 0x000fe20003f26270 */
[----:B------:R-:W-:Y:S01]  /*14240*/  IMAD.MOV R159, RZ, RZ, -R159 ;  /* 0x000000ffff9f7224 */ /* 0x000fe200078e0a9f */
[----:B------:R-:W-:Y:S01]  /*14250*/  IABS R2, R160 ;  /* 0x000000a000027213 */ /* 0x000fe20000000000 */
[--C-:B------:R-:W-:Y:S01]  /*14260*/  @!P5 IMAD.IADD R156, R156, 0x1, -R4.reuse ;  /* 0x000000019c9cd824 */ /* 0x100fe200078e0a04 */
[----:B------:R1:W-:Y:S01]  /*14270*/  STL [R1+0x274], R5 ;  /* 0x0002740501007387 */ /* 0x0003e20000100800 */
[C---:B------:R-:W-:Y:S01]  /*14280*/  IMAD R165, R4.reuse, R159, R165 ;  /* 0x0000009f04a57224 */ /* 0x040fe200078e02a5 */
[----:B------:R-:W-:Y:S02]  /*14290*/  IABS R159, R162 ;  /* 0x000000a2009f7213 */ /* 0x000fe40000000000 */
[C---:B------:R-:W-:Y:S01]  /*142a0*/  ISETP.GT.U32.AND P5, PT, R4.reuse, R156, PT ;  /* 0x0000009c0400720c */ /* 0x040fe20003fa4070 */
[----:B------:R-:W-:Y:S01]  /*142b0*/  @!P2 IMAD.IADD R157, R157, 0x1, -R4 ;  /* 0x000000019d9da824 */ /* 0x000fe200078e0a04 */
[----:B------:R-:W-:Y:S01]  /*142c0*/  ISETP.GT.U32.AND P2, PT, R4, R165, PT ;  /* 0x000000a50400720c */ /* 0x000fe20003f44070 */
[----:B-1----:R-:W-:-:S02]  /*142d0*/  IMAD.MOV.U32 R5, RZ, RZ, R161 ;  /* 0x000000ffff057224 */ /* 0x002fc400078e00a1 */
[----:B------:R-:W-:-:S04]  /*142e0*/  IMAD.HI.U32 R161, R0, R2, RZ ;  /* 0x0000000200a17227 */ /* 0x000fc800078e00ff */
[----:B------:R-:W-:Y:S01]  /*142f0*/  @!P6 IMAD.MOV R5, RZ, RZ, -R5 ;  /* 0x000000ffff05e224 */ /* 0x000fe200078e0a05 */
[----:B------:R-:W-:Y:S01]  /*14300*/  ISETP.GE.AND P6, PT, R160, RZ, PT ;  /* 0x000000ffa000720c */ /* 0x000fe20003fc6270 */
[----:B------:R-:W-:-:S04]  /*14310*/  IMAD.MOV R161, RZ, RZ, -R161 ;  /* 0x000000ffffa17224 */ /* 0x000fc800078e0aa1 */
[----:B------:R-:W-:Y:S01]  /*14320*/  @!P2 IADD3 R165, R165, -R4, RZ ;  /* 0x80000004a5a5a210 */ /* 0x000fe20007ffe0ff */
[----:B------:R-:W-:Y:S01]  /*14330*/  IMAD.HI.U32 R160, R0, R163, RZ ;  /* 0x000000a300a07227 */ /* 0x000fe200078e00ff */
[----:B------:R1:W-:Y:S02]  /*14340*/  STL [R1+0x270], R5 ;  /* 0x0002700501007387 */ /* 0x0003e40000100800 */
[C---:B------:R-:W-:Y:S01]  /*14350*/  ISETP.GT.U32.AND P2, PT, R4.reuse, R165, PT ;  /* 0x000000a50400720c */ /* 0x040fe20003f44070 */
[----:B------:R-:W-:Y:S01]  /*14360*/  IMAD R2, R4, R161, R2 ;  /* 0x000000a104027224 */ /* 0x000fe200078e0202 */
[----:B------:R-:W-:Y:S01]  /*14370*/  IADD3 R161, R20, 0x195, RZ ;  /* 0x0000019514a17810 */ /* 0x000fe20007ffe0ff */
[----:B------:R-:W-:Y:S02]  /*14380*/  IMAD.MOV R160, RZ, RZ, -R160 ;  /* 0x000000ffffa07224 */ /* 0x000fe400078e0aa0 */
[----:B------:R-:W-:Y:S01]  /*14390*/  @!P5 IMAD.IADD R156, R156, 0x1, -R4 ;  /* 0x000000019c9cd824 */ /* 0x000fe200078e0a04 */
[----:B------:R-:W-:Y:S01]  /*143a0*/  ISETP.GE.AND P5, PT, R158, RZ, PT ;  /* 0x000000ff9e00720c */ /* 0x000fe20003fa6270 */
[----:B------:R-:W-:Y:S01]  /*143b0*/  IMAD R163, R4, R160, R163 ;  /* 0x000000a004a37224 */ /* 0x000fe200078e02a3 */
[----:B------:R-:W-:Y:S01]  /*143c0*/  IABS R166, R161 ;  /* 0x000000a100a67213 */ /* 0x000fe20000000000 */
[----:B-1----:R-:W-:Y:S01]  /*143d0*/  IMAD.MOV.U32 R5, RZ, RZ, R157 ;  /* 0x000000ffff057224 */ /* 0x002fe200078e009d */
[----:B------:R-:W-:Y:S01]  /*143e0*/  IADD3 R157, R20, 0x194, RZ ;  /* 0x00000194149d7810 */ /* 0x000fe20007ffe0ff */
[----:B------:R-:W-:-:S03]  /*143f0*/  IMAD.HI.U32 R160, R0, R159, RZ ;  /* 0x0000009f00a07227 */ /* 0x000fc600078e00ff */
[----:B------:R-:W-:Y:S01]  /*14400*/  IABS R158, R157 ;  /* 0x0000009d009e7213 */ /* 0x000fe20000000000 */
[----:B------:R-:W-:Y:S01]  /*14410*/  @!P4 IMAD.MOV R5, RZ, RZ, -R5 ;  /* 0x000000ffff05c224 */ /* 0x000fe200078e0a05 */
[C---:B------:R-:W-:Y:S01]  /*14420*/  ISETP.GT.U32.AND P4, PT, R4.reuse, R2, PT ;  /* 0x000000020400720c */ /* 0x040fe20003f84070 */
[----:B------:R-:W-:Y:S02]  /*14430*/  IMAD.MOV R160, RZ, RZ, -R160 ;  /* 0x000000ffffa07224 */ /* 0x000fe400078e0aa0 */
[----:B------:R-:W-:Y:S01]  /*14440*/  @!P2 IMAD.IADD R165, R165, 0x1, -R4 ;  /* 0x00000001a5a5a824 */ /* 0x000fe200078e0a04 */
[----:B------:R1:W-:Y:S01]  /*14450*/  STL [R1+0x268], R5 ;  /* 0x0002680501007387 */ /* 0x0003e20000100800 */
[----:B------:R-:W-:Y:S01]  /*14460*/  IMAD R159, R4, R160, R159 ;  /* 0x000000a0049f7224 */ /* 0x000fe200078e029f */
[----:B------:R-:W-:Y:S01]  /*14470*/  IADD3 R160, R20, 0x196, RZ ;  /* 0x0000019614a07810 */ /* 0x000fe20007ffe0ff */
[----:B------:R-:W-:-:S03]  /*14480*/  IMAD.HI.U32 R167, R0, R166, RZ ;  /* 0x000000a600a77227 */ /* 0x000fc600078e00ff */
[----:B------:R-:W-:Y:S01]  /*14490*/  ISETP.GT.U32.AND P2, PT, R4, R159, PT ;  /* 0x0000009f0400720c */ /* 0x000fe20003f44070 */
[----:B------:R-:W-:Y:S01]  /*144a0*/  IMAD.MOV R167, RZ, RZ, -R167 ;  /* 0x000000ffffa77224 */ /* 0x000fe200078e0aa7 */
[----:B------:R-:W-:Y:S01]  /*144b0*/  IABS R164, R160 ;  /* 0x000000a000a47213 */ /* 0x000fe20000000000 */
[----:B------:R-:W-:Y:S02]  /*144c0*/  @!P4 IMAD.IADD R2, R2, 0x1, -R4 ;  /* 0x000000010202c824 */ /* 0x000fe400078e0a04 */
[----:B-1----:R-:W-:Y:S02]  /*144d0*/  IMAD.MOV.U32 R5, RZ, RZ, R156 ;  /* 0x000000ffff057224 */ /* 0x002fe400078e009c */
[----:B------:R-:W-:Y:S01]  /*144e0*/  IMAD.HI.U32 R156, R0, R158, RZ ;  /* 0x0000009e009c7227 */ /* 0x000fe200078e00ff */
[----:B------:R-:W-:-:S03]  /*144f0*/  ISETP.GT.U32.AND P4, PT, R4, R2, PT ;  /* 0x000000020400720c */ /* 0x000fc60003f84070 */
[----:B------:R-:W-:Y:S01]  /*14500*/  @!P3 IMAD.MOV R5, RZ, RZ, -R5 ;  /* 0x000000ffff05b224 */ /* 0x000fe200078e0a05 */
[C---:B------:R-:W-:Y:S01]  /*14510*/  ISETP.GT.U32.AND P3, PT, R4.reuse, R163, PT ;  /* 0x000000a30400720c */ /* 0x040fe20003f64070 */
[----:B------:R-:W-:Y:S02]  /*14520*/  IMAD.MOV R156, RZ, RZ, -R156 ;  /* 0x000000ffff9c7224 */ /* 0x000fe400078e0a9c */
[----:B------:R-:W-:Y:S01]  /*14530*/  @!P2 IMAD.IADD R159, R159, 0x1, -R4 ;  /* 0x000000019f9fa824 */ /* 0x000fe200078e0a04 */
[----:B------:R1:W-:Y:S01]  /*14540*/  STL [R1+0x260], R5 ;  /* 0x0002600501007387 */ /* 0x0003e20000100800 */
[----:B------:R-:W-:Y:S01]  /*14550*/  IMAD R158, R4, R156, R158 ;  /* 0x0000009c049e7224 */ /* 0x000fe200078e029e */
[----:B------:R-:W-:Y:S02]  /*14560*/  IADD3 R156, R20, 0x197, RZ ;  /* 0x00000197149c7810 */ /* 0x000fe40007ffe0ff */
[----:B------:R-:W-:Y:S01]  /*14570*/  ISETP.GT.U32.AND P2, PT, R4, R159, PT ;  /* 0x0000009f0400720c */ /* 0x000fe20003f44070 */
[----:B------:R-:W-:Y:S01]  /*14580*/  @!P4 IMAD.IADD R2, R2, 0x1, -R4 ;  /* 0x000000010202c824 */ /* 0x000fe200078e0a04 */
[----:B------:R-:W-:-:S03]  /*14590*/  ISETP.GT.U32.AND P4, PT, R4, R158, PT ;  /* 0x0000009e0400720c */ /* 0x000fc60003f84070 */
[----:B------:R-:W-:Y:S02]  /*145a0*/  @!P3 IMAD.IADD R163, R163, 0x1, -R4 ;  /* 0x00000001a3a3b824 */ /* 0x000fe400078e0a04 */
[----:B-1----:R-:W-:Y:S02]  /*145b0*/  IMAD.MOV.U32 R5, RZ, RZ, R165 ;  /* 0x000000ffff057224 */ /* 0x002fe400078e00a5 */
[----:B------:R-:W-:Y:S01]  /*145c0*/  IMAD.HI.U32 R165, R0, R164, RZ ;  /* 0x000000a400a57227 */ /* 0x000fe200078e00ff */
[----:B------:R-:W-:-:S03]  /*145d0*/  ISETP.GT.U32.AND P3, PT, R4, R163, PT ;  /* 0x000000a30400720c */ /* 0x000fc60003f64070 */
[----:B------:R-:W-:Y:S01]  /*145e0*/  @!P1 IMAD.MOV R5, RZ, RZ, -R5 ;  /* 0x000000ffff059224 */ /* 0x000fe200078e0a05 */
[----:B------:R-:W-:Y:S01]  /*145f0*/  ISETP.GE.AND P1, PT, R162, RZ, PT ;  /* 0x000000ffa200720c */ /* 0x000fe20003f26270 */
[----:B------:R-:W-:Y:S02]  /*14600*/  @!P6 IMAD.MOV R2, RZ, RZ, -R2 ;  /* 0x000000ffff02e224 */ /* 0x000fe400078e0a02 */
[----:B------:R-:W-:Y:S01]  /*14610*/  IMAD.MOV R165, RZ, RZ, -R165 ;  /* 0x000000ffffa57224 */ /* 0x000fe200078e0aa5 */
[----:B------:R1:W-:Y:S01]  /*14620*/  STL [R1+0x25c], R5 ;  /* 0x00025c0501007387 */ /* 0x0003e20000100800 */
[----:B------:R-:W-:Y:S01]  /*14630*/  IMAD R162, R4, R167, R166 ;  /* 0x000000a704a27224 */ /* 0x000fe200078e02a6 */
[----:B------:R-:W-:Y:S01]  /*14640*/  IABS R166, R156 ;  /* 0x0000009c00a67213 */ /* 0x000fe20000000000 */
[--C-:B------:R-:W-:Y:S01]  /*14650*/  @!P4 IMAD.IADD R158, R158, 0x1, -R4.reuse ;  /* 0x000000019e9ec824 */ /* 0x100fe200078e0a04 */
[----:B------:R2:W-:Y:S01]  /*14660*/  STL [R1+0x250], R2 ;  /* 0x0002500201007387 */ /* 0x0005e20000100800 */
[--C-:B------:R-:W-:Y:S01]  /*14670*/  @!P3 IMAD.IADD R163, R163, 0x1, -R4.reuse ;  /* 0x00000001a3a3b824 */ /* 0x100fe200078e0a04 */
[C---:B------:R-:W-:Y:S01]  /*14680*/  ISETP.GT.U32.AND P3, PT, R4.reuse, R162, PT ;  /* 0x000000a20400720c */ /* 0x040fe20003f64070 */
[----:B------:R-:W-:Y:S01]  /*14690*/  @!P2 IMAD.IADD R159, R159, 0x1, -R4 ;  /* 0x000000019f9fa824 */ /* 0x000fe200078e0a04 */
[----:B------:R-:W-:Y:S01]  /*146a0*/  ISETP.GT.U32.AND P6, PT, R4, R158, PT ;  /* 0x0000009e0400720c */ /* 0x000fe20003fc4070 */
[----:B-1----:R-:W-:Y:S01]  /*146b0*/  IMAD.MOV.U32 R5, RZ, RZ, R163 ;  /* 0x000000ffff057224 */ /* 0x002fe200078e00a3 */
[----:B------:R-:W-:Y:S01]  /*146c0*/  ISETP.GE.AND P4, PT, R157, RZ, PT ;  /* 0x000000ff9d00720c */ /* 0x000fe20003f86270 */
[----:B------:R-:W-:Y:S01]  /*146d0*/  IMAD.MOV.U32 R6, RZ, RZ, R159 ;  /* 0x000000ffff067224 */ /* 0x000fe200078e009f */
[----:B------:R-:W-:Y:S01]  /*146e0*/  IADD3 R157, R20, 0x198, RZ ;  /* 0x00000198149d7810 */ /* 0x000fe20007ffe0ff */
[----:B--2---:R-:W-:Y:S01]  /*146f0*/  IMAD R2, R4, R165, R164 ;  /* 0x000000a504027224 */ /* 0x004fe200078e02a4 */
[----:B------:R-:W-:Y:S01]  /*14700*/  @!P5 IADD3 R5, -R5, RZ, RZ ;  /* 0x000000ff0505d210 */ /* 0x000fe20007ffe1ff */
[----:B------:R-:W-:Y:S01]  /*14710*/  IMAD.HI.U32 R164, R0, R166, RZ ;  /* 0x000000a600a47227 */ /* 0x000fe200078e00ff */
[----:B------:R-:W-:-:S02]  /*14720*/  IABS R163, R157 ;  /* 0x0000009d00a37213 */ /* 0x000fc40000000000 */
[----:B------:R-:W-:Y:S01]  /*14730*/  ISETP.GT.U32.AND P2, PT, R4, R2, PT ;  /* 0x000000020400720c */ /* 0x000fe20003f44070 */
[----:B------:R-:W-:Y:S01]  /*14740*/  @!P3 IMAD.IADD R162, R162, 0x1, -R4 ;  /* 0x00000001a2a2b824 */ /* 0x000fe200078e0a04 */
[----:B------:R1:W-:Y:S01]  /*14750*/  STL [R1+0x22c], R5 ;  /* 0x00022c0501007387 */ /* 0x0003e20000100800 */
[----:B------:R-:W-:Y:S01]  /*14760*/  IMAD.MOV R164, RZ, RZ, -R164 ;  /* 0x000000ffffa47224 */ /* 0x000fe200078e0aa4 */
[----:B------:R-:W-:Y:S01]  /*14770*/  ISETP.GE.AND P5, PT, R161, RZ, PT ;  /* 0x000000ffa100720c */ /* 0x000fe20003fa6270 */
[----:B------:R-:W-:Y:S01]  /*14780*/  @!P6 IMAD.IADD R158, R158, 0x1, -R4 ;  /* 0x000000019e9ee824 */ /* 0x000fe200078e0a04 */
[C---:B------:R-:W-:Y:S01]  /*14790*/  ISETP.GT.U32.AND P3, PT, R4.reuse, R162, PT ;  /* 0x000000a20400720c */ /* 0x040fe20003f64070 */
[----:B------:R-:W-:Y:S01]  /*147a0*/  IMAD R166, R4, R164, R166 ;  /* 0x000000a404a67224 */ /* 0x000fe200078e02a6 */
[----:B------:R-:W-:Y:S01]  /*147b0*/  ISETP.GE.AND P6, PT, R160, RZ, PT ;  /* 0x000000ffa000720c */ /* 0x000fe20003fc6270 */
[----:B------:R-:W-:Y:S01]  /*147c0*/  IMAD.HI.U32 R159, R0, R163, RZ ;  /* 0x000000a3009f7227 */ /* 0x000fe200078e00ff */
[----:B------:R-:W-:-:S03]  /*147d0*/  IADD3 R164, R20, 0x19c, RZ ;  /* 0x0000019c14a47810 */ /* 0x000fc60007ffe0ff */
[----:B------:R-:W-:Y:S02]  /*147e0*/  @!P2 IMAD.IADD R2, R2, 0x1, -R4 ;  /* 0x000000010202a824 */ /* 0x000fe400078e0a04 */
[----:B-1----:R-:W-:Y:S01]  /*147f0*/  IMAD.MOV.U32 R5, RZ, RZ, R158 ;  /* 0x000000ffff057224 */ /* 0x002fe200078e009e */
[----:B------:R-:W-:Y:S01]  /*14800*/  IADD3 R158, R20, 0x19a, RZ ;  /* 0x0000019a149e7810 */ /* 0x000fe20007ffe0ff */
[----:B------:R-:W-:Y:S01]  /*14810*/  IMAD.MOV R159, RZ, RZ, -R159 ;  /* 0x000000ffff9f7224 */ /* 0x000fe200078e0a9f */
[C---:B------:R-:W-:Y:S01]  /*14820*/  ISETP.GT.U32.AND P2, PT, R4.reuse, R2, PT ;  /* 0x000000020400720c */ /* 0x040fe20003f44070 */
[----:B------:R-:W-:Y:S01]  /*14830*/  @!P4 IMAD.MOV R5, RZ, RZ, -R5 ;  /* 0x000000ffff05c224 */ /* 0x000fe200078e0a05 */
[C---:B------:R-:W-:Y:S01]  /*14840*/  ISETP.GT.U32.AND P4, PT, R4.reuse, R166, PT ;  /* 0x000000a60400720c */ /* 0x040fe20003f84070 */
[----:B------:R-:W-:Y:S01]  /*14850*/  @!P1 IMAD.MOV R6, RZ, RZ, -R6 ;  /* 0x000000ffff069224 */ /* 0x000fe200078e0a06 */
[----:B------:R-:W-:Y:S01]  /*14860*/  IABS R165, R158 ;  /* 0x0000009e00a57213 */ /* 0x000fe20000000000 */
[----:B------:R-:W-:Y:S01]  /*14870*/  IMAD R163, R4, R159, R163 ;  /* 0x0000009f04a37224 */ /* 0x000fe200078e02a3 */
[----:B------:R-:W-:Y:S01]  /*14880*/  ISETP.GE.AND P1, PT, R156, RZ, PT ;  /* 0x000000ff9c00720c */ /* 0x000fe20003f26270 */
[----:B------:R-:W-:Y:S01]  /*14890*/  @!P3 IMAD.IADD R162, R162, 0x1, -R4 ;  /* 0x00000001a2a2b824 */ /* 0x000fe200078e0a04 */
[----:B------:R-:W-:Y:S01]  /*148a0*/  STL [R1+0x244], R6 ;  /* 0x0002440601007387 */ /* 0x000fe20000100800 */
[----:B------:R-:W-:-:S02]  /*148b0*/  IADD3 R156, R20, 0x199, RZ ;  /* 0x00000199149c7810 */ /* 0x000fc40007ffe0ff */
[----:B------:R-:W-:Y:S01]  /*148c0*/  ISETP.GE.AND P3, PT, R157, RZ, PT ;  /* 0x000000ff9d00720c */ /* 0x000fe20003f66270 */
[----:B------:R1:W-:Y:S01]  /*148d0*/  STL [R1+0x248], R5 ;  /* 0x0002480501007387 */ /* 0x0003e20000100800 */
[--C-:B------:R-:W-:Y:S01]  /*148e0*/  @!P2 IMAD.IADD R2, R2, 0x1, -R4.reuse ;  /* 0x000000010202a824 */ /* 0x100fe200078e0a04 */
[----:B------:R-:W-:Y:S01]  /*148f0*/  ISETP.GT.U32.AND P2, PT, R4, R163, PT ;  /* 0x000000a30400720c */ /* 0x000fe20003f44070 */
[----:B------:R-:W-:Y:S01]  /*14900*/  @!P4 IMAD.IADD R166, R166, 0x1, -R4 ;  /* 0x00000001a6a6c824 */ /* 0x000fe200078e0a04 */
[----:B------:R-:W-:Y:S02]  /*14910*/  IABS R160, R156 ;  /* 0x0000009c00a07213 */ /* 0x000fe40000000000 */
[----:B------:R-:W-:Y:S02]  /*14920*/  IADD3 R157, R20, 0x19b, RZ ;  /* 0x0000019b149d7810 */ /* 0x000fe40007ffe0ff */
[----:B------:R-:W-:Y:S01]  /*14930*/  ISETP.GE.AND P4, PT, R156, RZ, PT ;  /* 0x000000ff9c00720c */ /* 0x000fe20003f86270 */
[----:B------:R-:W-:Y:S01]  /*14940*/  IMAD.HI.U32 R159, R0, R160, RZ ;  /* 0x000000a0009f7227 */ /* 0x000fe200078e00ff */
[----:B------:R-:W-:-:S02]  /*14950*/  IABS R161, R157 ;  /* 0x0000009d00a17213 */ /* 0x000fc40000000000 */
[----:B------:R-:W-:Y:S01]  /*14960*/  IABS R156, R164 ;  /* 0x000000a4009c7213 */ /* 0x000fe20000000000 */
[----:B-1----:R-:W-:Y:S02]  /*14970*/  IMAD.MOV.U32 R5, RZ, RZ, R162 ;  /* 0x000000ffff057224 */ /* 0x002fe400078e00a2 */
[----:B------:R-:W-:-:S04]  /*14980*/  IMAD.HI.U32 R162, R0, R165, RZ ;  /* 0x000000a500a27227 */ /* 0x000fc800078e00ff */
[----:B------:R-:W-:Y:S01]  /*14990*/  @!P5 IMAD.MOV R5, RZ, RZ, -R5 ;  /* 0x000000ffff05d224 */ /* 0x000fe200078e0a05 */
[C---:B------:R-:W-:Y:S01]  /*149a0*/  ISETP.GT.U32.AND P5, PT, R4.reuse, R166, PT ;  /* 0x000000a60400720c */ /* 0x040fe20003fa4070 */
[----:B------:R-:W-:Y:S02]  /*149b0*/  IMAD.MOV R162, RZ, RZ, -R162 ;  /* 0x000000ffffa27224 */ /* 0x000fe400078e0aa2 */
[----:B------:R-:W-:Y:S01]  /*149c0*/  @!P2 IMAD.IADD R163, R163, 0x1, -R4 ;  /* 0x00000001a3a3a824 */ /* 0x000fe200078e0a04 */
[----:B------:R1:W-:Y:S01]  /*149d0*/  STL [R1+0x23c], R5 ;  /* 0x00023c0501007387 */ /* 0x0003e20000100800 */
[C---:B------:R-:W-:Y:S02]  /*149e0*/  IMAD R162, R4.reuse, R162, R165 ;  /* 0x000000a204a27224 */ /* 0x040fe400078e02a5 */
[----:B------:R-:W-:Y:S01]  /*149f0*/  IMAD.MOV R159, RZ, RZ, -R159 ;  /* 0x000000ffff9f7224 */ /* 0x000fe200078e0a9f */
[----:B------:R-:W-:-:S03]  /*14a00*/  ISETP.GT.U32.AND P2, PT, R4, R163, PT ;  /* 0x000000a30400720c */ /* 0x000fc60003f44070 */
[----:B------:R-:W-:Y:S02]  /*14a10*/  IMAD R160, R4, R159, R160 ;  /* 0x0000009f04a07224 */ /* 0x000fe400078e02a0 */
[----:B------:R-:W-:Y:S01]  /*14a20*/  @!P5 IMAD.IADD R166, R166, 0x1, -R4 ;  /* 0x00000001a6a6d824 */ /* 0x000fe200078e0a04 */
[----:B------:R-:W-:Y:S01]  /*14a30*/  ISETP.GT.U32.AND P5, PT, R4, R162, PT ;  /* 0x000000a20400720c */ /* 0x000fe20003fa4070 */
[----:B-1----:R-:W-:Y:S02]  /*14a40*/  IMAD.MOV.U32 R5, RZ, RZ, R2 ;  /* 0x000000ffff057224 */ /* 0x002fe400078e0002 */
[----:B------:R-:W-:-:S04]  /*14a50*/  IMAD.HI.U32 R2, R0, R161, RZ ;  /* 0x000000a100027227 */ /* 0x000fc800078e00ff */
[----:B------:R-:W-:Y:S02]  /*14a60*/  IMAD.MOV R165, RZ, RZ, -R2 ;  /* 0x000000ffffa57224 */ /* 0x000fe400078e0a02 */
[----:B------:R-:W-:Y:S01]  /*14a70*/  @!P6 IMAD.MOV R5, RZ, RZ, -R5 ;  /* 0x000000ffff05e224 */ /* 0x000fe200078e0a05 */
[C---:B------:R-:W-:Y:S01]  /*14a80*/  ISETP.GT.U32.AND P6, PT, R4.reuse, R160, PT ;  /* 0x000000a00400720c */ /* 0x040fe20003fc4070 */
[----:B------:R-:W-:Y:S01]  /*14a90*/  IMAD R161, R4, R165, R161 ;  /* 0x000000a504a17224 */ /* 0x000fe200078e02a1 */
[----:B------:R-:W-:Y:S01]  /*14aa0*/  IADD3 R165, R20, 0x19d, RZ ;  /* 0x0000019d14a57810 */ /* 0x000fe20007ffe0ff */
[--C-:B------:R-:W-:Y:S01]  /*14ab0*/  @!P2 IMAD.IADD R163, R163, 0x1, -R4.reuse ;  /* 0x00000001a3a3a824 */ /* 0x100fe200078e0a04 */
[----:B------:R-:W-:Y:S01]  /*14ac0*/  ISETP.GE.AND P2, PT, R158, RZ, PT ;  /* 0x000000ff9e00720c */ /* 0x000fe20003f46270 */
[----:B------:R-:W-:Y:S01]  /*14ad0*/  @!P5 IMAD.IADD R162, R162, 0x1, -R4 ;  /* 0x00000001a2a2d824 */ /* 0x000fe200078e0a04 */
[----:B------:R-:W-:Y:S01]  /*14ae0*/  IABS R158, R165 ;  /* 0x000000a5009e7213 */ /* 0x000fe20000000000 */
[----:B------:R-:W-:Y:S01]  /*14af0*/  IMAD.MOV.U32 R6, RZ, RZ, R166 ;  /* 0x000000ffff067224 */ /* 0x000fe200078e00a6 */
[----:B------:R1:W-:Y:S01]  /*14b00*/  STL [R1+0x238], R5 ;  /* 0x0002380501007387 */ /* 0x0003e20000100800 */
[----:B------:R-:W-:Y:S01]  /*14b10*/  IMAD.HI.U32 R159, R0, R156, RZ ;  /* 0x0000009c009f7227 */ /* 0x000fe200078e00ff */
[----:B------:R-:W-:-:S03]  /*14b20*/  ISETP.GT.U32.AND P5, PT, R4, R162, PT ;  /* 0x000000a20400720c */ /* 0x000fc60003fa4070 */
[----:B------:R-:W-:Y:S01]  /*14b30*/  @!P1 IMAD.MOV R6, RZ, RZ, -R6 ;  /* 0x000000ffff069224 */ /* 0x000fe200078e0a06 */
[----:B------:R-:W-:Y:S01]  /*14b40*/  ISETP.GT.U32.AND P1, PT, R4, R161, PT ;  /* 0x000000a10400720c */ /* 0x000fe20003f24070 */
[----:B------:R-:W-:Y:S01]  /*14b50*/  IMAD.HI.U32 R166, R0, R158, RZ ;  /* 0x0000009e00a67227 */ /* 0x000fe200078e00ff */
[----:B------:R-:W-:Y:S02]  /*14b60*/  IADD3 R2, -R159, RZ, RZ ;  /* 0x000000ff9f027210 */ /* 0x000fe40007ffe1ff */
[----:B------:R-:W-:Y:S01]  /*14b70*/  IADD3 R159, R20, 0x19f, RZ ;  /* 0x0000019f149f7810 */ /* 0x000fe20007ffe0ff */
[----:B------:R-:W-:Y:S01]  /*14b80*/  @!P6 IMAD.IADD R160, R160, 0x1, -R4 ;  /* 0x00000001a0a0e824 */ /* 0x000fe200078e0a04 */
[----:B------:R-:W-:Y:S01]  /*14b90*/  STL [R1+0x234], R6 ;  /* 0x0002340601007387 */ /* 0x000fe20000100800 */
[----:B------:R-:W-:Y:S01]  /*14ba0*/  IMAD.MOV R166, RZ, RZ, -R166 ;  /* 0x000000ffffa67224 */ /* 0x000fe200078e0aa6 */
[----:B------:R-:W-:Y:S01]  /*14bb0*/  IABS R167, R159 ;  /* 0x0000009f00a77213 */ /* 0x000fe20000000000 */
[C---:B------:R-:W-:Y:S01]  /*14bc0*/  IMAD R156, R4.reuse, R2, R156 ;  /* 0x00000002049c7224 */ /* 0x040fe200078e029c */
[C---:B------:R-:W-:Y:S01]  /*14bd0*/  ISETP.GT.U32.AND P6, PT, R4.reuse, R160, PT ;  /* 0x000000a00400720c */ /* 0x040fe20003fc4070 */
[----:B------:R-:W-:Y:S01]  /*14be0*/  IMAD R158, R4, R166, R158 ;  /* 0x000000a6049e7224 */ /* 0x000fe200078e029e */
[----:B------:R-:W-:Y:S01]  /*14bf0*/  IADD3 R2, R20, 0x19e, RZ ;  /* 0x0000019e14027810 */ /* 0x000fe20007ffe0ff */
[----:B-1----:R-:W-:-:S02]  /*14c00*/  IMAD.MOV.U32 R5, RZ, RZ, R163 ;  /* 0x000000ffff057224 */ /* 0x002fc400078e00a3 */
[--C-:B------:R-:W-:Y:S01]  /*14c10*/  @!P5 IMAD.IADD R162, R162, 0x1, -R4.reuse ;  /* 0x00000001a2a2d824 */ /* 0x100fe200078e0a04 */
[C---:B------:R-:W-:Y:S01]  /*14c20*/  ISETP.GT.U32.AND P5, PT, R4.reuse, R158, PT ;  /* 0x0000009e0400720c */ /* 0x040fe20003fa4070 */
[--C-:B------:R-:W-:Y:S01]  /*14c30*/  @!P1 IMAD.IADD R161, R161, 0x1, -R4.reuse ;  /* 0x00000001a1a19824 */ /* 0x100fe200078e0a04 */
[----:B------:R-:W-:Y:S01]  /*14c40*/  IABS R168, R2 ;  /* 0x0000000200a87213 */ /* 0x000fe20000000000 */
[----:B------:R-:W-:Y:S01]  /*14c50*/  @!P3 IMAD.MOV R5, RZ, RZ, -R5 ;  /* 0x000000ffff05b224 */ /* 0x000fe200078e0a05 */
[C---:B------:R-:W-:Y:S01]  /*14c60*/  ISETP.GT.U32.AND P3, PT, R4.reuse, R156, PT ;  /* 0x0000009c0400720c */ /* 0x040fe20003f64070 */
[----:B------:R-:W-:Y:S01]  /*14c70*/  IMAD.MOV.U32 R163, RZ, RZ, R167 ;  /* 0x000000ffffa37224 */ /* 0x000fe200078e00a7 */
[----:B------:R-:W-:Y:S01]  /*14c80*/  ISETP.GT.U32.AND P1, PT, R4, R161, PT ;  /* 0x000000a10400720c */ /* 0x000fe20003f24070 */
[----:B------:R-:W-:Y:S01]  /*14c90*/  @!P6 IMAD.IADD R160, R160, 0x1, -R4 ;  /* 0x00000001a0a0e824 */ /* 0x000fe200078e0a04 */
[----:B------:R-:W-:Y:S01]  /*14ca0*/  ISETP.GE.AND P6, PT, R157, RZ, PT ;  /* 0x000000ff9d00720c */ /* 0x000fe20003fc6270 */
[----:B------:R-:W-:Y:S01]  /*14cb0*/  IMAD.HI.U32 R167, R0, R163, RZ ;  /* 0x000000a300a77227 */ /* 0x000fe200078e00ff */
[----:B------:R-:W-:Y:S01]  /*14cc0*/  IADD3 R157, R20, 0x1a0, RZ ;  /* 0x000001a0149d7810 */ /* 0x000fe20007ffe0ff */
[----:B------:R1:W-:Y:S02]  /*14cd0*/  STL [R1+0x230], R5 ;  /* 0x0002300501007387 */ /* 0x0003e40000100800 */
[----:B------:R-:W-:Y:S01]  /*14ce0*/  IMAD.HI.U32 R169, R0, R168, RZ ;  /* 0x000000a800a97227 */ /* 0x000fe200078e00ff */
[----:B------:R-:W-:-:S03]  /*14cf0*/  IABS R166, R157 ;  /* 0x0000009d00a67213 */ /* 0x000fc60000000000 */
[----:B------:R-:W-:Y:S02]  /*14d00*/  @!P5 IMAD.IADD R158, R158, 0x1, -R4 ;  /* 0x000000019e9ed824 */ /* 0x000fe400078e0a04 */
[----:B------:R-:W-:Y:S01]  /*14d10*/  IMAD.MOV R167, RZ, RZ, -R167 ;  /* 0x000000ffffa77224 */ /* 0x000fe200078e0aa7 */
[----:B------:R-:W-:Y:S01]  /*14d20*/  @!P1 IADD3 R161, R161, -R4, RZ ;  /* 0x80000004a1a19210 */ /* 0x000fe20007ffe0ff */
[----:B-1----:R-:W-:Y:S01]  /*14d30*/  IMAD.MOV.U32 R5, RZ, RZ, R160 ;  /* 0x000000ffff057224 */ /* 0x002fe200078e00a0 */
[----:B------:R-:W-:Y:S01]  /*14d40*/  ISETP.GT.U32.AND P5, PT, R4, R158, PT ;  /* 0x0000009e0400720c */ /* 0x000fe20003fa4070 */
[----:B------:R-:W-:Y:S01]  /*14d50*/  IMAD.MOV R169, RZ, RZ, -R169 ;  /* 0x000000ffffa97224 */ /* 0x000fe200078e0aa9 */
[----:B------:R-:W-:Y:S01]  /*14d60*/  IADD3 R160, R20, 0x1a1, RZ ;  /* 0x000001a114a07810 */ /* 0x000fe20007ffe0ff */
[----:B------:R-:W-:Y:S01]  /*14d70*/  @!P3 IMAD.IADD R156, R156, 0x1, -R4 ;  /* 0x000000019c9cb824 */ /* 0x000fe200078e0a04 */
[----:B------:R-:W-:Y:S01]  /*14d80*/  ISETP.GE.AND P3, PT, R164, RZ, PT ;  /* 0x000000ffa400720c */ /* 0x000fe20003f66270 */
[----:B------:R-:W-:-:S02]  /*14d90*/  @!P4 IMAD.MOV R5, RZ, RZ, -R5 ;  /* 0x000000ffff05c224 */ /* 0x000fc400078e0a05 */
[C---:B------:R-:W-:Y:S01]  /*14da0*/  IMAD R163, R4.reuse, R167, R163 ;  /* 0x000000a704a37224 */ /* 0x040fe200078e02a3 */
[C---:B------:R-:W-:Y:S01]  /*14db0*/  ISETP.GT.U32.AND P4, PT, R4.reuse, R156, PT ;  /* 0x0000009c0400720c */ /* 0x040fe20003f84070 */
[----:B------:R-:W-:Y:S01]  /*14dc0*/  IMAD R164, R4, R169, R168 ;  /* 0x000000a904a47224 */ /* 0x000fe200078e02a8 */
[----:B------:R1:W-:Y:S01]  /*14dd0*/  STL [R1+0x224], R5 ;  /* 0x0002240501007387 */ /* 0x0003e20000100800 */
[----:B------:R-:W-:-:S03]  /*14de0*/  IMAD.HI.U32 R167, R0, R166, RZ ;  /* 0x000000a600a77227 */ /* 0x000fc600078e00ff */
[----:B------:R-:W-:Y:S01]  /*14df0*/  ISETP.GT.U32.AND P1, PT, R4, R164, PT ;  /* 0x000000a40400720c */ /* 0x000fe20003f24070 */
[----:B------:R-:W-:Y:S02]  /*14e00*/  IMAD.MOV.U32 R6, RZ, RZ, R162 ;  /* 0x000000ffff067224 */ /* 0x000fe400078e00a2 */
[----:B------:R-:W-:Y:S02]  /*14e10*/  IMAD.MOV R162, RZ, RZ, -R167 ;  /* 0x000000ffffa27224 */ /* 0x000fe400078e0aa7 */
[----:B------:R-:W-:Y:S02]  /*14e20*/  @!P5 IMAD.IADD R158, R158, 0x1, -R4 ;  /* 0x000000019e9ed824 */ /* 0x000fe400078e0a04 */
[----:B-1----:R-:W-:Y:S02]  /*14e30*/  IMAD.MOV.U32 R5, RZ, RZ, R161 ;  /* 0x000000ffff057224 */ /* 0x002fe400078e00a1 */
[C---:B------:R-:W-:Y:S02]  /*14e40*/  IMAD R161, R4.reuse, R162, R166 ;  /* 0x000000a204a17224 */ /* 0x040fe400078e02a6 */
[----:B------:R-:W-:Y:S01]  /*14e50*/  @!P6 IMAD.MOV R5, RZ, RZ, -R5 ;  /* 0x000000ffff05e224 */ /* 0x000fe200078e0a05 */
[C---:B------:R-:W-:Y:S01]  /*14e60*/  ISETP.GT.U32.AND P6, PT, R4.reuse, R163, PT ;  /* 0x000000a30400720c */ /* 0x040fe20003fc4070 */
[----:B------:R-:W-:Y:S01]  /*14e70*/  @!P2 IMAD.MOV R6, RZ, RZ, -R6 ;  /* 0x000000ffff06a224 */ /* 0x000fe200078e0a06 */
[----:B------:R-:W-:Y:S01]  /*14e80*/  ISETP.GT.U32.AND P5, PT, R4, R161, PT ;  /* 0x000000a10400720c */ /* 0x000fe20003fa4070 */
[--C-:B------:R-:W-:Y:S01]  /*14e90*/  @!P1 IMAD.IADD R164, R164, 0x1, -R4.reuse ;  /* 0x00000001a4a49824 */ /* 0x100fe200078e0a04 */
[----:B------:R-:W-:Y:S01]  /*14ea0*/  ISETP.GE.AND P2, PT, R165, RZ, PT ;  /* 0x000000ffa500720c */ /* 0x000fe20003f46270 */
[----:B------:R-:W-:Y:S01]  /*14eb0*/  @!P4 IMAD.IADD R156, R156, 0x1, -R4 ;  /* 0x000000019c9cc824 */ /* 0x000fe200078e0a04 */
[----:B------:R-:W-:Y:S01]  /*14ec0*/  IABS R165, R160 ;  /* 0x000000a000a57213 */ /* 0x000fe20000000000 */
[----:B------:R-:W-:Y:S01]  /*14ed0*/  STL [R1+0x220], R6 ;  /* 0x0002200601007387 */ /* 0x000fe20000100800 */
[----:B------:R-:W-:-:S02]  /*14ee0*/  ISETP.GE.AND P4, PT, R2, RZ, PT ;  /* 0x000000ff0200720c */ /* 0x000fc40003f86270 */
[----:B------:R-:W-:Y:S01]  /*14ef0*/  IADD3 R2, R20, 0x1a2, RZ ;  /* 0x000001a214027810 */ /* 0x000fe20007ffe0ff */
[----:B------:R-:W-:Y:S01]  /*14f00*/  IMAD.MOV.U32 R162, RZ, RZ, R165 ;  /* 0x000000ffffa27224 */ /* 0x000fe200078e00a5 */
[----:B------:R1:W-:Y:S01]  /*14f10*/  STL [R1+0x21c], R5 ;  /* 0x00021c0501007387 */ /* 0x0003e20000100800 */
[--C-:B------:R-:W-:Y:S01]  /*14f20*/  @!P6 IMAD.IADD R163, R163, 0x1, -R4.reuse ;  /* 0x00000001a3a3e824 */ /* 0x100fe200078e0a04 */
[----:B------:R-:W-:Y:S01]  /*14f30*/  ISETP.GT.U32.AND P6, PT, R4, R164, PT ;  /* 0x000000a40400720c */ /* 0x000fe20003fc4070 */
[----:B------:R-:W-:Y:S01]  /*14f40*/  IMAD.HI.U32 R166, R0, R162, RZ ;  /* 0x000000a200a67227 */ /* 0x000fe200078e00ff */
[----:B------:R-:W-:Y:S02]  /*14f50*/  IABS R167, R2 ;  /* 0x0000000200a77213 */ /* 0x000fe40000000000 */
[----:B------:R-:W-:Y:S01]  /*14f60*/  ISETP.GE.AND P1, PT, R159, RZ, PT ;  /* 0x000000ff9f00720c */ /* 0x000fe20003f26270 */
[----:B------:R-:W-:Y:S01]  /*14f70*/  @!P5 IMAD.IADD R161, R161, 0x1, -R4 ;  /* 0x00000001a1a1d824 */ /* 0x000fe200078e0a04 */
[----:B------:R-:W-:Y:S01]  /*14f80*/  IADD3 R159, R20, 0x1a4, RZ ;  /* 0x000001a4149f7810 */ /* 0x000fe20007ffe0ff */
[----:B------:R-:W-:-:S02]  /*14f90*/  IMAD.MOV R166, RZ, RZ, -R166 ;  /* 0x000000ffffa67224 */ /* 0x000fc400078e0aa6 */
[----:B-1----:R-:W-:Y:S01]  /*14fa0*/  IMAD.MOV.U32 R5, RZ, RZ, R156 ;  /* 0x000000ffff057224 */ /* 0x002fe200078e009c */
[C---:B------:R-:W-:Y:S01]  /*14fb0*/  ISETP.GT.U32.AND P5, PT, R4.reuse, R161, PT ;  /* 0x000000a10400720c */ /* 0x040fe20003fa4070 */
[----:B------:R-:W-:Y:S01]  /*14fc0*/  IMAD R162, R4, R166, R162 ;  /* 0x000000a604a27224 */ /* 0x000fe200078e02a2 */
[----:B------:R-:W-:Y:S01]  /*14fd0*/  IADD3 R156, R20, 0x1a3, RZ ;  /* 0x000001a3149c7810 */ /* 0x000fe20007ffe0ff */
[----:B------:R-:W-:Y:S01]  /*14fe0*/  @!P6 IMAD.IADD R164, R164, 0x1, -R4 ;  /* 0x00000001a4a4e824 */ /* 0x000fe200078e0a04 */
[----:B------:R-:W-:Y:S01]  /*14ff0*/  IABS R169, R159 ;  /* 0x0000009f00a97213 */ /* 0x000fe20000000000 */
[----:B------:R-:W-:Y:S01]  /*15000*/  @!P3 IMAD.MOV R5, RZ, RZ, -R5 ;  /* 0x000000ffff05b224 */ /* 0x000fe200078e0a05 */
[----:B------:R-:W-:Y:S01]  /*15010*/  ISETP.GT.U32.AND P6, PT, R4, R162, PT ;  /* 0x000000a20400720c */ /* 0x000fe20003fc4070 */
[----:B------:R-:W-:Y:S01]  /*15020*/  IMAD.HI.U32 R168, R0, R167, RZ ;  /* 0x000000a700a87227 */ /* 0x000fe200078e00ff */
[----:B------:R-:W-:Y:S02]  /*15030*/  ISETP.GT.U32.AND P3, PT, R4, R163, PT ;  /* 0x000000a30400720c */ /* 0x000fe40003f64070 */
[----:B------:R-:W-:Y:S01]  /*15040*/  IABS R165, R156 ;  /* 0x0000009c00a57213 */ /* 0x000fe20000000000 */
[----:B------:R-:W-:Y:S01]  /*15050*/  IMAD.MOV R168, RZ, RZ, -R168 ;  /* 0x000000ffffa87224 */ /* 0x000fe200078e0aa8 */
[----:B------:R1:W-:Y:S01]  /*15060*/  STL [R1+0x218], R5 ;  /* 0x0002180501007387 */ /* 0x0003e20000100800 */
[----:B------:R-:W-:Y:S01]  /*15070*/  @!P5 IADD3 R161, R161, -R4, RZ ;  /* 0x80000004a1a1d210 */ /* 0x000fe20007ffe0ff */
[----:B------:R-:W-:Y:S01]  /*15080*/  IMAD.MOV.U32 R7, RZ, RZ, R164 ;  /* 0x000000ffff077224 */ /* 0x000fe200078e00a4 */
[----:B------:R-:W-:Y:S01]  /*15090*/  ISETP.GE.AND P5, PT, R160, RZ, PT ;  /* 0x000000ffa000720c */ /* 0x000fe20003fa6270 */
[----:B------:R-:W-:Y:S01]  /*150a0*/  IMAD R160, R4, R168, R167 ;  /* 0x000000a804a07224 */ /* 0x000fe200078e02a7 */
[----:B------:R-:W-:Y:S01]  /*150b0*/  IADD3 R168, R20, 0x1b2, RZ ;  /* 0x000001b214a87810 */ /* 0x000fe20007ffe0ff */
[----:B------:R-:W-:-:S04]  /*150c0*/  IMAD.HI.U32 R166, R0, R165, RZ ;  /* 0x000000a500a67227 */ /* 0x000fc800078e00ff */
[--C-:B------:R-:W-:Y:S01]  /*150d0*/  @!P6 IMAD.IADD R162, R162, 0x1, -R4.reuse ;  /* 0x00000001a2a2e824 */ /* 0x100fe200078e0a04 */
[C---:B------:R-:W-:Y:S01]  /*150e0*/  ISETP.GT.U32.AND P6, PT, R4.reuse, R160, PT ;  /* 0x000000a00400720c */ /* 0x040fe20003fc4070 */
[----:B------:R-:W-:Y:S01]  /*150f0*/  @!P3 IMAD.IADD R163, R163, 0x1, -R4 ;  /* 0x00000001a3a3b824 */ /* 0x000fe200078e0a04 */
[----:B------:R-:W-:Y:S01]  /*15100*/  ISETP.GE.AND P3, PT, R157, RZ, PT ;  /* 0x000000ff9d00720c */ /* 0x000fe20003f66270 */
[----:B-1----:R-:W-:Y:S02]  /*15110*/  IMAD.MOV.U32 R5, RZ, RZ, R158 ;  /* 0x000000ffff057224 */ /* 0x002fe400078e009e */
[----:B------:R-:W-:Y:S02]  /*15120*/  IMAD.MOV R166, RZ, RZ, -R166 ;  /* 0x000000ffffa67224 */ /* 0x000fe400078e0aa6 */
[----:B------:R-:W-:Y:S02]  /*15130*/  IMAD.MOV.U32 R157, RZ, RZ, R169 ;  /* 0x000000ffff9d7224 */ /* 0x000fe400078e00a9 */
[----:B------:R-:W-:Y:S01]  /*15140*/  @!P2 IMAD.MOV R5, RZ, RZ, -R5 ;  /* 0x000000ffff05a224 */ /* 0x000fe200078e0a05 */
[C---:B------:R-:W-:Y:S01]  /*15150*/  ISETP.GT.U32.AND P2, PT, R4.reuse, R162, PT ;  /* 0x000000a20400720c */ /* 0x040fe20003f44070 */
[----:B------:R-:W-:-:S02]  /*15160*/  IMAD R158, R4, R166, R165 ;  /* 0x000000a6049e7224 */ /* 0x000fc400078e02a5 */
[----:B------:R-:W-:Y:S01]  /*15170*/  IMAD.HI.U32 R167, R0, R157, RZ ;  /* 0x0000009d00a77227 */ /* 0x000fe200078e00ff */
[----:B------:R1:W-:Y:S03]  /*15180*/  STL [R1+0x1c8], R5 ;  /* 0x0001c80501007387 */ /* 0x0003e60000100800 */
[----:B------:R-:W-:Y:S02]  /*15190*/  IMAD.MOV.U32 R6, RZ, RZ, R163 ;  /* 0x000000ffff067224 */ /* 0x000fe400078e00a3 */
[----:B------:R-:W-:Y:S01]  /*151a0*/  @!P4 IMAD.MOV R7, RZ, RZ, -R7 ;  /* 0x000000ffff07c224 */ /* 0x000fe200078e0a07 */
[----:B------:R-:W-:Y:S01]  /*151b0*/  ISETP.GT.U32.AND P4, PT, R4, R158, PT ;  /* 0x0000009e0400720c */ /* 0x000fe20003f84070 */
[----:B------:R-:W-:Y:S02]  /*151c0*/  IMAD.MOV R165, RZ, RZ, -R167 ;  /* 0x000000ffffa57224 */ /* 0x000fe400078e0aa7 */
[----:B------:R-:W-:Y:S01]  /*151d0*/  @!P1 IMAD.MOV R6, RZ, RZ, -R6 ;  /* 0x000000ffff069224 */ /* 0x000fe200078e0a06 */
[----:B------:R-:W-:Y:S01]  /*151e0*/  ISETP.GE.AND P1, PT, R2, RZ, PT ;  /* 0x000000ff0200720c */ /* 0x000fe20003f26270 */
[--C-:B------:R-:W-:Y:S01]  /*151f0*/  @!P6 IMAD.IADD R160, R160, 0x1, -R4.reuse ;  /* 0x00000001a0a0e824 */ /* 0x100fe200078e0a04 */
[----:B------:R2:W-:Y:S01]  /*15200*/  STL [R1+0x1cc], R7 ;  /* 0x0001cc0701007387 */ /* 0x0005e20000100800 */
[----:B-1----:R-:W-:Y:S01]  /*15210*/  IMAD.MOV.U32 R5, RZ, RZ, R161 ;  /* 0x000000ffff057224 */ /* 0x002fe200078e00a1 */
[----:B------:R-:W-:Y:S01]  /*15220*/  IADD3 R161, R20, 0x1a6, RZ ;  /* 0x000001a614a17810 */ /* 0x000fe20007ffe0ff */
[C---:B------:R-:W-:Y:S01]  /*15230*/  IMAD R2, R4.reuse, R165, R157 ;  /* 0x000000a504027224 */ /* 0x040fe200078e029d */
[----:B------:R-:W-:Y:S01]  /*15240*/  ISETP.GT.U32.AND P6, PT, R4, R160, PT ;  /* 0x000000a00400720c */ /* 0x000fe20003fc4070 */
[----:B------:R-:W-:Y:S01]  /*15250*/  @!P3 IMAD.MOV R5, RZ, RZ, -R5 ;  /* 0x000000ffff05b224 */ /* 0x000fe200078e0a05 */
[----:B------:R-:W-:Y:S01]  /*15260*/  ISETP.GE.AND P3, PT, R156, RZ, PT ;  /* 0x000000ff9c00720c */ /* 0x000fe20003f66270 */
[--C-:B------:R-:W-:Y:S01]  /*15270*/  @!P2 IMAD.IADD R162, R162, 0x1, -R4.reuse ;  /* 0x00000001a2a2a824 */ /* 0x100fe200078e0a04 */
[----:B------:R-:W-:Y:S01]  /*15280*/  ISETP.GT.U32.AND P2, PT, R4, R2, PT ;  /* 0x000000020400720c */ /* 0x000fe20003f44070 */
[----:B------:R-:W-:Y:S01]  /*15290*/  STL [R1+0x1f8], R6 ;  /* 0x0001f80601007387 */ /* 0x000fe20000100800 */
[----:B------:R-:W-:Y:S01]  /*152a0*/  IADD3 R156, R20, 0x1a5, RZ ;  /* 0x000001a5149c7810 */ /* 0x000fe20007ffe0ff */
[----:B------:R-:W-:Y:S01]  /*152b0*/  @!P4 IMAD.IADD R158, R158, 0x1, -R4 ;  /* 0x000000019e9ec824 */ /* 0x000fe200078e0a04 */
[----:B------:R-:W-:Y:S01]  /*152c0*/  IADD3 R157, R20, 0x1a7, RZ ;  /* 0x000001a7149d7810 */ /* 0x000fe20007ffe0ff */
[----:B------:R1:W-:Y:S01]  /*152d0*/  STL [R1+0x1fc], R5 ;  /* 0x0001fc0501007387 */ /* 0x0003e20000100800 */
[----:B------:R-:W-:Y:S01]  /*152e0*/  IABS R167, R156 ;  /* 0x0000009c00a77213 */ /* 0x000fe20000000000 */
[----:B--2---:R-:W-:Y:S01]  /*152f0*/  IMAD.MOV.U32 R7, RZ, RZ, R196 ;  /* 0x000000ffff077224 */ /* 0x004fe200078e00c4 */
[----:B------:R-:W-:Y:S01]  /*15300*/  ISETP.GT.U32.AND P4, PT, R4, R158, PT ;  /* 0x0000009e0400720c */ /* 0x000fe20003f84070 */
[----:B------:R-:W-:Y:S01]  /*15310*/  @!P6 IMAD.IADD R160, R160, 0x1, -R4 ;  /* 0x00000001a0a0e824 */ /* 0x000fe200078e0a04 */
[----:B------:R-:W-:Y:S01]  /*15320*/  ISETP.GE.AND P6, PT, R156, RZ, PT ;  /* 0x000000ff9c00720c */ /* 0x000fe20003fc6270 */
[----:B------:R-:W-:Y:S01]  /*15330*/  IMAD.HI.U32 R196, R0, R211, RZ ;  /* 0x000000d300c47227 */ /* 0x000fe200078e00ff */
[----:B------:R-:W-:-:S03]  /*15340*/  IABS R166, R161 ;  /* 0x000000a100a67213 */ /* 0x000fc60000000000 */
[----:B-1----:R-:W-:Y:S01]  /*15350*/  IMAD.MOV.U32 R5, RZ, RZ, R162 ;  /* 0x000000ffff057224 */ /* 0x002fe200078e00a2 */
[----:B------:R-:W-:Y:S01]  /*15360*/  IABS R162, R157 ;  /* 0x0000009d00a27213 */ /* 0x000fe20000000000 */
[----:B------:R-:W-:Y:S02]  /*15370*/  @!P2 IMAD.IADD R2, R2, 0x1, -R4 ;  /* 0x000000010202a824 */ /* 0x000fe400078e0a04 */
[----:B------:R-:W-:Y:S01]  /*15380*/  @!P5 IMAD.MOV R5, RZ, RZ, -R5 ;  /* 0x000000ffff05d224 */ /* 0x000fe200078e0a05 */
[----:B------:R-:W-:Y:S01]  /*15390*/  ISETP.GE.AND P5, PT, R159, RZ, PT ;  /* 0x000000ff9f00720c */ /* 0x000fe20003fa6270 */
[----:B------:R-:W-:Y:S01]  /*153a0*/  IMAD.HI.U32 R159, R0, R167, RZ ;  /* 0x000000a7009f7227 */ /* 0x000fe200078e00ff */
[----:B------:R-:W-:Y:S02]  /*153b0*/  ISETP.GT.U32.AND P2, PT, R4, R2, PT ;  /* 0x000000020400720c */ /* 0x000fe40003f44070 */
[----:B------:R-:W-:Y:S01]  /*153c0*/  @!P4 IADD3 R158, R158, -R4, RZ ;  /* 0x800000049e9ec210 */ /* 0x000fe20007ffe0ff */
[----:B------:R-:W-:Y:S01]  /*153d0*/  IMAD.MOV.U32 R156, RZ, RZ, R162 ;  /* 0x000000ffff9c7224 */ /* 0x000fe200078e00a2 */
[----:B------:R1:W-:Y:S01]  /*153e0*/  STL [R1+0x200], R5 ;  /* 0x0002000501007387 */ /* 0x0003e20000100800 */
[----:B------:R-:W-:Y:S01]  /*153f0*/  IMAD.MOV R162, RZ, RZ, -R159 ;  /* 0x000000ffffa27224 */ /* 0x000fe200078e0a9f */
[----:B------:R-:W-:Y:S01]  /*15400*/  ISETP.GE.AND P4, PT, R161, RZ, PT ;  /* 0x000000ffa100720c */ /* 0x000fe20003f86270 */
[----:B------:R-:W-:Y:S01]  /*15410*/  IMAD.HI.U32 R159, R0, R166, RZ ;  /* 0x000000a6009f7227 */ /* 0x000fe200078e00ff */
[----:B------:R-:W-:-:S03]  /*15420*/  IADD3 R161, R20, 0x1aa, RZ ;  /* 0x000001aa14a17810 */ /* 0x000fc60007ffe0ff */
[----:B------:R-:W-:Y:S01]  /*15430*/  IMAD R167, R4, R162, R167 ;  /* 0x000000a204a77224 */ /* 0x000fe200078e02a7 */
[----:B------:R-:W-:Y:S01]  /*15440*/  IADD3 R162, R20, 0x1a9, RZ ;  /* 0x000001a914a27810 */ /* 0x000fe20007ffe0ff */
[----:B------:R-:W-:Y:S02]  /*15450*/  IMAD.MOV.U32 R6, RZ, RZ, R160 ;  /* 0x000000ffff067224 */ /* 0x000fe400078e00a0 */
[----:B------:R-:W-:Y:S01]  /*15460*/  IMAD.MOV R160, RZ, RZ, -R159 ;  /* 0x000000ffffa07224 */ /* 0x000fe200078e0a9f */
[----:B------:R-:W-:Y:S01]  /*15470*/  IABS R165, R162 ;  /* 0x000000a200a57213 */ /* 0x000fe20000000000 */
[----:B------:R-:W-:Y:S01]  /*15480*/  @!P1 IMAD.MOV R6, RZ, RZ, -R6 ;  /* 0x000000ffff069224 */ /* 0x000fe200078e0a06 */
[----:B------:R-:W-:Y:S01]  /*15490*/  ISETP.GT.U32.AND P1, PT, R4, R167, PT ;  /* 0x000000a70400720c */ /* 0x000fe20003f24070 */
[----:B-1----:R-:W-:Y:S01]  /*154a0*/  IMAD.MOV.U32 R5, RZ, RZ, R158 ;  /* 0x000000ffff057224 */ /* 0x002fe200078e009e */
[----:B------:R-:W-:Y:S01]  /*154b0*/  IADD3 R158, R20, 0x1ab, RZ ;  /* 0x000001ab149e7810 */ /* 0x000fe20007ffe0ff */
[----:B------:R-:W-:Y:S01]  /*154c0*/  IMAD R166, R4, R160, R166 ;  /* 0x000000a004a67224 */ /* 0x000fe200078e02a6 */
[----:B------:R-:W-:Y:S01]  /*154d0*/  STL [R1+0x208], R6 ;  /* 0x0002080601007387 */ /* 0x000fe20000100800 */
[----:B------:R-:W-:Y:S01]  /*154e0*/  IMAD.HI.U32 R159, R0, R156, RZ ;  /* 0x0000009c009f7227 */ /* 0x000fe200078e00ff */
[----:B------:R-:W-:-:S03]  /*154f0*/  IADD3 R160, R20, 0x1a8, RZ ;  /* 0x000001a814a07810 */ /* 0x000fc60007ffe0ff */
[----:B------:R-:W-:Y:S01]  /*15500*/  @!P3 IMAD.MOV R5, RZ, RZ, -R5 ;  /* 0x000000ffff05b224 */ /* 0x000fe200078e0a05 */
[----:B------:R-:W-:Y:S01]  /*15510*/  IABS R163, R160 ;  /* 0x000000a000a37213 */ /* 0x000fe20000000000 */
[--C-:B------:R-:W-:Y:S01]  /*15520*/  @!P2 IMAD.IADD R2, R2, 0x1, -R4.reuse ;  /* 0x000000010202a824 */ /* 0x100fe200078e0a04 */
[C---:B------:R-:W-:Y:S01]  /*15530*/  ISETP.GT.U32.AND P2, PT, R4.reuse, R166, PT ;  /* 0x000000a60400720c */ /* 0x040fe20003f44070 */
[----:B------:R-:W-:Y:S01]  /*15540*/  IMAD.MOV R159, RZ, RZ, -R159 ;  /* 0x000000ffff9f7224 */ /* 0x000fe200078e0a9f */
[----:B------:R1:W-:Y:S01]  /*15550*/  STL [R1+0x20c], R5 ;  /* 0x00020c0501007387 */ /* 0x0003e20000100800 */
[----:B------:R-:W-:Y:S01]  /*15560*/  @!P1 IMAD.IADD R167, R167, 0x1, -R4 ;  /* 0x00000001a7a79824 */ /* 0x000fe200078e0a04 */
[----:B------:R-:W-:Y:S01]  /*15570*/  ISETP.GE.AND P3, PT, R157, RZ, PT ;  /* 0x000000ff9d00720c */ /* 0x000fe20003f66270 */
[----:B------:R-:W-:Y:S01]  /*15580*/  IMAD R156, R4, R159, R156 ;  /* 0x0000009f049c7224 */ /* 0x000fe200078e029c */
[----:B------:R-:W-:Y:S01]  /*15590*/  IABS R157, R161 ;  /* 0x000000a1009d7213 */ /* 0x000fe20000000000 */
[----:B------:R-:W-:Y:S01]  /*155a0*/  IMAD.HI.U32 R164, R0, R163, RZ ;  /* 0x000000a300a47227 */ /* 0x000fe200078e00ff */
[----:B------:R-:W-:-:S03]  /*155b0*/  ISETP.GT.U32.AND P1, PT, R4, R167, PT ;  /* 0x000000a70400720c */ /* 0x000fc60003f24070 */
[----:B------:R-:W-:-:S04]  /*155c0*/  IMAD.HI.U32 R159, R0, R165, RZ ;  /* 0x000000a5009f7227 */ /* 0x000fc800078e00ff */
[----:B-1----:R-:W-:Y:S01]  /*155d0*/  IMAD.MOV.U32 R5, RZ, RZ, R2 ;  /* 0x000000ffff057224 */ /* 0x002fe200078e0002 */
[----:B------:R-:W-:Y:S01]  /*155e0*/  IABS R2, R158 ;  /* 0x0000009e00027213 */ /* 0x000fe20000000000 */
[----:B------:R-:W-:Y:S02]  /*155f0*/  @!P2 IMAD.IADD R166, R166, 0x1, -R4 ;  /* 0x00000001a6a6a824 */ /* 0x000fe400078e0a04 */
[----:B------:R-:W-:Y:S01]  /*15600*/  @!P5 IMAD.MOV R5, RZ, RZ, -R5 ;  /* 0x000000ffff05d224 */ /* 0x000fe200078e0a05 */
[C---:B------:R-:W-:Y:S01]  /*15610*/  ISETP.GT.U32.AND P5, PT, R4.reuse, R156, PT ;  /* 0x0000009c0400720c */ /* 0x040fe20003fa4070 */
[----:B------:R-:W-:Y:S01]  /*15620*/  IMAD.MOV R164, RZ, RZ, -R164 ;  /* 0x000000ffffa47224 */ /* 0x000fe200078e0aa4 */
[----:B------:R-:W-:Y:S01]  /*15630*/  ISETP.GT.U32.AND P2, PT, R4, R166, PT ;  /* 0x000000a60400720c */ /* 0x000fe20003f44070 */
[----:B------:R-:W-:Y:S01]  /*15640*/  @!P1 IMAD.IADD R167, R167, 0x1, -R4 ;  /* 0x00000001a7a79824 */ /* 0x000fe200078e0a04 */
[----:B------:R1:W-:Y:S01]  /*15650*/  STL [R1+0x204], R5 ;  /* 0x0002040501007387 */ /* 0x0003e20000100800 */
[----:B------:R-:W-:Y:S01]  /*15660*/  IMAD.MOV R159, RZ, RZ, -R159 ;  /* 0x000000ffff9f7224 */ /* 0x000fe200078e0a9f */
[----:B------:R-:W-:Y:S01]  /*15670*/  ISETP.GE.AND P1, PT, R160, RZ, PT ;  /* 0x000000ffa000720c */ /* 0x000fe20003f26270 */
[----:B------:R-:W-:-:S02]  /*15680*/  IMAD R163, R4, R164, R163 ;  /* 0x000000a404a37224 */ /* 0x000fc400078e02a3 */
[----:B------:R-:W-:Y:S02]  /*15690*/  IMAD.MOV.U32 R6, RZ, RZ, R167 ;  /* 0x000000ffff067224 */ /* 0x000fe400078e00a7 */
[----:B------:R-:W-:Y:S01]  /*156a0*/  IMAD R165, R4, R159, R165 ;  /* 0x0000009f04a57224 */ /* 0x000fe200078e02a5 */
[----:B------:R-:W-:Y:S01]  /*156b0*/  IADD3 R159, R20, 0x1ac, RZ ;  /* 0x000001ac149f7810 */ /* 0x000fe20007ffe0ff */
[--C-:B------:R-:W-:Y:S01]  /*156c0*/  @!P5 IMAD.IADD R156, R156, 0x1, -R4.reuse ;  /* 0x000000019c9cd824 */ /* 0x100fe200078e0a04 */
[----:B------:R-:W-:Y:S01]  /*156d0*/  @!P6 IADD3 R6, -R6, RZ, RZ ;  /* 0x000000ff0606e210 */ /* 0x000fe20007ffe1ff */
[----:B------:R-:W-:Y:S01]  /*156e0*/  IMAD.HI.U32 R164, R0, R157, RZ ;  /* 0x0000009d00a47227 */ /* 0x000fe200078e00ff */
[C---:B------:R-:W-:Y:S02]  /*156f0*/  ISETP.GT.U32.AND P6, PT, R4.reuse, R165, PT ;  /* 0x000000a50400720c */ /* 0x040fe40003fc4070 */
[----:B------:R-:W-:Y:S01]  /*15700*/  ISETP.GT.U32.AND P5, PT, R4, R156, PT ;  /* 0x0000009c0400720c */ /* 0x000fe20003fa4070 */
[----:B------:R-:W-:Y:S01]  /*15710*/  @!P2 IMAD.IADD R166, R166, 0x1, -R4 ;  /* 0x00000001a6a6a824 */ /* 0x000fe200078e0a04 */
[----:B------:R-:W-:Y:S01]  /*15720*/  ISETP.GT.U32.AND P2, PT, R4, R163, PT ;  /* 0x000000a30400720c */ /* 0x000fe20003f44070 */
[----:B------:R-:W-:Y:S01]  /*15730*/  IMAD.MOV R164, RZ, RZ, -R164 ;  /* 0x000000ffffa47224 */ /* 0x000fe200078e0aa4 */
[----:B------:R-:W-:Y:S01]  /*15740*/  STL [R1+0x1d0], R6 ;  /* 0x0001d00601007387 */ /* 0x000fe20000100800 */
[----:B-1----:R-:W-:-:S02]  /*15750*/  IMAD.MOV.U32 R5, RZ, RZ, R166 ;  /* 0x000000ffff057224 */ /* 0x002fc400078e00a6 */
[----:B------:R-:W-:Y:S02]  /*15760*/  IMAD R157, R4, R164, R157 ;  /* 0x000000a4049d7224 */ /* 0x000fe400078e029d */
[----:B------:R-:W-:-:S04]  /*15770*/  IMAD.HI.U32 R160, R0, R2, RZ ;  /* 0x0000000200a07227 */ /* 0x000fc800078e00ff */
[--C-:B------:R-:W-:Y:S01]  /*15780*/  @!P5 IMAD.IADD R156, R156, 0x1, -R4.reuse ;  /* 0x000000019c9cd824 */ /* 0x100fe200078e0a04 */
[C---:B------:R-:W-:Y:S01]  /*15790*/  ISETP.GT.U32.AND P5, PT, R4.reuse, R157, PT ;  /* 0x0000009d0400720c */ /* 0x040fe20003fa4070 */
[--C-:B------:R-:W-:Y:S02]  /*157a0*/  @!P2 IMAD.IADD R163, R163, 0x1, -R4.reuse ;  /* 0x00000001a3a3a824 */ /* 0x100fe400078e0a04 */
[----:B------:R-:W-:Y:S02]  /*157b0*/  @!P6 IMAD.IADD R165, R165, 0x1, -R4 ;  /* 0x00000001a5a5e824 */ /* 0x000fe400078e0a04 */
[----:B------:R-:W-:Y:S01]  /*157c0*/  @!P4 IMAD.MOV R5, RZ, RZ, -R5 ;  /* 0x000000ffff05c224 */ /* 0x000fe200078e0a05 */
[C---:B------:R-:W-:Y:S01]  /*157d0*/  ISETP.GT.U32.AND P2, PT, R4.reuse, R163, PT ;  /* 0x000000a30400720c */ /* 0x040fe20003f44070 */
[----:B------:R-:W-:Y:S01]  /*157e0*/  IMAD.MOV R160, RZ, RZ, -R160 ;  /* 0x000000ffffa07224 */ /* 0x000fe200078e0aa0 */
[C---:B------:R-:W-:Y:S01]  /*157f0*/  ISETP.GT.U32.AND P6, PT, R4.reuse, R165, PT ;  /* 0x000000a50400720c */ /* 0x040fe20003fc4070 */
[----:B------:R-:W-:Y:S01]  /*15800*/  IMAD.MOV R196, RZ, RZ, -R196 ;  /* 0x000000ffffc47224 */ /* 0x000fe200078e0ac4 */
[----:B------:R1:W-:Y:S01]  /*15810*/  STL [R1+0x1f0], R5 ;  /* 0x0001f00501007387 */ /* 0x0003e20000100800 */
[----:B------:R-:W-:Y:S01]  /*15820*/  IMAD R2, R4, R160, R2 ;  /* 0x000000a004027224 */ /* 0x000fe200078e0202 */
[----:B------:R-:W-:Y:S01]  /*15830*/  ISETP.GE.AND P4, PT, R162, RZ, PT ;  /* 0x000000ffa200720c */ /* 0x000fe20003f86270 */
[--C-:B------:R-:W-:Y:S01]  /*15840*/  @!P5 IMAD.IADD R157, R157, 0x1, -R4.reuse ;  /* 0x000000019d9dd824 */ /* 0x100fe200078e0a04 */
[----:B------:R-:W-:Y:S01]  /*15850*/  IADD3 R160, R20, 0x1ad, RZ ;  /* 0x000001ad14a07810 */ /* 0x000fe20007ffe0ff */
[C---:B------:R-:W-:Y:S01]  /*15860*/  IMAD R211, R4.reuse, R196, R211 ;  /* 0x000000c404d37224 */ /* 0x040fe200078e02d3 */
[----:B------:R-:W-:Y:S01]  /*15870*/  IABS R162, R159 ;  /* 0x0000009f00a27213 */ /* 0x000fe20000000000 */
[----:B------:R-:W-:Y:S01]  /*15880*/  IMAD.MOV.U32 R19, RZ, RZ, R7 ;  /* 0x000000ffff137224 */ /* 0x000fe200078e0007 */
[----:B------:R-:W-:Y:S01]  /*15890*/  ISETP.GT.U32.AND P5, PT, R4, R157, PT ;  /* 0x0000009d0400720c */ /* 0x000fe20003fa4070 */
[----:B------:R-:W-:Y:S01]  /*158a0*/  @!P2 IMAD.IADD R163, R163, 0x1, -R4 ;  /* 0x00000001a3a3a824 */ /* 0x000fe200078e0a04 */
[----:B------:R-:W-:Y:S01]  /*158b0*/  ISETP.GE.AND P2, PT, R161, RZ, PT ;  /* 0x000000ffa100720c */ /* 0x000fe20003f46270 */
[----:B-1----:R-:W-:Y:S01]  /*158c0*/  IMAD.MOV.U32 R5, RZ, RZ, R156 ;  /* 0x000000ffff057224 */ /* 0x002fe200078e009c */
[----:B------:R-:W-:Y:S01]  /*158d0*/  IABS R161, R160 ;  /* 0x000000a000a17213 */ /* 0x000fe20000000000 */
[----:B------:R-:W-:Y:S01]  /*158e0*/  @!P6 IMAD.IADD R165, R165, 0x1, -R4 ;  /* 0x00000001a5a5e824 */ /* 0x000fe200078e0a04 */
[----:B------:R-:W-:Y:S01]  /*158f0*/  IADD3 R156, R20, 0x1ae, RZ ;  /* 0x000001ae149c7810 */ /* 0x000fe20007ffe0ff */
[----:B------:R-:W-:Y:S01]  /*15900*/  @!P3 IMAD.MOV R5, RZ, RZ, -R5 ;  /* 0x000000ffff05b224 */ /* 0x000fe200078e0a05 */
[----:B------:R-:W-:Y:S01]  /*15910*/  ISETP.GT.U32.AND P3, PT, R4, R2, PT ;  /* 0x000000020400720c */ /* 0x000fe20003f64070 */
[----:B------:R-:W-:Y:S01]  /*15920*/  IMAD.MOV.U32 R6, RZ, RZ, R163 ;  /* 0x000000ffff067224 */ /* 0x000fe200078e00a3 */
[----:B------:R-:W-:Y:S01]  /*15930*/  IABS R164, R156 ;  /* 0x0000009c00a47213 */ /* 0x000fe20000000000 */
[C---:B------:R-:W-:Y:S01]  /*15940*/  IMAD.HI.U32 R166, R0.reuse, R162, RZ ;  /* 0x000000a200a67227 */ /* 0x040fe200078e00ff */
[----:B------:R1:W-:Y:S03]  /*15950*/  STL [R1+0x1f4], R5 ;  /* 0x0001f40501007387 */ /* 0x0003e60000100800 */
[----:B------:R-:W-:-:S04]  /*15960*/  IMAD.HI.U32 R163, R0, R161, RZ ;  /* 0x000000a100a37227 */ /* 0x000fc800078e00ff */
[----:B------:R-:W-:Y:S01]  /*15970*/  @!P1 IMAD.MOV R6, RZ, RZ, -R6 ;  /* 0x000000ffff069224 */ /* 0x000fe200078e0a06 */
[----:B------:R-:W-:Y:S01]  /*15980*/  ISETP.GE.AND P1, PT, R158, RZ, PT ;  /* 0x000000ff9e00720c */ /* 0x000fe20003f26270 */
[----:B------:R-:W-:Y:S02]  /*15990*/  IMAD.MOV R166, RZ, RZ, -R166 ;  /* 0x000000ffffa67224 */ /* 0x000fe400078e0aa6 */
[----:B-1----:R-:W-:Y:S01]  /*159a0*/  IMAD.MOV.U32 R5, RZ, RZ, R165 ;  /* 0x000000ffff057224 */ /* 0x002fe200078e00a5 */
[----:B------:R-:W-:Y:S01]  /*159b0*/  STL [R1+0x1dc], R6 ;  /* 0x0001dc0601007387 */ /* 0x000fe20000100800 */
[--C-:B------:R-:W-:Y:S01]  /*159c0*/  @!P5 IMAD.IADD R157, R157, 0x1, -R4.reuse ;  /* 0x000000019d9dd824 */ /* 0x100fe200078e0a04 */
[----:B------:R-:W-:Y:S01]  /*159d0*/  ISETP.GE.AND P5, PT, R160, RZ, PT ;  /* 0x000000ffa000720c */ /* 0x000fe20003fa6270 */
[----:B------:R-:W-:Y:S01]  /*159e0*/  @!P4 IMAD.MOV R5, RZ, RZ, -R5 ;  /* 0x000000ffff05c224 */ /* 0x000fe200078e0a05 */
[----:B------:R-:W-:Y:S01]  /*159f0*/  ISETP.GE.AND P4, PT, R159, RZ, PT ;  /* 0x000000ff9f00720c */ /* 0x000fe20003f86270 */
[----:B------:R-:W-:Y:S01]  /*15a00*/  @!P3 IMAD.IADD R2, R2, 0x1, -R4 ;  /* 0x000000010202b824 */ /* 0x000fe200078e0a04 */
[----:B------:R-:W-:Y:S01]  /*15a10*/  IADD3 R159, R20, 0x1b1, RZ ;  /* 0x000001b1149f7810 */ /* 0x000fe20007ffe0ff */
[----:B------:R-:W-:Y:S01]  /*15a20*/  IMAD.MOV R163, RZ, RZ, -R163 ;  /* 0x000000ffffa37224 */ /* 0x000fe200078e0aa3 */
[----:B------:R1:W-:Y:S01]  /*15a30*/  STL [R1+0x1e0], R5 ;  /* 0x0001e00501007387 */ /* 0x0003e20000100800 */
[C---:B------:R-:W-:Y:S01]  /*15a40*/  IMAD R162, R4.reuse, R166, R162 ;  /* 0x000000a604a27224 */ /* 0x040fe200078e02a2 */
[C---:B------:R-:W-:Y:S01]  /*15a50*/  ISETP.GT.U32.AND P3, PT, R4.reuse, R2, PT ;  /* 0x000000020400720c */ /* 0x040fe20003f64070 */
[----:B------:R-:W-:Y:S01]  /*15a60*/  IMAD R161, R4, R163, R161 ;  /* 0x000000a304a17224 */ /* 0x000fe200078e02a1 */
[----:B------:R-:W-:Y:S01]  /*15a70*/  IABS R165, R168 ;  /* 0x000000a800a57213 */ /* 0x000fe20000000000 */
[----:B------:R-:W-:Y:S01]  /*15a80*/  IMAD.HI.U32 R158, R0, R164, RZ ;  /* 0x000000a4009e7227 */ /* 0x000fe200078e00ff */
[----:B------:R-:W-:-:S02]  /*15a90*/  ISETP.GT.U32.AND P6, PT, R4, R162, PT ;  /* 0x000000a20400720c */ /* 0x000fc40003fc4070 */
[----:B------:R-:W-:Y:S01]  /*15aa0*/  IADD3 R163, R20, 0x1b6, RZ ;  /* 0x000001b614a37810 */ /* 0x000fe20007ffe0ff */
[----:B------:R-:W-:Y:S01]  /*15ab0*/  IMAD.MOV R158, RZ, RZ, -R158 ;  /* 0x000000ffff9e7224 */ /* 0x000fe200078e0a9e */
[----:B-1----:R-:W-:Y:S02]  /*15ac0*/  MOV R5, R157 ;  /* 0x0000009d00057202 */ /* 0x002fe40000000f00 */
[----:B------:R-:W-:Y:S01]  /*15ad0*/  IABS R157, R159 ;  /* 0x0000009f009d7213 */ /* 0x000fe20000000000 */
[C---:B------:R-:W-:Y:S01]  /*15ae0*/  IMAD R164, R4.reuse, R158, R164 ;  /* 0x0000009e04a47224 */ /* 0x040fe200078e02a4 */
[----:B------:R-:W-:Y:S01]  /*15af0*/  IABS R166, R163 ;  /* 0x000000a300a67213 */ /* 0x000fe20000000000 */
[----:B------:R-:W-:Y:S01]  /*15b00*/  @!P2 IMAD.MOV R5, RZ, RZ, -R5 ;  /* 0x000000ffff05a224 */ /* 0x000fe200078e0a05 */
[----:B------:R-:W-:Y:S01]  /*15b10*/  ISETP.GT.U32.AND P2, PT, R4, R161, PT ;  /* 0x000000a10400720c */ /* 0x000fe20003f44070 */
[--C-:B------:R-:W-:Y:S01]  /*15b20*/  @!P3 IMAD.IADD R2, R2, 0x1, -R4.reuse ;  /* 0x000000010202b824 */ /* 0x100fe200078e0a04 */
[----:B------:R-:W-:Y:S01]  /*15b30*/  ISETP.GE.AND P3, PT, R156, RZ, PT ;  /* 0x000000ff9c00720c */ /* 0x000fe20003f66270 */
[----:B------:R-:W-:Y:S01]  /*15b40*/  @!P6 IMAD.IADD R162, R162, 0x1, -R4 ;  /* 0x00000001a2a2e824 */ /* 0x000fe200078e0a04 */
[----:B------:R-:W-:Y:S01]  /*15b50*/  IADD3 R156, R20, 0x1af, RZ ;  /* 0x000001af149c7810 */ /* 0x000fe20007ffe0ff */
[----:B------:R1:W-:Y:S03]  /*15b60*/  STL [R1+0x1e4], R5 ;  /* 0x0001e40501007387 */ /* 0x0003e60000100800 */
[----:B------:R-:W-:-:S02]  /*15b70*/  IABS R158, R156 ;  /* 0x0000009c009e7213 */ /* 0x000fc40000000000 */
[----:B------:R-:W-:-:S03]  /*15b80*/  ISETP.GT.U32.AND P6, PT, R4, R162, PT ;  /* 0x000000a20400720c */ /* 0x000fc60003fc4070 */
[----:B------:R-:W-:Y:S02]  /*15b90*/  @!P2 IMAD.IADD R161, R161, 0x1, -R4 ;  /* 0x00000001a1a1a824 */ /* 0x000fe400078e0a04 */
[----:B-1----:R-:W-:Y:S01]  /*15ba0*/  IMAD.MOV.U32 R5, RZ, RZ, R2 ;  /* 0x000000ffff057224 */ /* 0x002fe200078e0002 */
[----:B------:R-:W-:Y:S01]  /*15bb0*/  IADD3 R2, R20, 0x1b0, RZ ;  /* 0x000001b014027810 */ /* 0x000fe20007ffe0ff */
[----:B------:R-:W-:Y:S01]  /*15bc0*/  IMAD.HI.U32 R160, R0, R158, RZ ;  /* 0x0000009e00a07227 */ /* 0x000fe200078e00ff */
[----:B------:R-:W-:Y:S02]  /*15bd0*/  ISETP.GT.U32.AND P2, PT, R4, R161, PT ;  /* 0x000000a10400720c */ /* 0x000fe40003f44070 */
[----:B------:R-:W-:Y:S01]  /*15be0*/  IABS R169, R2 ;  /* 0x0000000200a97213 */ /* 0x000fe20000000000 */
[----:B------:R-:W-:Y:S01]  /*15bf0*/  @!P1 IMAD.MOV R5, RZ, RZ, -R5 ;  /* 0x000000ffff059224 */ /* 0x000fe200078e0a05 */
[----:B------:R-:W-:Y:S01]  /*15c00*/  ISETP.GE.AND P1, PT, R156, RZ, PT ;  /* 0x000000ff9c00720c */ /* 0x000fe20003f26270 */
[----:B------:R-:W-:-:S02]  /*15c10*/  IMAD.MOV R160, RZ, RZ, -R160 ;  /* 0x000000ffffa07224 */ /* 0x000fc400078e0aa0 */
[----:B------:R-:W-:Y:S01]  /*15c20*/  IMAD.HI.U32 R156, R0, R169, RZ ;  /* 0x000000a9009c7227 */ /* 0x000fe200078e00ff */
[----:B------:R1:W-:Y:S03]  /*15c30*/  STL [R1+0x1e8], R5 ;  /* 0x0001e80501007387 */ /* 0x0003e60000100800 */
[----:B------:R-:W-:Y:S02]  /*15c40*/  IMAD R158, R4, R160, R158 ;  /* 0x000000a0049e7224 */ /* 0x000fe400078e029e */
[----:B------:R-:W-:Y:S01]  /*15c50*/  @!P6 IMAD.IADD R162, R162, 0x1, -R4 ;  /* 0x00000001a2a2e824 */ /* 0x000fe200078e0a04 */
[C---:B------:R-:W-:Y:S01]  /*15c60*/  ISETP.GT.U32.AND P6, PT, R4.reuse, R164, PT ;  /* 0x000000a40400720c */ /* 0x040fe20003fc4070 */
[----:B------:R-:W-:Y:S02]  /*15c70*/  IMAD.MOV R156, RZ, RZ, -R156 ;  /* 0x000000ffff9c7224 */ /* 0x000fe400078e0a9c */
[----:B------:R-:W-:Y:S01]  /*15c80*/  @!P2 IMAD.IADD R161, R161, 0x1, -R4 ;  /* 0x00000001a1a1a824 */ /* 0x000fe200078e0a04 */
[C---:B------:R-:W-:Y:S01]  /*15c90*/  ISETP.GT.U32.AND P2, PT, R4.reuse, R158, PT ;  /* 0x0000009e0400720c */ /* 0x040fe20003f44070 */
[----:B------:R-:W-:-:S02]  /*15ca0*/  IMAD R169, R4, R156, R169 ;  /* 0x0000009c04a97224 */ /* 0x000fc400078e02a9 */
[----:B------:R-:W-:Y:S02]  /*15cb0*/  IMAD.MOV.U32 R6, RZ, RZ, R162 ;  /* 0x000000ffff067224 */ /* 0x000fe400078e00a2 */
[----:B------:R-:W-:-:S04]  /*15cc0*/  IMAD.HI.U32 R156, R0, R165, RZ ;  /* 0x000000a5009c7227 */ /* 0x000fc800078e00ff */
[----:B------:R-:W-:Y:S01]  /*15cd0*/  @!P4 IMAD.MOV R6, RZ, RZ, -R6 ;  /* 0x000000ffff06c224 */ /* 0x000fe200078e0a06 */
[----:B------:R-:W-:Y:S01]  /*15ce0*/  ISETP.GT.U32.AND P4, PT, R4, R169, PT ;  /* 0x000000a90400720c */ /* 0x000fe20003f84070 */
[--C-:B------:R-:W-:Y:S02]  /*15cf0*/  @!P6 IMAD.IADD R164, R164, 0x1, -R4.reuse ;  /* 0x00000001a4a4e824 */ /* 0x100fe400078e0a04 */
[----:B------:R-:W-:Y:S01]  /*15d00*/  @!P2 IMAD.IADD R158, R158, 0x1, -R4 ;  /* 0x000000019e9ea824 */ /* 0x000fe200078e0a04 */
[----:B------:R-:W-:Y:S01]  /*15d10*/  STL [R1+0x1d4], R6 ;  /* 0x0001d40601007387 */ /* 0x000fe20000100800 */
[----:B------:R-:W-:Y:S01]  /*15d20*/  IMAD.HI.U32 R160, R0, R157, RZ ;  /* 0x0000009d00a07227 */ /* 0x000fe200078e00ff */
[C---:B------:R-:W-:Y:S02]  /*15d30*/  ISETP.GT.U32.AND P6, PT, R4.reuse, R164, PT ;  /* 0x000000a40400720c */ /* 0x040fe40003fc4070 */
[----:B------:R-:W-:Y:S01]  /*15d40*/  ISETP.GT.U32.AND P2, PT, R4, R158, PT ;  /* 0x0000009e0400720c */ /* 0x000fe20003f44070 */
[----:B------:R-:W-:-:S02]  /*15d50*/  IMAD.MOV R156, RZ, RZ, -R156 ;  /* 0x000000ffff9c7224 */ /* 0x000fc400078e0a9c */
[----:B-1----:R-:W-:Y:S02]  /*15d60*/  IMAD.MOV.U32 R5, RZ, RZ, R161 ;  /* 0x000000ffff057224 */ /* 0x002fe400078e00a1 */
[----:B------:R-:W-:Y:S01]  /*15d70*/  @!P4 IADD3 R169, R169, -R4, RZ ;  /* 0x80000004a9a9c210 */ /* 0x000fe20007ffe0ff */
[----:B------:R-:W-:Y:S02]  /*15d80*/  IMAD.MOV R160, RZ, RZ, -R160 ;  /* 0x000000ffffa07224 */ /* 0x000fe400078e0aa0 */
[C---:B------:R-:W-:Y:S01]  /*15d90*/  IMAD R165, R4.reuse, R156, R165 ;  /* 0x0000009c04a57224 */ /* 0x040fe200078e02a5 */
[----:B------:R-:W-:Y:S01]  /*15da0*/  ISETP.GT.U32.AND P4, PT, R4, R169, PT ;  /* 0x000000a90400720c */ /* 0x000fe20003f84070 */
[----:B------:R-:W-:Y:S01]  /*15db0*/  @!P5 IMAD.MOV R5, RZ, RZ, -R5 ;  /* 0x000000ffff05d224 */ /* 0x000fe200078e0a05 */
[----:B------:R-:W-:Y:S01]  /*15dc0*/  IADD3 R156, R20, 0x1b3, RZ ;  /* 0x000001b3149c7810 */ /* 0x000fe20007ffe0ff */
[--C-:B------:R-:W-:Y:S01]  /*15dd0*/  @!P6 IMAD.IADD R164, R164, 0x1, -R4.reuse ;  /* 0x00000001a4a4e824 */ /* 0x100fe200078e0a04 */
[----:B------:R-:W-:Y:S01]  /*15de0*/  ISETP.GE.AND P5, PT, R2, RZ, PT ;  /* 0x000000ff0200720c */ /* 0x000fe20003fa6270 */
[----:B------:R-:W-:Y:S01]  /*15df0*/  IMAD R2, R4, R160, R157 ;  /* 0x000000a004027224 */ /* 0x000fe200078e029d */
[----:B------:R-:W-:Y:S01]  /*15e00*/  IABS R162, R156 ;  /* 0x0000009c00a27213 */ /* 0x000fe20000000000 */
[----:B------:R-:W-:Y:S01]  /*15e10*/  @!P2 IMAD.IADD R158, R158, 0x1, -R4 ;  /* 0x000000019e9ea824 */ /* 0x000fe200078e0a04 */
[----:B------:R-:W-:Y:S01]  /*15e20*/  ISETP.GE.AND P6, PT, R159, RZ, PT ;  /* 0x000000ff9f00720c */ /* 0x000fe20003fc6270 */
[----:B------:R1:W-:Y:S01]  /*15e30*/  STL [R1+0x1d8], R5 ;  /* 0x0001d80501007387 */ /* 0x0003e20000100800 */
[----:B------:R-:W-:Y:S01]  /*15e40*/  ISETP.GT.U32.AND P2, PT, R4, R2, PT ;  /* 0x000000020400720c */ /* 0x000fe20003f44070 */
[----:B------:R-:W-:Y:S01]  /*15e50*/  IMAD.HI.U32 R159, R0, R162, RZ ;  /* 0x000000a2009f7227 */ /* 0x000fe200078e00ff */
[----:B------:R-:W-:-:S02]  /*15e60*/  IADD3 R157, R20, 0x1b5, RZ ;  /* 0x000001b5149d7810 */ /* 0x000fc40007ffe0ff */
[----:B------:R-:W-:Y:S01]  /*15e70*/  IADD3 R160, R20, 0x1b7, RZ ;  /* 0x000001b714a07810 */ /* 0x000fe20007ffe0ff */
[----:B------:R-:W-:Y:S01]  /*15e80*/  @!P4 IMAD.IADD R169, R169, 0x1, -R4 ;  /* 0x00000001a9a9c824 */ /* 0x000fe200078e0a04 */
[C---:B------:R-:W-:Y:S01]  /*15e90*/  ISETP.GT.U32.AND P4, PT, R4.reuse, R165, PT ;  /* 0x000000a50400720c */ /* 0x040fe20003f84070 */
[----:B------:R-:W-:Y:S01]  /*15ea0*/  IMAD.MOV R159, RZ, RZ, -R159 ;  /* 0x000000ffff9f7224 */ /* 0x000fe200078e0a9f */
[----:B------:R-:W-:Y:S01]  /*15eb0*/  IABS R171, R157 ;  /* 0x0000009d00ab7213 */ /* 0x000fe20000000000 */
[----:B-1----:R-:W-:Y:S01]  /*15ec0*/  IMAD.MOV.U32 R5, RZ, RZ, R164 ;  /* 0x000000ffff057224 */ /* 0x002fe200078e00a4 */
[----:B------:R-:W-:Y:S01]  /*15ed0*/  IABS R167, R160 ;  /* 0x000000a000a77213 */ /* 0x000fe20000000000 */
[----:B------:R-:W-:Y:S02]  /*15ee0*/  IMAD R162, R4, R159, R162 ;  /* 0x0000009f04a27224 */ /* 0x000fe400078e02a2 */
        /* <DEDUP_REMOVED lines=8> */
[----:B------:R-:W-:-:S04]  /*15f70*/  IMAD.HI.U32 R159, R0, R167, RZ ;  /* 0x000000a7009f7227 */ /* 0x000fc800078e00ff */
[----:B------:R-:W-:Y:S02]  /*15f80*/  IMAD.MOV R174, RZ, RZ, -R174 ;  /* 0x000000ffffae7224 */ /* 0x000fe400078e0aae */
[----:B------:R-:W-:Y:S01]  /*15f90*/  @!P2 IMAD.IADD R162, R162, 0x1, -R4 ;  /* 0x00000001a2a2a824 */ /* 0x000fe200078e0a04 */
[C---:B------:R-:W-:Y:S01]  /*15fa0*/  ISETP.GT.U32.AND P2, PT, R4.reuse, R165, PT ;  /* 0x000000a50400720c */ /* 0x040fe20003f44070 */
[----:B-1----:R-:W-:Y:S02]  /*15fb0*/  IMAD.MOV.U32 R5, RZ, RZ, R158 ;  /* 0x000000ffff057224 */ /* 0x002fe400078e009e */
[----:B------:R-:W-:Y:S02]  /*15fc0*/  IMAD R171, R4, R174, R171 ;  /* 0x000000ae04ab7224 */ /* 0x000fe400078e02ab */
[----:B------:R-:W-:Y:S01]  /*15fd0*/  @!P4 IMAD.IADD R172, R172, 0x1, -R4 ;  /* 0x00000001acacc824 */ /* 0x000fe200078e0a04 */
[----:B------:R-:W-:Y:S01]  /*15fe0*/  ISETP.GT.U32.AND P4, PT, R4, R162, PT ;  /* 0x000000a20400720c */ /* 0x000fe20003f84070 */
[----:B------:R-:W-:-:S02]  /*15ff0*/  @!P1 IMAD.MOV R5, RZ, RZ, -R5 ;  /* 0x000000ffff059224 */ /* 0x000fc400078e0a05 */
[----:B------:R-:W-:Y:S01]  /*16000*/  IMAD.MOV R159, RZ, RZ, -R159 ;  /* 0x000000ffff9f7224 */ /* 0x000fe200078e0a9f */
[----:B------:R-:W-:Y:S01]  /*16010*/  ISETP.GT.U32.AND P1, PT, R4, R172, PT ;  /* 0x000000ac0400720c */ /* 0x000fe20003f24070 */
[----:B------:R-:W-:Y:S01]  /*16020*/  IMAD.HI.U32 R161, R0, R166, RZ ;  /* 0x000000a600a17227 */ /* 0x000fe200078e00ff */
[----:B------:R1:W-:Y:S03]  /*16030*/  STL [R1+0x1c0], R5 ;  /* 0x0001c00501007387 */ /* 0x0003e60000100800 */
[----:B------:R-:W-:Y:S01]  /*16040*/  IMAD R159, R4, R159, R167 ;  /* 0x0000009f049f7224 */ /* 0x000fe200078e02a7 */
[----:B------:R-:W-:Y:S01]  /*16050*/  IADD3 R167, R20, 0x1b9, RZ ;  /* 0x000001b914a77810 */ /* 0x000fe20007ffe0ff */
[----:B------:R-:W-:Y:S02]  /*16060*/  IMAD.MOV R161, RZ, RZ, -R161 ;  /* 0x000000ffffa17224 */ /* 0x000fe400078e0aa1 */
[----:B------:R-:W-:Y:S01]  /*16070*/  @!P4 IADD3 R162, R162, -R4, RZ ;  /* 0x80000004a2a2c210 */ /* 0x000fe20007ffe0ff */
[----:B------:R-:W-:Y:S01]  /*16080*/  @!P3 IMAD.IADD R2, R2, 0x1, -R4 ;  /* 0x000000010202b824 */ /* 0x000fe200078e0a04 */
[C---:B------:R-:W-:Y:S01]  /*16090*/  ISETP.GT.U32.AND P4, PT, R4.reuse, R159, PT ;  /* 0x0000009f0400720c */ /* 0x040fe20003f84070 */
[----:B-1----:R-:W-:Y:S01]  /*160a0*/  IMAD.MOV.U32 R5, RZ, RZ, R169 ;  /* 0x000000ffff057224 */ /* 0x002fe200078e00a9 */
[----:B------:R-:W-:Y:S01]  /*160b0*/  IABS R158, R167 ;  /* 0x000000a7009e7213 */ /* 0x000fe20000000000 */
[----:B------:R-:W-:Y:S01]  /*160c0*/  IMAD R161, R4, R161, R166 ;  /* 0x000000a104a17224 */ /* 0x000fe200078e02a6 */
[----:B------:R-:W-:Y:S01]  /*160d0*/  IADD3 R166, R20, 0x1b8, RZ ;  /* 0x000001b814a67810 */ /* 0x000fe20007ffe0ff */
[----:B------:R-:W-:Y:S01]  /*160e0*/  @!P5 IMAD.MOV R5, RZ, RZ, -R5 ;  /* 0x000000ffff05d224 */ /* 0x000fe200078e0a05 */
[C---:B------:R-:W-:Y:S01]  /*160f0*/  ISETP.GT.U32.AND P5, PT, R4.reuse, R171, PT ;  /* 0x000000ab0400720c */ /* 0x040fe20003fa4070 */
[--C-:B------:R-:W-:Y:S01]  /*16100*/  @!P2 IMAD.IADD R165, R165, 0x1, -R4.reuse ;  /* 0x00000001a5a5a824 */ /* 0x100fe200078e0a04 */
[----:B------:R-:W-:Y:S01]  /*16110*/  ISETP.GT.U32.AND P3, PT, R4, R161, PT ;  /* 0x000000a10400720c */ /* 0x000fe20003f64070 */
[----:B------:R-:W-:Y:S01]  /*16120*/  @!P1 IMAD.IADD R172, R172, 0x1, -R4 ;  /* 0x00000001acac9824 */ /* 0x000fe200078e0a04 */
[----:B------:R-:W-:Y:S01]  /*16130*/  IABS R164, R166 ;  /* 0x000000a600a47213 */ /* 0x000fe20000000000 */
[----:B------:R-:W-:Y:S01]  /*16140*/  IMAD.MOV.U32 R6, RZ, RZ, R2 ;  /* 0x000000ffff067224 */ /* 0x000fe200078e0002 */
[----:B------:R-:W-:Y:S01]  /*16150*/  ISETP.GE.AND P2, PT, R168, RZ, PT ;  /* 0x000000ffa800720c */ /* 0x000fe20003f46270 */
[----:B------:R-:W-:Y:S01]  /*16160*/  @!P4 IMAD.IADD R159, R159, 0x1, -R4 ;  /* 0x000000019f9fc824 */ /* 0x000fe200078e0a04 */
[----:B------:R-:W-:Y:S01]  /*16170*/  ISETP.GE.AND P1, PT, R156, RZ, PT ;  /* 0x000000ff9c00720c */ /* 0x000fe20003f26270 */
[----:B------:R-:W-:Y:S01]  /*16180*/  IMAD.HI.U32 R169, R0, R158, RZ ;  /* 0x0000009e00a97227 */ /* 0x000fe200078e00ff */
[----:B------:R1:W-:Y:S01]  /*16190*/  STL [R1+0x1bc], R5 ;  /* 0x0001bc0501007387 */ /* 0x0003e20000100800 */
[----:B------:R-:W-:-:S02]  /*161a0*/  IADD3 R2, R20, 0x1ba, RZ ;  /* 0x000001ba14027810 */ /* 0x000fc40007ffe0ff */
[----:B------:R-:W-:Y:S01]  /*161b0*/  @!P5 IMAD.IADD R171, R171, 0x1, -R4 ;  /* 0x00000001ababd824 */ /* 0x000fe200078e0a04 */
[----:B------:R-:W-:Y:S01]  /*161c0*/  ISETP.GE.AND P5, PT, R170, RZ, PT ;  /* 0x000000ffaa00720c */ /* 0x000fe20003fa6270 */
[----:B------:R-:W-:Y:S01]  /*161d0*/  IMAD.HI.U32 R168, R0, R164, RZ ;  /* 0x000000a400a87227 */ /* 0x000fe200078e00ff */
[----:B------:R-:W-:Y:S02]  /*161e0*/  IABS R156, R2 ;  /* 0x00000002009c7213 */ /* 0x000fe40000000000 */
[----:B------:R-:W-:Y:S01]  /*161f0*/  ISETP.GT.U32.AND P4, PT, R4, R171, PT ;  /* 0x000000ab0400720c */ /* 0x000fe20003f84070 */
[----:B------:R-:W-:Y:S02]  /*16200*/  @!P6 IMAD.MOV R6, RZ, RZ, -R6 ;  /* 0x000000ffff06e224 */ /* 0x000fe400078e0a06 */
[----:B------:R-:W-:Y:S02]  /*16210*/  IMAD.MOV R169, RZ, RZ, -R169 ;  /* 0x000000ffffa97224 */ /* 0x000fe400078e0aa9 */
[----:B------:R-:W-:Y:S01]  /*16220*/  IMAD.MOV R168, RZ, RZ, -R168 ;  /* 0x000000ffffa87224 */ /* 0x000fe200078e0aa8 */
[----:B------:R2:W-:Y:S01]  /*16230*/  STL [R1+0x1b4], R6 ;  /* 0x0001b40601007387 */ /* 0x0005e20000100800 */
[----:B------:R-:W-:Y:S01]  /*16240*/  @!P3 IMAD.IADD R161, R161, 0x1, -R4 ;  /* 0x00000001a1a1b824 */ /* 0x000fe200078e0a04 */
[----:B------:R-:W-:Y:S01]  /*16250*/  ISETP.GE.AND P3, PT, R157, RZ, PT ;  /* 0x000000ff9d00720c */ /* 0x000fe20003f66270 */
[----:B-1----:R-:W-:Y:S01]  /*16260*/  IMAD.MOV.U32 R5, RZ, RZ, R165 ;  /* 0x000000ffff057224 */ /* 0x002fe200078e00a5 */
[----:B------:R-:W-:Y:S01]  /*16270*/  IADD3 R157, R20, 0x1bb, RZ ;  /* 0x000001bb149d7810 */ /* 0x000fe20007ffe0ff */
[C---:B------:R-:W-:Y:S01]  /*16280*/  IMAD R158, R4.reuse, R169, R158 ;  /* 0x000000a9049e7224 */ /* 0x040fe200078e029e */
[C---:B------:R-:W-:Y:S01]  /*16290*/  ISETP.GT.U32.AND P6, PT, R4.reuse, R161, PT ;  /* 0x000000a10400720c */ /* 0x040fe20003fc4070 */
[----:B------:R-:W-:-:S02]  /*162a0*/  IMAD R164, R4, R168, R164 ;  /* 0x000000a804a47224 */ /* 0x000fc400078e02a4 */
[----:B------:R-:W-:Y:S01]  /*162b0*/  @!P2 IMAD.MOV R5, RZ, RZ, -R5 ;  /* 0x000000ffff05a224 */ /* 0x000fe200078e0a05 */
[C---:B------:R-:W-:Y:S01]  /*162c0*/  ISETP.GT.U32.AND P2, PT, R4.reuse, R159, PT ;  /* 0x0000009f0400720c */ /* 0x040fe20003f44070 */
[----:B--2---:R-:W-:Y:S02]  /*162d0*/  IMAD.MOV.U32 R6, RZ, RZ, R162 ;  /* 0x000000ffff067224 */ /* 0x004fe400078e00a2 */
[----:B------:R-:W-:Y:S01]  /*162e0*/  @!P4 IMAD.IADD R171, R171, 0x1, -R4 ;  /* 0x00000001ababc824 */ /* 0x000fe200078e0a04 */
[C---:B------:R-:W-:Y:S01]  /*162f0*/  ISETP.GT.U32.AND P4, PT, R4.reuse, R158, PT ;  /* 0x0000009e0400720c */ /* 0x040fe20003f84070 */
[----:B------:R-:W-:Y:S01]  /*16300*/  @!P1 IMAD.MOV R6, RZ, RZ, -R6 ;  /* 0x000000ffff069224 */ /* 0x000fe200078e0a06 */
[----:B------:R-:W-:Y:S01]  /*16310*/  ISETP.GT.U32.AND P1, PT, R4, R164, PT ;  /* 0x000000a40400720c */ /* 0x000fe20003f24070 */
[----:B------:R1:W-:Y:S01]  /*16320*/  STL [R1+0x1b0], R5 ;  /* 0x0001b00501007387 */ /* 0x0003e20000100800 */
[----:B------:R-:W-:-:S03]  /*16330*/  IMAD.HI.U32 R162, R0, R156, RZ ;  /* 0x0000009c00a27227 */ /* 0x000fc600078e00ff */
[----:B------:R2:W-:Y:S01]  /*16340*/  STL [R1+0x1ac], R6 ;  /* 0x0001ac0601007387 */ /* 0x0005e20000100800 */
[----:B------:R-:W-:Y:S01]  /*16350*/  @!P6 IMAD.IADD R161, R161, 0x1, -R4 ;  /* 0x00000001a1a1e824 */ /* 0x000fe200078e0a04 */
[----:B------:R-:W-:Y:S01]  /*16360*/  ISETP.GE.AND P6, PT, R160, RZ, PT ;  /* 0x000000ffa000720c */ /* 0x000fe20003fc6270 */
[----:B------:R-:W-:Y:S01]  /*16370*/  IMAD.MOV R160, RZ, RZ, -R162 ;  /* 0x000000ffffa07224 */ /* 0x000fe200078e0aa2 */
[----:B------:R-:W-:Y:S01]  /*16380*/  IABS R162, R157 ;  /* 0x0000009d00a27213 */ /* 0x000fe20000000000 */
[----:B------:R-:W-:Y:S01]  /*16390*/  @!P2 IMAD.IADD R159, R159, 0x1, -R4 ;  /* 0x000000019f9fa824 */ /* 0x000fe200078e0a04 */
[----:B------:R-:W-:Y:S01]  /*163a0*/  ISETP.GE.AND P2, PT, R166, RZ, PT ;  /* 0x000000ffa600720c */ /* 0x000fe20003f46270 */
[----:B-1----:R-:W-:Y:S02]  /*163b0*/  IMAD.MOV.U32 R5, RZ, RZ, R172 ;  /* 0x000000ffff057224 */ /* 0x002fe400078e00ac */
[--C-:B------:R-:W-:Y:S02]  /*163c0*/  @!P4 IMAD.IADD R158, R158, 0x1, -R4.reuse ;  /* 0x000000019e9ec824 */ /* 0x100fe400078e0a04 */
[----:B------:R-:W-:Y:S01]  /*163d0*/  @!P5 IMAD.MOV R5, RZ, RZ, -R5 ;  /* 0x000000ffff05d224 */ /* 0x000fe200078e0a05 */
[----:B------:R-:W-:Y:S01]  /*163e0*/  ISETP.GE.AND P5, PT, R163, RZ, PT ;  /* 0x000000ffa300720c */ /* 0x000fe20003fa6270 */
[----:B------:R-:W-:Y:S01]  /*163f0*/  @!P1 IMAD.IADD R164, R164, 0x1, -R4 ;  /* 0x00000001a4a49824 */ /* 0x000fe200078e0a04 */
[----:B------:R-:W-:Y:S01]  /*16400*/  ISETP.GT.U32.AND P4, PT, R4, R158, PT ;  /* 0x0000009e0400720c */ /* 0x000fe20003f84070 */
[----:B--2---:R-:W-:Y:S01]  /*16410*/  IMAD.MOV.U32 R6, RZ, RZ, R161 ;  /* 0x000000ffff067224 */ /* 0x004fe200078e00a1 */
[----:B------:R1:W-:Y:S01]  /*16420*/  STL [R1+0x1a8], R5 ;  /* 0x0001a80501007387 */ /* 0x0003e20000100800 */
[----:B------:R-:W-:Y:S01]  /*16430*/  IMAD.HI.U32 R161, R0, R162, RZ ;  /* 0x000000a200a17227 */ /* 0x000fe200078e00ff */
[----:B------:R-:W-:-:S03]  /*16440*/  ISETP.GE.AND P1, PT, R167, RZ, PT ;  /* 0x000000ffa700720c */ /* 0x000fc60003f26270 */
[----:B------:R-:W-:Y:S02]  /*16450*/  IMAD.MOV R161, RZ, RZ, -R161 ;  /* 0x000000ffffa17224 */ /* 0x000fe400078e0aa1 */
[----:B------:R-:W-:Y:S01]  /*16460*/  IMAD R160, R4, R160, R156 ;  /* 0x000000a004a07224 */ /* 0x000fe200078e029c */
[----:B------:R-:W-:Y:S01]  /*16470*/  IADD3 R156, R20, 0x1bc, RZ ;  /* 0x000001bc149c7810 */ /* 0x000fe20007ffe0ff */
[----:B------:R-:W-:Y:S01]  /*16480*/  IMAD R161, R4, R161, R162 ;  /* 0x000000a104a17224 */ /* 0x000fe200078e02a2 */
[----:B-1----:R-:W-:Y:S01]  /*16490*/  MOV R5, R171 ;  /* 0x000000ab00057202 */ /* 0x002fe20000000f00 */
[----:B------:R-:W-:Y:S01]  /*164a0*/  @!P5 IMAD.MOV R6, RZ, RZ, -R6 ;  /* 0x000000ffff06d224 */ /* 0x000fe200078e0a06 */
[----:B------:R-:W-:Y:S01]  /*164b0*/  IABS R169, R156 ;  /* 0x0000009c00a97213 */ /* 0x000fe20000000000 */
[----:B------:R-:W-:Y:S01]  /*164c0*/  @!P4 IMAD.IADD R158, R158, 0x1, -R4 ;  /* 0x000000019e9ec824 */ /* 0x000fe200078e0a04 */
[C---:B------:R-:W-:Y:S01]  /*164d0*/  ISETP.GT.U32.AND P4, PT, R4.reuse, R161, PT ;  /* 0x000000a10400720c */ /* 0x040fe20003f84070 */
[----:B------:R-:W-:Y:S01]  /*164e0*/  @!P3 IMAD.MOV R5, RZ, RZ, -R5 ;  /* 0x000000ffff05b224 */ /* 0x000fe200078e0a05 */
[----:B------:R-:W-:-:S02]  /*164f0*/  ISETP.GT.U32.AND P3, PT, R4, R164, PT ;  /* 0x000000a40400720c */ /* 0x000fc40003f64070 */
[----:B------:R-:W-:Y:S01]  /*16500*/  ISETP.GE.AND P5, PT, R2, RZ, PT ;  /* 0x000000ff0200720c */ /* 0x000fe20003fa6270 */
[----:B------:R-:W-:Y:S01]  /*16510*/  IMAD.HI.U32 R2, R0, R169, RZ ;  /* 0x000000a900027227 */ /* 0x000fe200078e00ff */
[----:B------:R1:W-:Y:S01]  /*16520*/  STL [R1+0x1a4], R5 ;  /* 0x0001a40501007387 */ /* 0x0003e20000100800 */
[----:B------:R-:W-:Y:S02]  /*16530*/  IADD3 R162, R20, 0x1bd, RZ ;  /* 0x000001bd14a27810 */ /* 0x000fe40007ffe0ff */
[----:B------:R-:W-:Y:S01]  /*16540*/  IMAD.MOV R2, RZ, RZ, -R2 ;  /* 0x000000ffff027224 */ /* 0x000fe200078e0a02 */
[----:B------:R-:W-:Y:S01]  /*16550*/  STL [R1+0x1a0], R6 ;  /* 0x0001a00601007387 */ /* 0x000fe20000100800 */
[----:B------:R-:W-:Y:S02]  /*16560*/  IABS R167, R162 ;  /* 0x000000a200a77213 */ /* 0x000fe40000000000 */
[--C-:B------:R-:W-:Y:S02]  /*16570*/  @!P4 IMAD.IADD R161, R161, 0x1, -R4.reuse ;  /* 0x00000001a1a1c824 */ /* 0x100fe400078e0a04 */
[----:B------:R-:W-:Y:S01]  /*16580*/  @!P3 IMAD.IADD R164, R164, 0x1, -R4 ;  /* 0x00000001a4a4b824 */ /* 0x000fe200078e0a04 */
[----:B------:R-:W-:Y:S01]  /*16590*/  ISETP.GE.AND P3, PT, R157, RZ, PT ;  /* 0x000000ff9d00720c */ /* 0x000fe20003f66270 */
        /* <DEDUP_REMOVED lines=9> */
[C---:B------:R-:W-:Y:S02]  /*16630*/  IADD3 R157, R20.reuse, 0x1bf, RZ ;  /* 0x000001bf149d7810 */ /* 0x040fe40007ffe0ff */
[----:B------:R-:W-:-:S04]  /*16640*/  IADD3 R2, R20, 0x1c0, RZ ;  /* 0x000001c014027810 */ /* 0x000fc80007ffe0ff */
[----:B------:R-:W-:Y:S02]  /*16650*/  @!P4 IADD3 R161, R161, -R4, RZ ;  /* 0x80000004a1a1c210 */ /* 0x000fe40007ffe0ff */
[----:B------:R-:W-:Y:S01]  /*16660*/  @!P6 IMAD.IADD R160, R160, 0x1, -R4 ;  /* 0x00000001a0a0e824 */ /* 0x000fe200078e0a04 */
[----:B------:R-:W-:Y:S01]  /*16670*/  ISETP.GE.AND P6, PT, R156, RZ, PT ;  /* 0x000000ff9c00720c */ /* 0x000fe20003fc6270 */
[----:B-1----:R-:W-:Y:S01]  /*16680*/  IMAD.MOV.U32 R5, RZ, RZ, R164 ;  /* 0x000000ffff057224 */ /* 0x002fe200078e00a4 */
[----:B------:R-:W-:Y:S01]  /*16690*/  IABS R164, R157 ;  /* 0x0000009d00a47213 */ /* 0x000fe20000000000 */
[----:B------:R-:W-:-:S04]  /*166a0*/  IMAD.HI.U32 R156, R0, R165, RZ ;  /* 0x000000a5009c7227 */ /* 0x000fc800078e00ff */
[----:B------:R-:W-:Y:S01]  /*166b0*/  @!P2 IMAD.MOV R5, RZ, RZ, -R5 ;  /* 0x000000ffff05a224 */ /* 0x000fe200078e0a05 */
[----:B------:R-:W-:Y:S01]  /*166c0*/  ISETP.GT.U32.AND P2, PT, R4, R160, PT ;  /* 0x000000a00400720c */ /* 0x000fe20003f44070 */
[----:B------:R-:W-:-:S03]  /*166d0*/  IMAD.MOV R156, RZ, RZ, -R156 ;  /* 0x000000ffff9c7224 */ /* 0x000fc600078e0a9c */
[----:B------:R1:W-:Y:S01]  /*166e0*/  STL [R1+0x150], R5 ;  /* 0x0001500501007387 */ /* 0x0003e20000100800 */
[----:B------:R-:W-:Y:S01]  /*166f0*/  IMAD R165, R4, R156, R165 ;  /* 0x0000009c04a57224 */ /* 0x000fe200078e02a5 */
[----:B------:R-:W-:-:S07]  /*16700*/  IADD3 R156, R20, 0x1c1, RZ ;  /* 0x000001c1149c7810 */ /* 0x000fce0007ffe0ff */
[----:B------:R-:W-:Y:S01]  /*16710*/  @!P2 IMAD.IADD R160, R160, 0x1, -R4 ;  /* 0x00000001a0a0a824 */ /* 0x000fe200078e0a04 */
[----:B------:R-:W-:Y:S01]  /*16720*/  ISETP.GE.AND P2, PT, R162, RZ, PT ;  /* 0x000000ffa200720c */ /* 0x000fe20003f46270 */
[----:B-1----:R-:W-:Y:S02]  /*16730*/  IMAD.MOV.U32 R5, RZ, RZ, R158 ;  /* 0x000000ffff057224 */ /* 0x002fe400078e009e */
[----:B------:R-:W-:Y:S01]  /*16740*/  IMAD.MOV R158, RZ, RZ, -R163 ;  /* 0x000000ffff9e7224 */ /* 0x000fe200078e0aa3 */
[----:B------:R-:W-:Y:S01]  /*16750*/  IABS R163, R2 ;  /* 0x0000000200a37213 */ /* 0x000fe20000000000 */
[----:B------:R-:W-:Y:S01]  /*16760*/  @!P1 IMAD.MOV R5, RZ, RZ, -R5 ;  /* 0x000000ffff059224 */ /* 0x000fe200078e0a05 */
[C---:B------:R-:W-:Y:S01]  /*16770*/  ISETP.GT.U32.AND P1, PT, R4.reuse, R169, PT ;  /* 0x000000a90400720c */ /* 0x040fe20003f24070 */
[----:B------:R-:W-:Y:S02]  /*16780*/  IMAD R167, R4, R158, R167 ;  /* 0x0000009e04a77224 */ /* 0x000fe400078e02a7 */
[----:B------:R-:W-:Y:S01]  /*16790*/  IMAD.MOV.U32 R6, RZ, RZ, R160 ;  /* 0x000000ffff067224 */ /* 0x000fe200078e00a0 */
[----:B------:R1:W-:Y:S01]  /*167a0*/  STL [R1+0x158], R5 ;  /* 0x0001580501007387 */ /* 0x0003e20000100800 */
[----:B------:R-:W-:Y:S01]  /*167b0*/  IMAD.HI.U32 R162, R0, R164, RZ ;  /* 0x000000a400a27227 */ /* 0x000fe200078e00ff */
[----:B------:R-:W-:-:S03]  /*167c0*/  ISETP.GT.U32.AND P4, PT, R4, R167, PT ;  /* 0x000000a70400720c */ /* 0x000fc60003f84070 */
[----:B------:R-:W-:Y:S01]  /*167d0*/  @!P5 IMAD.MOV R6, RZ, RZ, -R6 ;  /* 0x000000ffff06d224 */ /* 0x000fe200078e0a06 */
[----:B------:R-:W-:Y:S01]  /*167e0*/  ISETP.GT.U32.AND P5, PT, R4, R165, PT ;  /* 0x000000a50400720c */ /* 0x000fe20003fa4070 */
[----:B------:R-:W-:Y:S01]  /*167f0*/  IMAD.MOV R160, RZ, RZ, -R162 ;  /* 0x000000ffffa07224 */ /* 0x000fe200078e0aa2 */
[----:B------:R-:W-:Y:S01]  /*16800*/  IADD3 R162, R20, 0x1c2, RZ ;  /* 0x000001c214a27810 */ /* 0x000fe20007ffe0ff */
[----:B------:R-:W-:Y:S01]  /*16810*/  @!P1 IMAD.IADD R169, R169, 0x1, -R4 ;  /* 0x00000001a9a99824 */ /* 0x000fe200078e0a04 */
[----:B------:R-:W-:Y:S01]  /*16820*/  STL [R1+0x184], R6 ;  /* 0x0001840601007387 */ /* 0x000fe20000100800 */
[----:B-1----:R-:W-:Y:S01]  /*16830*/  IMAD.MOV.U32 R5, RZ, RZ, R161 ;  /* 0x000000ffff057224 */ /* 0x002fe200078e00a1 */
[----:B------:R-:W-:Y:S01]  /*16840*/  IABS R161, R156 ;  /* 0x0000009c00a17213 */ /* 0x000fe20000000000 */
[C---:B------:R-:W-:Y:S01]  /*16850*/  IMAD R164, R4.reuse, R160, R164 ;  /* 0x000000a004a47224 */ /* 0x040fe200078e02a4 */
[----:B------:R-:W-:Y:S01]  /*16860*/  ISETP.GT.U32.AND P1, PT, R4, R169, PT ;  /* 0x000000a90400720c */ /* 0x000fe20003f24070 */
[----:B------:R-:W-:Y:S01]  /*16870*/  @!P4 IMAD.IADD R167, R167, 0x1, -R4 ;  /* 0x00000001a7a7c824 */ /* 0x000fe200078e0a04 */
[----:B------:R-:W-:Y:S01]  /*16880*/  IABS R168, R162 ;  /* 0x000000a200a87213 */ /* 0x000fe20000000000 */
[----:B------:R-:W-:Y:S01]  /*16890*/  @!P3 IMAD.MOV R5, RZ, RZ, -R5 ;  /* 0x000000ffff05b224 */ /* 0x000fe200078e0a05 */
[----:B------:R-:W-:Y:S01]  /*168a0*/  ISETP.GE.AND P4, PT, R159, RZ, PT ;  /* 0x000000ff9f00720c */ /* 0x000fe20003f86270 */
[----:B------:R-:W-:Y:S01]  /*168b0*/  IMAD.HI.U32 R158, R0, R163, RZ ;  /* 0x000000a3009e7227 */ /* 0x000fe200078e00ff */
[----:B------:R-:W-:-:S02]  /*168c0*/  ISETP.GT.U32.AND P3, PT, R4, R167, PT ;  /* 0x000000a70400720c */ /* 0x000fc40003f64070 */
[----:B------:R1:W-:Y:S01]  /*168d0*/  STL [R1+0x190], R5 ;  /* 0x0001900501007387 */ /* 0x0003e20000100800 */
[----:B------:R-:W-:Y:S01]  /*168e0*/  @!P5 IMAD.IADD R165, R165, 0x1, -R4 ;  /* 0x00000001a5a5d824 */ /* 0x000fe200078e0a04 */
[----:B------:R-:W-:Y:S01]  /*168f0*/  IADD3 R159, R20, 0x1c3, RZ ;  /* 0x000001c3149f7810 */ /* 0x000fe20007ffe0ff */
[----:B------:R-:W-:Y:S02]  /*16900*/  IMAD.MOV R158, RZ, RZ, -R158 ;  /* 0x000000ffff9e7224 */ /* 0x000fe400078e0a9e */
[----:B------:R-:W-:Y:S01]  /*16910*/  @!P1 IMAD.IADD R169, R169, 0x1, -R4 ;  /* 0x00000001a9a99824 */ /* 0x000fe200078e0a04 */
[----:B------:R-:W-:Y:S01]  /*16920*/  ISETP.GT.U32.AND P1, PT, R4, R164, PT ;  /* 0x000000a40400720c */ /* 0x000fe20003f24070 */
[----:B------:R-:W-:Y:S01]  /*16930*/  IMAD.HI.U32 R160, R0, R161, RZ ;  /* 0x000000a100a07227 */ /* 0x000fe200078e00ff */
[C---:B------:R-:W-:Y:S02]  /*16940*/  ISETP.GT.U32.AND P5, PT, R4.reuse, R165, PT ;  /* 0x000000a50400720c */ /* 0x040fe40003fa4070 */
[----:B------:R-:W-:Y:S01]  /*16950*/  IABS R166, R159 ;  /* 0x0000009f00a67213 */ /* 0x000fe20000000000 */
[----:B------:R-:W-:Y:S01]  /*16960*/  IMAD R163, R4, R158, R163 ;  /* 0x0000009e04a37224 */ /* 0x000fe200078e02a3 */
[----:B------:R-:W-:Y:S01]  /*16970*/  IADD3 R158, R20, 0x1c4, RZ ;  /* 0x000001c4149e7810 */ /* 0x000fe20007ffe0ff */
[----:B------:R-:W-:-:S02]  /*16980*/  IMAD.MOV R160, RZ, RZ, -R160 ;  /* 0x000000ffffa07224 */ /* 0x000fc400078e0aa0 */
[--C-:B------:R-:W-:Y:S01]  /*16990*/  @!P3 IMAD.IADD R167, R167, 0x1, -R4.reuse ;  /* 0x00000001a7a7b824 */ /* 0x100fe200078e0a04 */
[C---:B------:R-:W-:Y:S01]  /*169a0*/  ISETP.GT.U32.AND P3, PT, R4.reuse, R163, PT ;  /* 0x000000a30400720c */ /* 0x040fe20003f64070 */
[----:B------:R-:W-:Y:S01]  /*169b0*/  IMAD R161, R4, R160, R161 ;  /* 0x000000a004a17224 */ /* 0x000fe200078e02a1 */
[----:B------:R-:W-:Y:S01]  /*169c0*/  IABS R160, R158 ;  /* 0x0000009e00a07213 */ /* 0x000fe20000000000 */
[----:B------:R-:W-:Y:S02]  /*169d0*/  @!P1 IMAD.IADD R164, R164, 0x1, -R4 ;  /* 0x00000001a4a49824 */ /* 0x000fe400078e0a04 */
[----:B------:R-:W-:-:S03]  /*169e0*/  IMAD.HI.U32 R170, R0, R168, RZ ;  /* 0x000000a800aa7227 */ /* 0x000fc600078e00ff */
[C---:B------:R-:W-:Y:S01]  /*169f0*/  ISETP.GT.U32.AND P1, PT, R4.reuse, R164, PT ;  /* 0x000000a40400720c */ /* 0x040fe20003f24070 */
[----:B------:R-:W-:Y:S01]  /*16a00*/  @!P5 IMAD.IADD R165, R165, 0x1, -R4 ;  /* 0x00000001a5a5d824 */ /* 0x000fe200078e0a04 */
[C---:B------:R-:W-:Y:S01]  /*16a10*/  ISETP.GT.U32.AND P5, PT, R4.reuse, R161, PT ;  /* 0x000000a10400720c */ /* 0x040fe20003fa4070 */
[----:B-1----:R-:W-:Y:S02]  /*16a20*/  IMAD.MOV.U32 R5, RZ, RZ, R169 ;  /* 0x000000ffff057224 */ /* 0x002fe400078e00a9 */
[----:B------:R-:W-:Y:S02]  /*16a30*/  IMAD.MOV R170, RZ, RZ, -R170 ;  /* 0x000000ffffaa7224 */ /* 0x000fe400078e0aaa */
[----:B------:R-:W-:Y:S01]  /*16a40*/  @!P6 IMAD.MOV R5, RZ, RZ, -R5 ;  /* 0x000000ffff05e224 */ /* 0x000fe200078e0a05 */
[----:B------:R-:W-:Y:S01]  /*16a50*/  ISETP.GE.AND P6, PT, R157, RZ, PT ;  /* 0x000000ff9d00720c */ /* 0x000fe20003fc6270 */
[----:B------:R-:W-:Y:S02]  /*16a60*/  @!P3 IMAD.IADD R163, R163, 0x1, -R4 ;  /* 0x00000001a3a3b824 */ /* 0x000fe400078e0a04 */
[----:B------:R-:W-:Y:S01]  /*16a70*/  IMAD R157, R4, R170, R168 ;  /* 0x000000aa049d7224 */ /* 0x000fe200078e02a8 */
[----:B------:R1:W-:Y:S01]  /*16a80*/  STL [R1+0x188], R5 ;  /* 0x0001880501007387 */ /* 0x0003e20000100800 */
[----:B------:R-:W-:Y:S01]  /*16a90*/  @!P1 IADD3 R164, R164, -R4, RZ ;  /* 0x80000004a4a49210 */ /* 0x000fe20007ffe0ff */
[----:B------:R-:W-:Y:S01]  /*16aa0*/  IMAD.MOV.U32 R6, RZ, RZ, R165 ;  /* 0x000000ffff067224 */ /* 0x000fe200078e00a5 */
[C---:B------:R-:W-:Y:S01]  /*16ab0*/  ISETP.GT.U32.AND P3, PT, R4.reuse, R163, PT ;  /* 0x000000a30400720c */ /* 0x040fe20003f64070 */
[----:B------:R-:W-:Y:S01]  /*16ac0*/  @!P5 IMAD.IADD R161, R161, 0x1, -R4 ;  /* 0x00000001a1a1d824 */ /* 0x000fe200078e0a04 */
[----:B------:R-:W-:Y:S01]  /*16ad0*/  ISETP.GT.U32.AND P1, PT, R4, R157, PT ;  /* 0x0000009d0400720c */ /* 0x000fe20003f24070 */
[----:B------:R-:W-:Y:S01]  /*16ae0*/  IMAD.HI.U32 R168, R0, R166, RZ ;  /* 0x000000a600a87227 */ /* 0x000fe200078e00ff */
[----:B------:R-:W-:-:S02]  /*16af0*/  ISETP.GE.AND P5, PT, R2, RZ, PT ;  /* 0x000000ff0200720c */ /* 0x000fc40003fa6270 */
[C---:B------:R-:W-:Y:S01]  /*16b00*/  IADD3 R2, R20.reuse, 0x1c5, RZ ;  /* 0x000001c514027810 */ /* 0x040fe20007ffe0ff */
[----:B-1----:R-:W-:Y:S01]  /*16b10*/  IMAD.MOV.U32 R5, RZ, RZ, R167 ;  /* 0x000000ffff057224 */ /* 0x002fe200078e00a7 */
[----:B------:R-:W-:Y:S01]  /*16b20*/  IADD3 R170, R20, 0x1cd, RZ ;  /* 0x000001cd14aa7810 */ /* 0x000fe20007ffe0ff */
[----:B------:R-:W-:Y:S01]  /*16b30*/  @!P4 IMAD.MOV R6, RZ, RZ, -R6 ;  /* 0x000000ffff06c224 */ /* 0x000fe200078e0a06 */
[----:B------:R-:W-:Y:S01]  /*16b40*/  IABS R165, R2 ;  /* 0x0000000200a57213 */ /* 0x000fe20000000000 */
[----:B------:R-:W-:Y:S01]  /*16b50*/  @!P2 IMAD.MOV R5, RZ, RZ, -R5 ;  /* 0x000000ffff05a224 */ /* 0x000fe200078e0a05 */
[----:B------:R-:W-:Y:S01]  /*16b60*/  ISETP.GT.U32.AND P2, PT, R4, R161, PT ;  /* 0x000000a10400720c */ /* 0x000fe20003f44070 */
[----:B------:R-:W-:Y:S02]  /*16b70*/  IMAD.MOV R168, RZ, RZ, -R168 ;  /* 0x000000ffffa87224 */ /* 0x000fe400078e0aa8 */
[--C-:B------:R-:W-:Y:S01]  /*16b80*/  @!P3 IMAD.IADD R163, R163, 0x1, -R4.reuse ;  /* 0x00000001a3a3b824 */ /* 0x100fe200078e0a04 */
[----:B------:R1:W-:Y:S01]  /*16b90*/  STL [R1+0x164], R5 ;  /* 0x0001640501007387 */ /* 0x0003e20000100800 */
[----:B------:R-:W-:Y:S01]  /*16ba0*/  @!P1 IMAD.IADD R157, R157, 0x1, -R4 ;  /* 0x000000019d9d9824 */ /* 0x000fe200078e0a04 */
[----:B------:R-:W-:Y:S01]  /*16bb0*/  ISETP.GE.AND P3, PT, R156, RZ, PT ;  /* 0x000000ff9c00720c */ /* 0x000fe20003f66270 */
[----:B------:R-:W-:Y:S01]  /*16bc0*/  IMAD.HI.U32 R169, R0, R160, RZ ;  /* 0x000000a000a97227 */ /* 0x000fe200078e00ff */
[----:B------:R2:W-:Y:S02]  /*16bd0*/  STL [R1+0x168], R6 ;  /* 0x0001680601007387 */ /* 0x0005e40000100800 */
[C---:B------:R-:W-:Y:S01]  /*16be0*/  ISETP.GT.U32.AND P1, PT, R4.reuse, R157, PT ;  /* 0x0000009d0400720c */ /* 0x040fe20003f24070 */
[----:B------:R-:W-:-:S02]  /*16bf0*/  IMAD R156, R4, R168, R166 ;  /* 0x000000a8049c7224 */ /* 0x000fc400078e02a6 */
[----:B------:R-:W-:Y:S01]  /*16c00*/  IMAD.MOV R169, RZ, RZ, -R169 ;  /* 0x000000ffffa97224 */ /* 0x000fe200078e0aa9 */
[----:B-1----:R-:W-:Y:S01]  /*16c10*/  LOP3.LUT R5, R194, 0x7f, RZ, 0xc0, !PT ;  /* 0x0000007fc2057812 */ /* 0x002fe200078ec0ff */
[----:B------:R-:W-:Y:S01]  /*16c20*/  @!P2 IMAD.IADD R161, R161, 0x1, -R4 ;  /* 0x00000001a1a1a824 */ /* 0x000fe200078e0a04 */
[C---:B------:R-:W-:Y:S01]  /*16c30*/  ISETP.GT.U32.AND P2, PT, R4.reuse, R156, PT ;  /* 0x0000009c0400720c */ /* 0x040fe20003f44070 */
[----:B------:R-:W-:Y:S01]  /*16c40*/  IMAD R160, R4, R169, R160 ;  /* 0x000000a904a07224 */ /* 0x000fe200078e02a0 */
[----:B------:R-:W-:Y:S01]  /*16c50*/  ISETP.GE.AND P4, PT, R5, c[0x0][0x180], PT ;  /* 0x0000600005007a0c */ /* 0x000fe20003f86270 */
[----:B--2---:R-:W-:Y:S01]  /*16c60*/  IMAD.MOV.U32 R6, RZ, RZ, R164 ;  /* 0x000000ffff067224 */ /* 0x004fe200078e00a4 */
[----:B------:R-:W-:Y:S01]  /*16c70*/  IADD3 R169, R20, 0x1ce, RZ ;  /* 0x000001ce14a97810 */ /* 0x000fe20007ffe0ff */
[----:B------:R-:W-:Y:S01]  /*16c80*/  IMAD.MOV.U32 R5, RZ, RZ, R163 ;  /* 0x000000ffff057224 */ /* 0x000fe200078e00a3 */
[----:B------:R-:W-:Y:S01]  /*16c90*/  SEL R164, R3, RZ, !P4 ;  /* 0x000000ff03a47207 */ /* 0x000fe20006000000 */
[----:B------:R-:W-:Y:S01]  /*16ca0*/  @!P6 IMAD.MOV R6, RZ, RZ, -R6 ;  /* 0x000000ffff06e224 */ /* 0x000fe200078e0a06 */
[----:B------:R-:W-:Y:S01]  /*16cb0*/  ISETP.GT.U32.AND P4, PT, R4, R160, PT ;  /* 0x000000a00400720c */ /* 0x000fe20003f84070 */
[----:B------:R-:W-:Y:S01]  /*16cc0*/  @!P5 IMAD.MOV R5, RZ, RZ, -R5 ;  /* 0x000000ffff05d224 */ /* 0x000fe200078e0a05 */
[----:B------:R-:W-:Y:S01]  /*16cd0*/  ISETP.GE.AND P6, PT, R162, RZ, PT ;  /* 0x000000ffa200720c */ /* 0x000fe20003fc6270 */
[----:B------:R-:W-:Y:S01]  /*16ce0*/  IMAD.HI.U32 R163, R0, R165, RZ ;  /* 0x000000a500a37227 */ /* 0x000fe200078e00ff */
[----:B------:R-:W-:Y:S01]  /*16cf0*/  STL [R1+0x16c], R6 ;  /* 0x00016c0601007387 */ /* 0x000fe20000100800 */
[----:B------:R-:W-:-:S02]  /*16d00*/  ISETP.NE.U32.AND P5, PT, R164, RZ, PT ;  /* 0x000000ffa400720c */ /* 0x000fc40003fa5070 */
[--C-:B------:R-:W-:Y:S01]  /*16d10*/  @!P1 IMAD.IADD R157, R157, 0x1, -R4.reuse ;  /* 0x000000019d9d9824 */ /* 0x100fe200078e0a04 */
[----:B------:R1:W-:Y:S01]  /*16d20*/  STL [R1+0x170], R5 ;  /* 0x0001700501007387 */ /* 0x0003e20000100800 */
[----:B------:R-:W-:Y:S01]  /*16d30*/  IMAD.MOV R163, RZ, RZ, -R163 ;  /* 0x000000ffffa37224 */ /* 0x000fe200078e0aa3 */
[----:B------:R-:W-:Y:S01]  /*16d40*/  ISETP.GE.AND P1, PT, R159, RZ, PT ;  /* 0x000000ff9f00720c */ /* 0x000fe20003f26270 */
[--C-:B------:R-:W-:Y:S01]  /*16d50*/  @!P2 IMAD.IADD R156, R156, 0x1, -R4.reuse ;  /* 0x000000019c9ca824 */ /* 0x100fe200078e0a04 */
[----:B------:R-:W-:Y:S01]  /*16d60*/  IADD3 R159, R20, 0x1c7, RZ ;  /* 0x000001c7149f7810 */ /* 0x000fe20007ffe0ff */
[----:B------:R-:W-:Y:S01]  /*16d70*/  IMAD R165, R4, R163, R165 ;  /* 0x000000a304a57224 */ /* 0x000fe200078e02a5 */
[----:B------:R-:W-:Y:S01]  /*16d80*/  ISETP.GE.AND P2, PT, R158, RZ, PT ;  /* 0x000000ff9e00720c */ /* 0x000fe20003f46270 */
[----:B------:R-:W-:Y:S01]  /*16d90*/  @!P4 IMAD.IADD R160, R160, 0x1, -R4 ;  /* 0x00000001a0a0c824 */ /* 0x000fe200078e0a04 */
[----:B------:R-:W-:Y:S01]  /*16da0*/  IABS R162, R159 ;  /* 0x0000009f00a27213 */ /* 0x000fe20000000000 */
[----:B-1----:R-:W-:Y:S01]  /*16db0*/  IMAD.MOV.U32 R5, RZ, RZ, R161 ;  /* 0x000000ffff057224 */ /* 0x002fe200078e00a1 */
[----:B------:R-:W-:-:S02]  /*16dc0*/  IADD3 R161, R20, 0x1c6, RZ ;  /* 0x000001c614a17810 */ /* 0x000fc40007ffe0ff */
[C---:B------:R-:W-:Y:S01]  /*16dd0*/  ISETP.GT.U32.AND P4, PT, R4.reuse, R160, PT ;  /* 0x000000a00400720c */ /* 0x040fe20003f84070 */
[----:B------:R-:W-:Y:S01]  /*16de0*/  @!P3 IMAD.MOV R5, RZ, RZ, -R5 ;  /* 0x000000ffff05b224 */ /* 0x000fe200078e0a05 */
[----:B------:R-:W-:Y:S02]  /*16df0*/  ISETP.GT.U32.AND P3, PT, R4, R156, PT ;  /* 0x0000009c0400720c */ /* 0x000fe40003f64070 */
[C---:B------:R-:W-:Y:S02]  /*16e00*/  IADD3 R158, R20.reuse, 0x1c8, RZ ;  /* 0x000001c8149e7810 */ /* 0x040fe40007ffe0ff */
[----:B------:R1:W-:Y:S01]  /*16e10*/  STL [R1+0x174], R5 ;  /* 0x0001740501007387 */ /* 0x0003e20000100800 */
[----:B------:R-:W-:Y:S02]  /*16e20*/  IADD3 R164, R20, 0x1cc, RZ ;  /* 0x000001cc14a47810 */ /* 0x000fe40007ffe0ff */
[----:B------:R-:W-:Y:S02]  /*16e30*/  IABS R172, R158 ;  /* 0x0000009e00ac7213 */ /* 0x000fe40000000000 */
[----:B------:R-:W-:-:S02]  /*16e40*/  IABS R163, R164 ;  /* 0x000000a400a37213 */ /* 0x000fc40000000000 */
[--C-:B------:R-:W-:Y:S01]  /*16e50*/  @!P4 IMAD.IADD R160, R160, 0x1, -R4.reuse ;  /* 0x00000001a0a0c824 */ /* 0x100fe200078e0a04 */
[----:B------:R-:W-:Y:S01]  /*16e60*/  ISETP.GE.AND P4, PT, R161, RZ, PT ;  /* 0x000000ffa100720c */ /* 0x000fe20003f86270 */
[----:B------:R-:W-:Y:S01]  /*16e70*/  @!P3 IMAD.IADD R156, R156, 0x1, -R4 ;  /* 0x000000019c9cb824 */ /* 0x000fe200078e0a04 */
[----:B-1----:R-:W-:Y:S02]  /*16e80*/  MOV R5, R157 ;  /* 0x0000009d00057202 */ /* 0x002fe40000000f00 */
[----:B------:R-:W-:Y:S01]  /*16e90*/  IABS R157, R161 ;  /* 0x000000a1009d7213 */ /* 0x000fe20000000000 */
[----:B------:R-:W-:Y:S01]  /*16ea0*/  IMAD.HI.U32 R161, R0, R162, RZ ;  /* 0x000000a200a17227 */ /* 0x000fe200078e00ff */
[----:B------:R-:W-:Y:S02]  /*16eb0*/  ISETP.GE.AND P3, PT, R2, RZ, PT ;  /* 0x000000ff0200720c */ /* 0x000fe40003f66270 */
[----:B------:R-:W-:Y:S01]  /*16ec0*/  IADD3 R194, R20, 0x1ec, RZ ;  /* 0x000001ec14c27810 */ /* 0x000fe20007ffe0ff */
[----:B------:R-:W-:Y:S01]  /*16ed0*/  @!P6 IMAD.MOV R5, RZ, RZ, -R5 ;  /* 0x000000ffff05e224 */ /* 0x000fe200078e0a05 */
[----:B------:R-:W-:Y:S01]  /*16ee0*/  ISETP.GT.U32.AND P6, PT, R4, R165, PT ;  /* 0x000000a50400720c */ /* 0x000fe20003fc4070 */
[----:B------:R-:W-:Y:S01]  /*16ef0*/  IMAD.HI.U32 R2, R0, R157, RZ ;  /* 0x0000009d00027227 */ /* 0x000fe200078e00ff */
[----:B------:R-:W-:-:S02]  /*16f00*/  IABS R204, R194 ;  /* 0x000000c200cc7213 */ /* 0x000fc40000000000 */
[----:B------:R1:W-:Y:S01]  /*16f10*/  STL [R1+0x178], R5 ;  /* 0x0001780501007387 */ /* 0x0003e20000100800 */
[----:B------:R-:W-:-:S04]  /*16f20*/  IMAD.MOV R2, RZ, RZ, -R2 ;  /* 0x000000ffff027224 */ /* 0x000fc800078e0a02 */
[----:B------:R-:W-:Y:S01]  /*16f30*/  IMAD R157, R4, R2, R157 ;  /* 0x00000002049d7224 */ /* 0x000fe200078e029d */
[----:B------:R-:W-:-:S03]  /*16f40*/  IADD3 R2, R20, 0x1c9, RZ ;  /* 0x000001c914027810 */ /* 0x000fc60007ffe0ff */
[----:B------:R-:W-:Y:S01]  /*16f50*/  @!P6 IMAD.IADD R165, R165, 0x1, -R4 ;  /* 0x00000001a5a5e824 */ /* 0x000fe200078e0a04 */
[----:B------:R-:W-:Y:S01]  /*16f60*/  IABS R171, R2 ;  /* 0x0000000200ab7213 */ /* 0x000fe20000000000 */
[----:B-1----:R-:W-:Y:S02]  /*16f70*/  IMAD.MOV.U32 R5, RZ, RZ, R156 ;  /* 0x000000ffff057224 */ /* 0x002fe400078e009c */
[----:B------:R-:W-:Y:S01]  /*16f80*/  IMAD.HI.U32 R156, R0, R172, RZ ;  /* 0x000000ac009c7227 */ /* 0x000fe200078e00ff */
[----:B------:R-:W-:-:S03]  /*16f90*/  ISETP.GT.U32.AND P6, PT, R4, R165, PT ;  /* 0x000000a50400720c */ /* 0x000fc60003fc4070 */
[----:B------:R-:W-:Y:S01]  /*16fa0*/  @!P1 IMAD.MOV R5, RZ, RZ, -R5 ;  /* 0x000000ffff059224 */ /* 0x000fe200078e0a05 */
[----:B------:R-:W-:Y:S01]  /*16fb0*/  ISETP.GE.AND P1, PT, R159, RZ, PT ;  /* 0x000000ff9f00720c */ /* 0x000fe20003f26270 */
[----:B------:R-:W-:Y:S01]  /*16fc0*/  IMAD.MOV R159, RZ, RZ, -R161 ;  /* 0x000000ffff9f7224 */ /* 0x000fe200078e0aa1 */
[----:B------:R-:W-:Y:S01]  /*16fd0*/  IADD3 R161, R20, 0x1cb, RZ ;  /* 0x000001cb14a17810 */ /* 0x000fe20007ffe0ff */
[----:B------:R-:W-:Y:S01]  /*16fe0*/  IMAD.MOV R156, RZ, RZ, -R156 ;  /* 0x000000ffff9c7224 */ /* 0x000fe200078e0a9c */
[----:B------:R1:W-:Y:S01]  /*16ff0*/  STL [R1+0x180], R5 ;  /* 0x0001800501007387 */ /* 0x0003e20000100800 */
[C---:B------:R-:W-:Y:S01]  /*17000*/  IMAD R162, R4.reuse, R159, R162 ;  /* 0x0000009f04a27224 */ /* 0x040fe200078e02a2 */
[----:B------:R-:W-:Y:S01]  /*17010*/  IABS R166, R161 ;  /* 0x000000a100a67213 */ /* 0x000fe20000000000 */
[C---:B------:R-:W-:Y:S01]  /*17020*/  IMAD R172, R4.reuse, R156, R172 ;  /* 0x0000009c04ac7224 */ /* 0x040fe200078e02ac */
[----:B------:R-:W-:Y:S01]  /*17030*/  IABS R159, R170 ;  /* 0x000000aa009f7213 */ /* 0x000fe20000000000 */
[----:B------:R-:W-:Y:S01]  /*17040*/  @!P6 IMAD.IADD R165, R165, 0x1, -R4 ;  /* 0x00000001a5a5e824 */ /* 0x000fe200078e0a04 */
[----:B------:R-:W-:Y:S01]  /*17050*/  ISETP.GT.U32.AND P6, PT, R4, R162, PT ;  /* 0x000000a20400720c */ /* 0x000fe20003fc4070 */
[----:B------:R-:W-:-:S04]  /*17060*/  IMAD.HI.U32 R167, R0, R171, RZ ;  /* 0x000000ab00a77227 */ /* 0x000fc800078e00ff */
[----:B-1----:R-:W-:Y:S01]  /*17070*/  IMAD.MOV.U32 R5, RZ, RZ, R160 ;  /* 0x000000ffff057224 */ /* 0x002fe200078e00a0 */
        /* <DEDUP_REMOVED lines=8> */
[----:B------:R-:W-:-:S04]  /*17100*/  IMAD.HI.U32 R167, R0, R166, RZ ;  /* 0x000000a600a77227 */ /* 0x000fc800078e00ff */
[----:B------:R-:W-:-:S04]  /*17110*/  IMAD.HI.U32 R168, R0, R156, RZ ;  /* 0x0000009c00a87227 */ /* 0x000fc800078e00ff */
[----:B------:R-:W-:Y:S01]  /*17120*/  @!P2 IMAD.IADD R157, R157, 0x1, -R4 ;  /* 0x000000019d9da824 */ /* 0x000fe200078e0a04 */
[C---:B------:R-:W-:Y:S01]  /*17130*/  ISETP.GT.U32.AND P2, PT, R4.reuse, R172, PT ;  /* 0x000000ac0400720c */ /* 0x040fe20003f44070 */
[----:B-1----:R-:W-:Y:S02]  /*17140*/  IMAD.MOV.U32 R5, RZ, RZ, R165 ;  /* 0x000000ffff057224 */ /* 0x002fe400078e00a5 */
[----:B------:R-:W-:Y:S01]  /*17150*/  IMAD.MOV R168, RZ, RZ, -R168 ;  /* 0x000000ffffa87224 */ /* 0x000fe200078e0aa8 */
[C---:B------:R-:W-:Y:S01]  /*17160*/  ISETP.GT.U32.AND P6, PT, R4.reuse, R157, PT ;  /* 0x0000009d0400720c */ /* 0x040fe20003fc4070 */
[----:B------:R-:W-:Y:S02]  /*17170*/  @!P3 IMAD.MOV R5, RZ, RZ, -R5 ;  /* 0x000000ffff05b224 */ /* 0x000fe400078e0a05 */
[----:B------:R-:W-:Y:S02]  /*17180*/  IMAD.MOV R167, RZ, RZ, -R167 ;  /* 0x000000ffffa77224 */ /* 0x000fe400078e0aa7 */
[----:B------:R-:W-:Y:S01]  /*17190*/  IMAD R156, R4, R168, R156 ;  /* 0x000000a8049c7224 */ /* 0x000fe200078e029c */
[----:B------:R1:W-:Y:S01]  /*171a0*/  STL [R1+0x160], R5 ;  /* 0x0001600501007387 */ /* 0x0003e20000100800 */
[----:B------:R-:W-:-:S04]  /*171b0*/  IMAD.HI.U32 R165, R0, R163, RZ ;  /* 0x000000a300a57227 */ /* 0x000fc800078e00ff */
[----:B------:R-:W-:Y:S01]  /*171c0*/  @!P2 IMAD.IADD R172, R172, 0x1, -R4 ;  /* 0x00000001acaca824 */ /* 0x000fe200078e0a04 */
[----:B------:R-:W-:Y:S01]  /*171d0*/  ISETP.GT.U32.AND P2, PT, R4, R162, PT ;  /* 0x000000a20400720c */ /* 0x000fe20003f44070 */
[----:B------:R-:W-:Y:S01]  /*171e0*/  IMAD.MOV R165, RZ, RZ, -R165 ;  /* 0x000000ffffa57224 */ /* 0x000fe200078e0aa5 */
[----:B------:R-:W-:Y:S01]  /*171f0*/  @!P6 IADD3 R157, R157, -R4, RZ ;  /* 0x800000049d9de210 */ /* 0x000fe20007ffe0ff */
[----:B------:R-:W-:Y:S01]  /*17200*/  IMAD.HI.U32 R168, R0, R159, RZ ;  /* 0x0000009f00a87227 */ /* 0x000fe200078e00ff */
[C---:B------:R-:W-:Y:S02]  /*17210*/  ISETP.GT.U32.AND P6, PT, R4.reuse, R171, PT ;  /* 0x000000ab0400720c */ /* 0x040fe40003fc4070 */
[C---:B------:R-:W-:Y:S01]  /*17220*/  ISETP.GT.U32.AND P3, PT, R4.reuse, R172, PT ;  /* 0x000000ac0400720c */ /* 0x040fe20003f64070 */
[----:B-1----:R-:W-:Y:S02]  /*17230*/  IMAD.MOV.U32 R5, RZ, RZ, R157 ;  /* 0x000000ffff057224 */ /* 0x002fe400078e009d */
[C---:B------:R-:W-:Y:S01]  /*17240*/  IMAD R157, R4.reuse, R167, R166 ;  /* 0x000000a7049d7224 */ /* 0x040fe200078e02a6 */
[----:B------:R-:W-:Y:S01]  /*17250*/  IABS R166, R169 ;  /* 0x000000a900a67213 */ /* 0x000fe20000000000 */
[----:B------:R-:W-:Y:S01]  /*17260*/  @!P4 IMAD.MOV R5, RZ, RZ, -R5 ;  /* 0x000000ffff05c224 */ /* 0x000fe200078e0a05 */
[----:B------:R-:W-:Y:S01]  /*17270*/  ISETP.GT.U32.AND P4, PT, R4, R156, PT ;  /* 0x0000009c0400720c */ /* 0x000fe20003f84070 */
[----:B------:R-:W-:Y:S01]  /*17280*/  @!P2 IMAD.IADD R162, R162, 0x1, -R4 ;  /* 0x00000001a2a2a824 */ /* 0x000fe200078e0a04 */
[----:B------:R-:W-:Y:S01]  /*17290*/  ISETP.GT.U32.AND P2, PT, R4, R157, PT ;  /* 0x0000009d0400720c */ /* 0x000fe20003f44070 */
[----:B------:R-:W-:Y:S01]  /*172a0*/  IMAD.MOV R168, RZ, RZ, -R168 ;  /* 0x000000ffffa87224 */ /* 0x000fe200078e0aa8 */
[----:B------:R1:W-:Y:S01]  /*172b0*/  STL [R1+0x15c], R5 ;  /* 0x00015c0501007387 */ /* 0x0003e20000100800 */
[--C-:B------:R-:W-:Y:S01]  /*172c0*/  @!P6 IMAD.IADD R171, R171, 0x1, -R4.reuse ;  /* 0x00000001ababe824 */ /* 0x100fe200078e0a04 */
[----:B------:R-:W-:Y:S01]  /*172d0*/  ISETP.GE.AND P6, PT, R2, RZ, PT ;  /* 0x000000ff0200720c */ /* 0x000fe20003fc6270 */
[--C-:B------:R-:W-:Y:S01]  /*172e0*/  @!P3 IMAD.IADD R172, R172, 0x1, -R4.reuse ;  /* 0x00000001acacb824 */ /* 0x100fe200078e0a04 */
[----:B------:R-:W-:Y:S01]  /*172f0*/  ISETP.GE.AND P3, PT, R158, RZ, PT ;  /* 0x000000ff9e00720c */ /* 0x000fe20003f66270 */
[----:B------:R-:W-:Y:S01]  /*17300*/  IMAD R158, R4, R165, R163 ;  /* 0x000000a5049e7224 */ /* 0x000fe200078e02a3 */
[----:B------:R-:W-:Y:S01]  /*17310*/  IADD3 R165, R20, 0x1cf, RZ ;  /* 0x000001cf14a57810 */ /* 0x000fe20007ffe0ff */
[----:B------:R-:W-:Y:S01]  /*17320*/  IMAD R159, R4, R168, R159 ;  /* 0x000000a8049f7224 */ /* 0x000fe200078e029f */
[----:B------:R-:W-:Y:S01]  /*17330*/  IADD3 R2, R20, 0x1d0, RZ ;  /* 0x000001d014027810 */ /* 0x000fe20007ffe0ff */
[----:B------:R-:W-:Y:S01]  /*17340*/  @!P4 IMAD.IADD R156, R156, 0x1, -R4 ;  /* 0x000000019c9cc824 */ /* 0x000fe200078e0a04 */
[C---:B------:R-:W-:Y:S01]  /*17350*/  ISETP.GT.U32.AND P4, PT, R4.reuse, R171, PT ;  /* 0x000000ab0400720c */ /* 0x040fe20003f84070 */
[----:B-1----:R-:W-:Y:S01]  /*17360*/  IMAD.MOV.U32 R5, RZ, RZ, R162 ;  /* 0x000000ffff057224 */ /* 0x002fe200078e00a2 */
[----:B------:R-:W-:Y:S01]  /*17370*/  IABS R173, R165 ;  /* 0x000000a500ad7213 */ /* 0x000fe20000000000 */
[----:B------:R-:W-:Y:S01]  /*17380*/  @!P2 IMAD.IADD R157, R157, 0x1, -R4 ;  /* 0x000000019d9da824 */ /* 0x000fe200078e0a04 */
[----:B------:R-:W-:Y:S01]  /*17390*/  ISETP.GT.U32.AND P2, PT, R4, R156, PT ;  /* 0x0000009c0400720c */ /* 0x000fe20003f44070 */
[----:B------:R-:W-:Y:S01]  /*173a0*/  @!P1 IMAD.MOV R5, RZ, RZ, -R5 ;  /* 0x000000ffff059224 */ /* 0x000fe200078e0a05 */
[----:B------:R-:W-:Y:S01]  /*173b0*/  IADD3 R168, R20, 0x1d1, RZ ;  /* 0x000001d114a87810 */ /* 0x000fe20007ffe0ff */
[----:B------:R-:W-:Y:S01]  /*173c0*/  IMAD.HI.U32 R167, R0, R166, RZ ;  /* 0x000000a600a77227 */ /* 0x000fe200078e00ff */
[----:B------:R-:W-:-:S02]  /*173d0*/  ISETP.GT.U32.AND P1, PT, R4, R157, PT ;  /* 0x0000009d0400720c */ /* 0x000fc40003f24070 */
[----:B------:R-:W-:Y:S01]  /*173e0*/  IABS R162, R2 ;  /* 0x0000000200a27213 */ /* 0x000fe20000000000 */
[----:B------:R-:W-:Y:S01]  /*173f0*/  IMAD.MOV R167, RZ, RZ, -R167 ;  /* 0x000000ffffa77224 */ /* 0x000fe200078e0aa7 */
[----:B------:R-:W-:Y:S01]  /*17400*/  IABS R163, R168 ;  /* 0x000000a800a37213 */ /* 0x000fe20000000000 */
[--C-:B------:R-:W-:Y:S01]  /*17410*/  @!P4 IMAD.IADD R171, R171, 0x1, -R4.reuse ;  /* 0x00000001ababc824 */ /* 0x100fe200078e0a04 */
[----:B------:R-:W-:Y:S01]  /*17420*/  ISETP.GT.U32.AND P4, PT, R4, R158, PT ;  /* 0x0000009e0400720c */ /* 0x000fe20003f84070 */
[----:B------:R-:W-:Y:S01]  /*17430*/  IMAD.HI.U32 R174, R0, R173, RZ ;  /* 0x000000ad00ae7227 */ /* 0x000fe200078e00ff */
[----:B------:R1:W-:Y:S03]  /*17440*/  STL [R1+0x154], R5 ;  /* 0x0001540501007387 */ /* 0x0003e60000100800 */
[--C-:B------:R-:W-:Y:S01]  /*17450*/  @!P2 IMAD.IADD R156, R156, 0x1, -R4.reuse ;  /* 0x000000019c9ca824 */ /* 0x100fe200078e0a04 */
[----:B------:R-:W-:Y:S01]  /*17460*/  ISETP.GT.U32.AND P2, PT, R4, R159, PT ;  /* 0x0000009f0400720c */ /* 0x000fe20003f44070 */
[----:B------:R-:W-:Y:S01]  /*17470*/  @!P1 IMAD.IADD R157, R157, 0x1, -R4 ;  /* 0x000000019d9d9824 */ /* 0x000fe200078e0a04 */
[----:B------:R-:W-:Y:S01]  /*17480*/  ISETP.GE.AND P1, PT, R160, RZ, PT ;  /* 0x000000ffa000720c */ /* 0x000fe20003f26270 */
[----:B------:R-:W-:-:S02]  /*17490*/  IMAD R160, R4, R167, R166 ;  /* 0x000000a704a07224 */ /* 0x000fc400078e02a6 */
[----:B------:R-:W-:Y:S02]  /*174a0*/  IMAD.MOV R174, RZ, RZ, -R174 ;  /* 0x000000ffffae7224 */ /* 0x000fe400078e0aae */
[----:B------:R-:W-:Y:S01]  /*174b0*/  @!P4 IMAD.IADD R158, R158, 0x1, -R4 ;  /* 0x000000019e9ec824 */ /* 0x000fe200078e0a04 */
[----:B------:R-:W-:Y:S01]  /*174c0*/  ISETP.GT.U32.AND P4, PT, R4, R160, PT ;  /* 0x000000a00400720c */ /* 0x000fe20003f84070 */
[----:B------:R-:W-:Y:S02]  /*174d0*/  IMAD.MOV.U32 R6, RZ, RZ, R172 ;  /* 0x000000ffff067224 */ /* 0x000fe400078e00ac */
[----:B------:R-:W-:-:S04]  /*174e0*/  IMAD.HI.U32 R167, R0, R162, RZ ;  /* 0x000000a200a77227 */ /* 0x000fc800078e00ff */
[----:B------:R-:W-:Y:S01]  /*174f0*/  @!P2 IMAD.IADD R159, R159, 0x1, -R4 ;  /* 0x000000019f9fa824 */ /* 0x000fe200078e0a04 */
[----:B------:R-:W-:Y:S01]  /*17500*/  ISETP.GE.AND P2, PT, R161, RZ, PT ;  /* 0x000000ffa100720c */ /* 0x000fe20003f46270 */
[----:B------:R-:W-:Y:S02]  /*17510*/  IMAD R161, R4, R174, R173 ;  /* 0x000000ae04a17224 */ /* 0x000fe400078e02ad */
[----:B------:R-:W-:-:S04]  /*17520*/  IMAD.HI.U32 R166, R0, R163, RZ ;  /* 0x000000a300a67227 */ /* 0x000fc800078e00ff */
[----:B------:R-:W-:Y:S01]  /*17530*/  @!P3 IMAD.MOV R6, RZ, RZ, -R6 ;  /* 0x000000ffff06b224 */ /* 0x000fe200078e0a06 */
[----:B------:R-:W-:Y:S01]  /*17540*/  ISETP.GT.U32.AND P3, PT, R4, R158, PT ;  /* 0x0000009e0400720c */ /* 0x000fe20003f64070 */
[----:B------:R-:W-:Y:S01]  /*17550*/  IMAD.MOV R167, RZ, RZ, -R167 ;  /* 0x000000ffffa77224 */ /* 0x000fe200078e0aa7 */
[----:B------:R-:W-:Y:S01]  /*17560*/  IADD3 R166, -R166, RZ, RZ ;  /* 0x000000ffa6a67210 */ /* 0x000fe20007ffe1ff */
[----:B------:R-:W-:Y:S01]  /*17570*/  @!P1 IMAD.MOV R156, RZ, RZ, -R156 ;  /* 0x000000ffff9c9224 */ /* 0x000fe200078e0a9c */
[----:B------:R-:W-:Y:S01]  /*17580*/  ISETP.GT.U32.AND P1, PT, R4, R161, PT ;  /* 0x000000a10400720c */ /* 0x000fe20003f24070 */
[----:B------:R-:W-:Y:S01]  /*17590*/  @!P4 IMAD.IADD R160, R160, 0x1, -R4 ;  /* 0x00000001a0a0c824 */ /* 0x000fe200078e0a04 */
[C---:B------:R-:W-:Y:S01]  /*175a0*/  ISETP.GT.U32.AND P4, PT, R4.reuse, R159, PT ;  /* 0x0000009f0400720c */ /* 0x040fe20003f84070 */
[----:B------:R-:W-:Y:S01]  /*175b0*/  IMAD R162, R4, R167, R162 ;  /* 0x000000a704a27224 */ /* 0x000fe200078e02a2 */
[----:B------:R-:W-:Y:S01]  /*175c0*/  IADD3 R167, R20, 0x1d2, RZ ;  /* 0x000001d214a77810 */ /* 0x000fe20007ffe0ff */
[----:B-1----:R-:W-:Y:S01]  /*175d0*/  IMAD.MOV.U32 R5, RZ, RZ, R171 ;  /* 0x000000ffff057224 */ /* 0x002fe200078e00ab */
[----:B------:R-:W-:Y:S01]  /*175e0*/  STL [R1+0x14c], R6 ;  /* 0x00014c0601007387 */ /* 0x000fe20000100800 */
[----:B------:R-:W-:Y:S01]  /*175f0*/  @!P2 IMAD.MOV R157, RZ, RZ, -R157 ;  /* 0x000000ffff9da224 */ /* 0x000fe200078e0a9d */
[C---:B------:R-:W-:Y:S01]  /*17600*/  ISETP.GT.U32.AND P2, PT, R4.reuse, R162, PT ;  /* 0x000000a20400720c */ /* 0x040fe20003f44070 */
[----:B------:R-:W-:Y:S01]  /*17610*/  @!P6 IMAD.MOV R5, RZ, RZ, -R5 ;  /* 0x000000ffff05e224 */ /* 0x000fe200078e0a05 */
[C---:B------:R-:W-:Y:S01]  /*17620*/  ISETP.GT.U32.AND P6, PT, R4.reuse, R160, PT ;  /* 0x000000a00400720c */ /* 0x040fe20003fc4070 */
[----:B------:R-:W-:Y:S01]  /*17630*/  IMAD R163, R4, R166, R163 ;  /* 0x000000a604a37224 */ /* 0x000fe200078e02a3 */
[----:B------:R-:W-:Y:S01]  /*17640*/  IABS R172, R167 ;  /* 0x000000a700ac7213 */ /* 0x000fe20000000000 */
[--C-:B------:R-:W-:Y:S01]  /*17650*/  @!P3 IMAD.IADD R158, R158, 0x1, -R4.reuse ;  /* 0x000000019e9eb824 */ /* 0x100fe200078e0a04 */
[----:B------:R-:W-:Y:S01]  /*17660*/  IADD3 R166, R20, 0x1d3, RZ ;  /* 0x000001d314a67810 */ /* 0x000fe20007ffe0ff */
[--C-:B------:R-:W-:Y:S01]  /*17670*/  @!P1 IMAD.IADD R161, R161, 0x1, -R4.reuse ;  /* 0x00000001a1a19824 */ /* 0x100fe200078e0a04 */
[----:B------:R-:W-:Y:S01]  /*17680*/  ISETP.GT.U32.AND P3, PT, R4, R163, PT ;  /* 0x000000a30400720c */ /* 0x000fe20003f64070 */
[----:B------:R-:W-:Y:S01]  /*17690*/  IMAD.HI.U32 R173, R0, R172, RZ ;  /* 0x000000ac00ad7227 */ /* 0x000fe200078e00ff */
[----:B------:R-:W-:Y:S01]  /*176a0*/  ISETP.GE.AND P1, PT, R169, RZ, PT ;  /* 0x000000ffa900720c */ /* 0x000fe20003f26270 */
[----:B------:R1:W-:Y:S01]  /*176b0*/  STL [R1+0x148], R5 ;  /* 0x0001480501007387 */ /* 0x0003e20000100800 */
[----:B------:R-:W-:Y:S01]  /*176c0*/  IABS R171, R166 ;  /* 0x000000a600ab7213 */ /* 0x000fe20000000000 */
[----:B------:R-:W-:Y:S01]  /*176d0*/  @!P4 IMAD.IADD R159, R159, 0x1, -R4 ;  /* 0x000000019f9fc824 */ /* 0x000fe200078e0a04 */
[----:B------:R-:W-:Y:S01]  /*176e0*/  ISETP.GE.AND P4, PT, R164, RZ, PT ;  /* 0x000000ffa400720c */ /* 0x000fe20003f86270 */
[----:B------:R-:W-:-:S02]  /*176f0*/  IMAD.MOV R173, RZ, RZ, -R173 ;  /* 0x000000ffffad7224 */ /* 0x000fc400078e0aad */
[--C-:B------:R-:W-:Y:S01]  /*17700*/  @!P6 IMAD.IADD R160, R160, 0x1, -R4.reuse ;  /* 0x00000001a0a0e824 */ /* 0x100fe200078e0a04 */
[----:B------:R-:W-:Y:S01]  /*17710*/  ISETP.GE.AND P6, PT, R170, RZ, PT ;  /* 0x000000ffaa00720c */ /* 0x000fe20003fc6270 */
[----:B------:R-:W-:Y:S01]  /*17720*/  @!P2 IMAD.IADD R162, R162, 0x1, -R4 ;  /* 0x00000001a2a2a824 */ /* 0x000fe200078e0a04 */
[C---:B------:R-:W-:Y:S01]  /*17730*/  ISETP.GT.U32.AND P2, PT, R4.reuse, R161, PT ;  /* 0x000000a10400720c */ /* 0x040fe20003f44070 */
[----:B------:R-:W-:Y:S01]  /*17740*/  IMAD R164, R4, R173, R172 ;  /* 0x000000ad04a47224 */ /* 0x000fe200078e02ac */
[----:B------:R-:W-:Y:S01]  /*17750*/  IADD3 R173, R20, 0x1d7, RZ ;  /* 0x000001d714ad7810 */ /* 0x000fe20007ffe0ff */
[----:B------:R-:W-:Y:S01]  /*17760*/  @!P3 IMAD.IADD R163, R163, 0x1, -R4 ;  /* 0x00000001a3a3b824 */ /* 0x000fe200078e0a04 */
[C---:B------:R-:W-:Y:S01]  /*17770*/  ISETP.GT.U32.AND P3, PT, R4.reuse, R162, PT ;  /* 0x000000a20400720c */ /* 0x040fe20003f64070 */
[----:B------:R-:W-:Y:S01]  /*17780*/  @!P1 IMAD.MOV R160, RZ, RZ, -R160 ;  /* 0x000000ffffa09224 */ /* 0x000fe200078e0aa0 */
[----:B------:R-:W-:Y:S01]  /*17790*/  ISETP.GT.U32.AND P1, PT, R4, R164, PT ;  /* 0x000000a40400720c */ /* 0x000fe20003f24070 */
[----:B------:R-:W-:-:S04]  /*177a0*/  IMAD.HI.U32 R169, R0, R171, RZ ;  /* 0x000000ab00a97227 */ /* 0x000fc800078e00ff */
[----:B------:R-:W-:Y:S01]  /*177b0*/  @!P4 IMAD.MOV R158, RZ, RZ, -R158 ;  /* 0x000000ffff9ec224 */ /* 0x000fe200078e0a9e */
[C---:B------:R-:W-:Y:S01]  /*177c0*/  ISETP.GT.U32.AND P4, PT, R4.reuse, R163, PT ;  /* 0x000000a30400720c */ /* 0x040fe20003f84070 */
[----:B------:R-:W-:Y:S01]  /*177d0*/  IMAD.MOV R169, RZ, RZ, -R169 ;  /* 0x000000ffffa97224 */ /* 0x000fe200078e0aa9 */
[----:B------:R-:W-:Y:S01]  /*177e0*/  @!P2 IADD3 R161, R161, -R4, RZ ;  /* 0x80000004a1a1a210 */ /* 0x000fe20007ffe0ff */
[----:B------:R-:W-:Y:S01]  /*177f0*/  @!P6 IMAD.MOV R159, RZ, RZ, -R159 ;  /* 0x000000ffff9fe224 */ /* 0x000fe200078e0a9f */
[----:B------:R-:W-:Y:S01]  /*17800*/  ISETP.GE.AND P6, PT, R165, RZ, PT ;  /* 0x000000ffa500720c */ /* 0x000fe20003fc6270 */
[----:B------:R-:W-:Y:S01]  /*17810*/  IMAD R165, R4, R169, R171 ;  /* 0x000000a904a57224 */ /* 0x000fe200078e02ab */
[----:B------:R-:W-:Y:S01]  /*17820*/  ISETP.GE.AND P2, PT, R2, RZ, PT ;  /* 0x000000ff0200720c */ /* 0x000fe20003f46270 */
[--C-:B------:R-:W-:Y:S01]  /*17830*/  @!P3 IMAD.IADD R162, R162, 0x1, -R4.reuse ;  /* 0x00000001a2a2b824 */ /* 0x100fe200078e0a04 */
[----:B------:R-:W-:Y:S01]  /*17840*/  IADD3 R2, R20, 0x1d5, RZ ;  /* 0x000001d514027810 */ /* 0x000fe20007ffe0ff */
[--C-:B------:R-:W-:Y:S01]  /*17850*/  @!P1 IMAD.IADD R164, R164, 0x1, -R4.reuse ;  /* 0x00000001a4a49824 */ /* 0x100fe200078e0a04 */
[----:B------:R-:W-:Y:S01]  /*17860*/  IADD3 R169, R20, 0x1d4, RZ ;  /* 0x000001d414a97810 */ /* 0x000fe20007ffe0ff */
[----:B-1----:R-:W-:Y:S01]  /*17870*/  IMAD R5, R28, c[0x0][0x188], RZ ;  /* 0x000062001c057a24 */ /* 0x002fe200078e02ff */
[----:B------:R-:W-:Y:S01]  /*17880*/  IABS R171, R2 ;  /* 0x0000000200ab7213 */ /* 0x000fe20000000000 */
[----:B------:R-:W-:Y:S01]  /*17890*/  @!P4 IMAD.IADD R163, R163, 0x1, -R4 ;  /* 0x00000001a3a3c824 */ /* 0x000fe200078e0a04 */
[----:B------:R-:W-:Y:S01]  /*178a0*/  ISETP.GT.U32.AND P3, PT, R4, R165, PT ;  /* 0x000000a50400720c */ /* 0x000fe20003f64070 */
[----:B------:R-:W-:Y:S01]  /*178b0*/  IMAD.MOV.U32 R6, RZ, RZ, R195 ;  /* 0x000000ffff067224 */ /* 0x000fe200078e00c3 */
[----:B------:R-:W-:Y:S01]  /*178c0*/  IABS R170, R169 ;  /* 0x000000a900aa7213 */ /* 0x000fe20000000000 */
[----:B------:R-:W-:Y:S01]  /*178d0*/  @!P6 IMAD.MOV R161, RZ, RZ, -R161 ;  /* 0x000000ffffa1e224 */ /* 0x000fe200078e0aa1 */
[----:B------:R-:W-:Y:S01]  /*178e0*/  ISETP.GE.AND P4, PT, R168, RZ, PT ;  /* 0x000000ffa800720c */ /* 0x000fe20003f86270 */
[----:B------:R-:W-:Y:S01]  /*178f0*/  IMAD.MOV.U32 R168, RZ, RZ, R171 ;  /* 0x000000ffffa87224 */ /* 0x000fe200078e00ab */
[----:B------:R-:W-:Y:S01]  /*17900*/  ISETP.GT.U32.AND P1, PT, R4, R164, PT ;  /* 0x000000a40400720c */ /* 0x000fe20003f24070 */
[----:B------:R-:W-:Y:S01]  /*17910*/  IMAD.HI.U32 R171, R0, R170, RZ ;  /* 0x000000aa00ab7227 */ /* 0x000fe200078e00ff */
[----:B------:R-:W-:-:S02]  /*17920*/  ISETP.GE.AND P6, PT, R167, RZ, PT ;  /* 0x000000ffa700720c */ /* 0x000fc40003fc6270 */
[----:B------:R-:W-:Y:S01]  /*17930*/  LOP3.LUT R28, R28, 0x8, RZ, 0xfc, !PT ;  /* 0x000000081c1c7812 */ /* 0x000fe200078efcff */
[----:B------:R-:W-:Y:S02]  /*17940*/  IMAD.MOV R171, RZ, RZ, -R171 ;  /* 0x000000ffffab7224 */ /* 0x000fe400078e0aab */
[----:B------:R-:W-:Y:S01]  /*17950*/  @!P2 IMAD.MOV R162, RZ, RZ, -R162 ;  /* 0x000000ffffa2a224 */ /* 0x000fe200078e0aa2 */
[----:B------:R-:W-:Y:S01]  /*17960*/  ISETP.GE.AND P2, PT, R166, RZ, PT ;  /* 0x000000ffa600720c */ /* 0x000fe20003f46270 */
[----:B------:R-:W-:Y:S02]  /*17970*/  @!P3 IMAD.IADD R165, R165, 0x1, -R4 ;  /* 0x00000001a5a5b824 */ /* 0x000fe400078e0a04 */
[----:B------:R-:W-:Y:S01]  /*17980*/  IMAD R166, R4, R171, R170 ;  /* 0x000000ab04a67224 */ /* 0x000fe200078e02aa */
[----:B------:R-:W-:Y:S01]  /*17990*/  IADD3 R170, R20, 0x1d6, RZ ;  /* 0x000001d614aa7810 */ /* 0x000fe20007ffe0ff */
[----:B------:R-:W-:Y:S01]  /*179a0*/  @!P1 IMAD.IADD R164, R164, 0x1, -R4 ;  /* 0x00000001a4a49824 */ /* 0x000fe200078e0a04 */
[----:B------:R-:W-:Y:S01]  /*179b0*/  ISETP.GT.U32.AND P3, PT, R4, R165, PT ;  /* 0x000000a50400720c */ /* 0x000fe20003f64070 */
        /* <DEDUP_REMOVED lines=8> */
[----:B------:R-:W-:Y:S01]  /*17a40*/  IABS R169, R173 ;  /* 0x000000ad00a97213 */ /* 0x000fe20000000000 */
[--C-:B------:R-:W-:Y:S01]  /*17a50*/  @!P3 IMAD.IADD R165, R165, 0x1, -R4.reuse ;  /* 0x00000001a5a5b824 */ /* 0x100fe200078e0a04 */
[----:B------:R-:W-:Y:S01]  /*17a60*/  ISETP.GT.U32.AND P6, PT, R4, R167, PT ;  /* 0x000000a70400720c */ /* 0x000fe20003fc4070 */
[----:B------:R-:W-:Y:S01]  /*17a70*/  @!P1 IMAD.IADD R166, R166, 0x1, -R4 ;  /* 0x00000001a6a69824 */ /* 0x000fe200078e0a04 */
[----:B------:R-:W-:Y:S01]  /*17a80*/  ISETP.GE.AND P3, PT, R2, RZ, PT ;  /* 0x000000ff0200720c */ /* 0x000fe20003f66270 */
[----:B------:R-:W-:Y:S01]  /*17a90*/  @!P2 IMAD.MOV R165, RZ, RZ, -R165 ;  /* 0x000000ffffa5a224 */ /* 0x000fe200078e0aa5 */
[----:B------:R-:W-:Y:S01]  /*17aa0*/  ISETP.GE.AND P1, PT, R170, RZ, PT ;  /* 0x000000ffaa00720c */ /* 0x000fe20003f26270 */
[----:B------:R-:W-:Y:S01]  /*17ab0*/  IMAD.HI.U32 R171, R0, R168, RZ ;  /* 0x000000a800ab7227 */ /* 0x000fe200078e00ff */
[----:B------:R-:W-:-:S02]  /*17ac0*/  ISETP.GT.U32.AND P2, PT, R4, R166, PT ;  /* 0x000000a60400720c */ /* 0x000fc40003f44070 */
[----:B------:R-:W-:Y:S01]  /*17ad0*/  IADD3 R170, R20, 0x1d8, RZ ;  /* 0x000001d814aa7810 */ /* 0x000fe20007ffe0ff */
[----:B------:R-:W-:Y:S01]  /*17ae0*/  IMAD.HI.U32 R174, R0, R169, RZ ;  /* 0x000000a900ae7227 */ /* 0x000fe200078e00ff */
[----:B------:R-:W-:Y:S02]  /*17af0*/  IADD3 R2, R20, 0x1d9, RZ ;  /* 0x000001d914027810 */ /* 0x000fe40007ffe0ff */
[----:B------:R-:W-:Y:S01]  /*17b00*/  IABS R172, R170 ;  /* 0x000000aa00ac7213 */ /* 0x000fe20000000000 */
[----:B------:R-:W-:Y:S02]  /*17b10*/  IMAD.MOV R171, RZ, RZ, -R171 ;  /* 0x000000ffffab7224 */ /* 0x000fe400078e0aab */
[----:B------:R-:W-:Y:S02]  /*17b20*/  IMAD.MOV R174, RZ, RZ, -R174 ;  /* 0x000000ffffae7224 */ /* 0x000fe400078e0aae */
[----:B------:R-:W-:Y:S02]  /*17b30*/  @!P6 IMAD.IADD R167, R167, 0x1, -R4 ;  /* 0x00000001a7a7e824 */ /* 0x000fe400078e0a04 */
[C---:B------:R-:W-:Y:S01]  /*17b40*/  IMAD R168, R4.reuse, R171, R168 ;  /* 0x000000ab04a87224 */ /* 0x040fe200078e02a8 */
[----:B------:R-:W-:Y:S01]  /*17b50*/  IABS R171, R2 ;  /* 0x0000000200ab7213 */ /* 0x000fe20000000000 */
[C---:B------:R-:W-:Y:S01]  /*17b60*/  IMAD R169, R4.reuse, R174, R169 ;  /* 0x000000ae04a97224 */ /* 0x040fe200078e02a9 */
[----:B------:R-:W-:Y:S01]  /*17b70*/  ISETP.GT.U32.AND P6, PT, R4, R167, PT ;  /* 0x000000a70400720c */ /* 0x000fe20003fc4070 */
[----:B------:R-:W-:Y:S01]  /*17b80*/  @!P2 IMAD.IADD R166, R166, 0x1, -R4 ;  /* 0x00000001a6a6a824 */ /* 0x000fe200078e0a04 */
[----:B------:R-:W-:Y:S01]  /*17b90*/  ISETP.GT.U32.AND P2, PT, R4, R168, PT ;  /* 0x000000a80400720c */ /* 0x000fe20003f44070 */
[----:B------:R-:W-:-:S04]  /*17ba0*/  IMAD.HI.U32 R174, R0, R172, RZ ;  /* 0x000000ac00ae7227 */ /* 0x000fc800078e00ff */
[----:B------:R-:W-:Y:S01]  /*17bb0*/  @!P4 IMAD.MOV R166, RZ, RZ, -R166 ;  /* 0x000000ffffa6c224 */ /* 0x000fe200078e0aa6 */
[----:B------:R-:W-:Y:S01]  /*17bc0*/  ISETP.GT.U32.AND P4, PT, R4, R169, PT ;  /* 0x000000a90400720c */ /* 0x000fe20003f84070 */
[----:B------:R-:W-:-:S04]  /*17bd0*/  IMAD.HI.U32 R175, R0, R171, RZ ;  /* 0x000000ab00af7227 */ /* 0x000fc800078e00ff */
[----:B------:R-:W-:Y:S01]  /*17be0*/  @!P6 IADD3 R167, R167, -R4, RZ ;  /* 0x80000004a7a7e210 */ /* 0x000fe20007ffe0ff */
[----:B------:R-:W-:Y:S01]  /*17bf0*/  IMAD.MOV R174, RZ, RZ, -R174 ;  /* 0x000000ffffae7224 */ /* 0x000fe200078e0aae */
[----:B------:R-:W-:Y:S01]  /*17c00*/  ISETP.GE.AND P6, PT, R173, RZ, PT ;  /* 0x000000ffad00720c */ /* 0x000fe20003fc6270 */
[--C-:B------:R-:W-:Y:S01]  /*17c10*/  @!P2 IMAD.IADD R168, R168, 0x1, -R4.reuse ;  /* 0x00000001a8a8a824 */ /* 0x100fe200078e0a04 */
[----:B------:R-:W-:Y:S01]  /*17c20*/  ISETP.GE.AND P2, PT, R170, RZ, PT ;  /* 0x000000ffaa00720c */ /* 0x000fe20003f46270 */
[----:B------:R-:W-:Y:S02]  /*17c30*/  @!P3 IMAD.MOV R167, RZ, RZ, -R167 ;  /* 0x000000ffffa7b224 */ /* 0x000fe400078e0aa7 */
[----:B------:R-:W-:Y:S01]  /*17c40*/  IMAD.MOV R173, RZ, RZ, -R175 ;  /* 0x000000ffffad7224 */ /* 0x000fe200078e0aaf */
[C---:B------:R-:W-:Y:S01]  /*17c50*/  ISETP.GT.U32.AND P3, PT, R4.reuse, R168, PT ;  /* 0x000000a80400720c */ /* 0x040fe20003f64070 */
[----:B------:R-:W-:Y:S02]  /*17c60*/  @!P4 IMAD.IADD R169, R169, 0x1, -R4 ;  /* 0x00000001a9a9c824 */ /* 0x000fe400078e0a04 */
[----:B------:R-:W-:-:S02]  /*17c70*/  IMAD R170, R4, R174, R172 ;  /* 0x000000ae04aa7224 */ /* 0x000fc400078e02ac */
[----:B------:R-:W-:Y:S01]  /*17c80*/  IMAD.MOV.U32 R172, RZ, RZ, R177 ;  /* 0x000000ffffac7224 */ /* 0x000fe200078e00b1 */
[C---:B------:R-:W-:Y:S01]  /*17c90*/  ISETP.GT.U32.AND P4, PT, R4.reuse, R169, PT ;  /* 0x000000a90400720c */ /* 0x040fe20003f84070 */
[----:B------:R-:W-:Y:S01]  /*17ca0*/  IMAD R171, R4, R173, R171 ;  /* 0x000000ad04ab7224 */ /* 0x000fe200078e02ab */
[----:B------:R-:W-:Y:S01]  /*17cb0*/  IADD3 R177, R20, 0x1dc, RZ ;  /* 0x000001dc14b17810 */ /* 0x000fe20007ffe0ff */
[----:B------:R-:W-:Y:S01]  /*17cc0*/  IMAD.HI.U32 R174, R0, R172, RZ ;  /* 0x000000ac00ae7227 */ /* 0x000fe200078e00ff */
[----:B------:R-:W-:Y:S02]  /*17cd0*/  IABS R173, R183 ;  /* 0x000000b700ad7213 */ /* 0x000fe40000000000 */
[----:B------:R-:W-:Y:S01]  /*17ce0*/  IABS R175, R177 ;  /* 0x000000b100af7213 */ /* 0x000fe20000000000 */
[----:B------:R-:W-:Y:S01]  /*17cf0*/  @!P3 IMAD.IADD R168, R168, 0x1, -R4 ;  /* 0x00000001a8a8b824 */ /* 0x000fe200078e0a04 */
[----:B------:R-:W-:Y:S01]  /*17d00*/  ISETP.GT.U32.AND P3, PT, R4, R170, PT ;  /* 0x000000aa0400720c */ /* 0x000fe20003f64070 */
[----:B------:R-:W-:-:S02]  /*17d10*/  IMAD.MOV R178, RZ, RZ, -R174 ;  /* 0x000000ffffb27224 */ /* 0x000fc400078e0aae */
[----:B------:R-:W-:Y:S02]  /*17d20*/  @!P1 IMAD.MOV R168, RZ, RZ, -R168 ;  /* 0x000000ffffa89224 */ /* 0x000fe400078e0aa8 */
[----:B------:R-:W-:Y:S01]  /*17d30*/  @!P4 IMAD.IADD R169, R169, 0x1, -R4 ;  /* 0x00000001a9a9c824 */ /* 0x000fe200078e0a04 */
[C---:B------:R-:W-:Y:S01]  /*17d40*/  ISETP.GT.U32.AND P4, PT, R4.reuse, R171, PT ;  /* 0x000000ab0400720c */ /* 0x040fe20003f84070 */
[----:B------:R-:W-:Y:S02]  /*17d50*/  IMAD R172, R4, R178, R172 ;  /* 0x000000b204ac7224 */ /* 0x000fe400078e02ac */
[----:B------:R-:W-:Y:S02]  /*17d60*/  IMAD.MOV.U32 R174, RZ, RZ, R175 ;  /* 0x000000ffffae7224 */ /* 0x000fe400078e00af */
[----:B------:R-:W-:Y:S01]  /*17d70*/  IMAD.HI.U32 R175, R0, R173, RZ ;  /* 0x000000ad00af7227 */ /* 0x000fe200078e00ff */
[----:B------:R-:W-:-:S03]  /*17d80*/  ISETP.GT.U32.AND P1, PT, R4, R172, PT ;  /* 0x000000ac0400720c */ /* 0x000fc60003f24070 */
[----:B------:R-:W-:Y:S02]  /*17d90*/  @!P3 IMAD.IADD R170, R170, 0x1, -R4 ;  /* 0x00000001aaaab824 */ /* 0x000fe400078e0a04 */
[----:B------:R-:W-:-:S03]  /*17da0*/  IMAD.HI.U32 R178, R0, R174, RZ ;  /* 0x000000ae00b27227 */ /* 0x000fc600078e00ff */
[C---:B------:R-:W-:Y:S01]  /*17db0*/  ISETP.GT.U32.AND P3, PT, R4.reuse, R170, PT ;  /* 0x000000aa0400720c */ /* 0x040fe20003f64070 */
[----:B------:R-:W-:Y:S02]  /*17dc0*/  @!P4 IMAD.IADD R171, R171, 0x1, -R4 ;  /* 0x00000001ababc824 */ /* 0x000fe400078e0a04 */
[----:B------:R-:W-:Y:S02]  /*17dd0*/  IMAD.MOV R175, RZ, RZ, -R175 ;  /* 0x000000ffffaf7224 */ /* 0x000fe400078e0aaf */
[----:B------:R-:W-:Y:S01]  /*17de0*/  IMAD.MOV R178, RZ, RZ, -R178 ;  /* 0x000000ffffb27224 */ /* 0x000fe200078e0ab2 */
[C---:B------:R-:W-:Y:S01]  /*17df0*/  ISETP.GT.U32.AND P4, PT, R4.reuse, R171, PT ;  /* 0x000000ab0400720c */ /* 0x040fe20003f84070 */
[----:B------:R-:W-:Y:S02]  /*17e00*/  IMAD R173, R4, R175, R173 ;  /* 0x000000af04ad7224 */ /* 0x000fe400078e02ad */
[----:B------:R-:W-:Y:S01]  /*17e10*/  IMAD.MOV.U32 R175, RZ, RZ, R180 ;  /* 0x000000ffffaf7224 */ /* 0x000fe200078e00b4 */
[----:B------:R-:W-:Y:S01]  /*17e20*/  IADD3 R180, R20, 0x1de, RZ ;  /* 0x000001de14b47810 */ /* 0x000fe20007ffe0ff */
[----:B------:R-:W-:-:S02]  /*17e30*/  @!P1 IMAD.IADD R172, R172, 0x1, -R4 ;  /* 0x00000001acac9824 */ /* 0x000fc400078e0a04 */
[----:B------:R-:W-:Y:S01]  /*17e40*/  IMAD R174, R4, R178, R174 ;  /* 0x000000b204ae7224 */ /* 0x000fe200078e02ae */
[----:B------:R-:W-:Y:S01]  /*17e50*/  IABS R184, R180 ;  /* 0x000000b400b87213 */ /* 0x000fe20000000000 */
[----:B------:R-:W-:Y:S01]  /*17e60*/  IMAD.HI.U32 R178, R0, R175, RZ ;  /* 0x000000af00b27227 */ /* 0x000fe200078e00ff */
[----:B------:R-:W-:-:S03]  /*17e70*/  ISETP.GT.U32.AND P1, PT, R4, R172, PT ;  /* 0x000000ac0400720c */ /* 0x000fc60003f24070 */
[--C-:B------:R-:W-:Y:S01]  /*17e80*/  @!P3 IMAD.IADD R170, R170, 0x1, -R4.reuse ;  /* 0x00000001aaaab824 */ /* 0x100fe200078e0a04 */
[----:B------:R-:W-:Y:S01]  /*17e90*/  IADD3 R178, -R178, RZ, RZ ;  /* 0x000000ffb2b27210 */ /* 0x000fe20007ffe1ff */
[----:B------:R-:W-:Y:S01]  /*17ea0*/  @!P4 IMAD.IADD R171, R171, 0x1, -R4 ;  /* 0x00000001ababc824 */ /* 0x000fe200078e0a04 */
[C---:B------:R-:W-:Y:S01]  /*17eb0*/  ISETP.GT.U32.AND P3, PT, R4.reuse, R173, PT ;  /* 0x000000ad0400720c */ /* 0x040fe20003f64070 */
[----:B------:R-:W-:Y:S01]  /*17ec0*/  @!P6 IMAD.MOV R169, RZ, RZ, -R169 ;  /* 0x000000ffffa9e224 */ /* 0x000fe200078e0aa9 */
[C---:B------:R-:W-:Y:S01]  /*17ed0*/  ISETP.GT.U32.AND P4, PT, R4.reuse, R174, PT ;  /* 0x000000ae0400720c */ /* 0x040fe20003f84070 */
[----:B------:R-:W-:Y:S01]  /*17ee0*/  IMAD R175, R4, R178, R175 ;  /* 0x000000b204af7224 */ /* 0x000fe200078e02af */
[----:B------:R-:W-:Y:S01]  /*17ef0*/  ISETP.GE.AND P6, PT, R2, RZ, PT ;  /* 0x000000ff0200720c */ /* 0x000fe20003fc6270 */
[----:B------:R-:W-:Y:S01]  /*17f00*/  IMAD.HI.U32 R186, R0, R184, RZ ;  /* 0x000000b800ba7227 */ /* 0x000fe200078e00ff */
[----:B------:R-:W-:-:S03]  /*17f10*/  IADD3 R2, R20, 0x1e0, RZ ;  /* 0x000001e014027810 */ /* 0x000fc60007ffe0ff */
[----:B------:R-:W-:Y:S01]  /*17f20*/  @!P1 IMAD.IADD R172, R172, 0x1, -R4 ;  /* 0x00000001acac9824 */ /* 0x000fe200078e0a04 */
[----:B------:R-:W-:Y:S01]  /*17f30*/  ISETP.GT.U32.AND P1, PT, R4, R175, PT ;  /* 0x000000af0400720c */ /* 0x000fe20003f24070 */
[----:B------:R-:W-:Y:S01]  /*17f40*/  @!P2 IMAD.MOV R170, RZ, RZ, -R170 ;  /* 0x000000ffffaaa224 */ /* 0x000fe200078e0aaa */
[----:B------:R-:W-:Y:S01]  /*17f50*/  IABS R178, R2 ;  /* 0x0000000200b27213 */ /* 0x000fe20000000000 */
[--C-:B------:R-:W-:Y:S01]  /*17f60*/  @!P3 IMAD.IADD R173, R173, 0x1, -R4.reuse ;  /* 0x00000001adadb824 */ /* 0x100fe200078e0a04 */
[----:B------:R-:W-:Y:S01]  /*17f70*/  ISETP.GE.AND P3, PT, R176, RZ, PT ;  /* 0x000000ffb000720c */ /* 0x000fe20003f66270 */
[----:B------:R-:W-:Y:S01]  /*17f80*/  @!P4 IMAD.IADD R174, R174, 0x1, -R4 ;  /* 0x00000001aeaec824 */ /* 0x000fe200078e0a04 */
[----:B------:R-:W-:Y:S01]  /*17f90*/  ISETP.GE.AND P4, PT, R183, RZ, PT ;  /* 0x000000ffb700720c */ /* 0x000fe20003f86270 */
[----:B------:R-:W-:Y:S01]  /*17fa0*/  @!P6 IMAD.MOV R171, RZ, RZ, -R171 ;  /* 0x000000ffffabe224 */ /* 0x000fe200078e0aab */
[C---:B------:R-:W-:Y:S01]  /*17fb0*/  ISETP.GT.U32.AND P2, PT, R4.reuse, R173, PT ;  /* 0x000000ad0400720c */ /* 0x040fe20003f44070 */
[----:B------:R-:W-:Y:S01]  /*17fc0*/  IMAD.MOV R176, RZ, RZ, -R186 ;  /* 0x000000ffffb07224 */ /* 0x000fe200078e0aba */
[----:B------:R-:W-:Y:S01]  /*17fd0*/  ISETP.GT.U32.AND P6, PT, R4, R174, PT ;  /* 0x000000ae0400720c */ /* 0x000fe20003fc4070 */
[----:B------:R-:W-:-:S04]  /*17fe0*/  IMAD.HI.U32 R186, R0, R178, RZ ;  /* 0x000000b200ba7227 */ /* 0x000fc800078e00ff */
[C---:B------:R-:W-:Y:S02]  /*17ff0*/  IMAD R176, R4.reuse, R176, R184 ;  /* 0x000000b004b07224 */ /* 0x040fe400078e02b8 */
[----:B------:R-:W-:Y:S02]  /*18000*/  @!P1 IMAD.IADD R175, R175, 0x1, -R4 ;  /* 0x00000001afaf9824 */ /* 0x000fe400078e0a04 */
[----:B------:R-:W-:Y:S02]  /*18010*/  IMAD.MOV R184, RZ, RZ, -R186 ;  /* 0x000000ffffb87224 */ /* 0x000fe400078e0aba */
[----:B------:R-:W-:Y:S01]  /*18020*/  IMAD.MOV R183, RZ, RZ, -R185 ;  /* 0x000000ffffb77224 */ /* 0x000fe200078e0ab9 */
[C---:B------:R-:W-:Y:S01]  /*18030*/  ISETP.GT.U32.AND P1, PT, R4.reuse, R175, PT ;  /* 0x000000af0400720c */ /* 0x040fe20003f24070 */
[C---:B------:R-:W-:Y:S02]  /*18040*/  IMAD R178, R4.reuse, R184, R178 ;  /* 0x000000b804b27224 */ /* 0x040fe400078e02b2 */
[----:B------:R-:W-:Y:S01]  /*18050*/  @!P3 IMAD.MOV R172, RZ, RZ, -R172 ;  /* 0x000000ffffacb224 */ /* 0x000fe200078e0aac */
[----:B------:R-:W-:Y:S01]  /*18060*/  ISETP.GE.AND P3, PT, R177, RZ, PT ;  /* 0x000000ffb100720c */ /* 0x000fe20003f66270 */
[--C-:B------:R-:W-:Y:S01]  /*18070*/  @!P2 IMAD.IADD R173, R173, 0x1, -R4.reuse ;  /* 0x00000001adada824 */ /* 0x100fe200078e0a04 */
[----:B------:R-:W-:Y:S01]  /*18080*/  ISETP.GT.U32.AND P2, PT, R4, R176, PT ;  /* 0x000000b00400720c */ /* 0x000fe20003f44070 */
[----:B------:R-:W-:Y:S01]  /*18090*/  @!P6 IMAD.IADD R174, R174, 0x1, -R4 ;  /* 0x00000001aeaee824 */ /* 0x000fe200078e0a04 */
[C---:B------:R-:W-:Y:S01]  /*180a0*/  ISETP.GT.U32.AND P6, PT, R4.reuse, R178, PT ;  /* 0x000000b20400720c */ /* 0x040fe20003fc4070 */
[----:B------:R-:W-:Y:S01]  /*180b0*/  IMAD R177, R4, R183, R182 ;  /* 0x000000b704b17224 */ /* 0x000fe200078e02b6 */
[C---:B------:R-:W-:Y:S01]  /*180c0*/  IADD3 R183, R20.reuse, 0x1e1, RZ ;  /* 0x000001e114b77810 */ /* 0x040fe20007ffe0ff */
[----:B------:R-:W-:Y:S01]  /*180d0*/  @!P4 IMAD.MOV R173, RZ, RZ, -R173 ;  /* 0x000000ffffadc224 */ /* 0x000fe200078e0aad */
[----:B------:R-:W-:Y:S01]  /*180e0*/  IADD3 R182, R20, 0x1e2, RZ ;  /* 0x000001e214b67810 */ /* 0x000fe20007ffe0ff */
[----:B------:R-:W-:Y:S01]  /*180f0*/  @!P1 IMAD.IADD R175, R175, 0x1, -R4 ;  /* 0x00000001afaf9824 */ /* 0x000fe200078e0a04 */
[----:B------:R-:W-:-:S02]  /*18100*/  ISETP.GT.U32.AND P4, PT, R4, R177, PT ;  /* 0x000000b10400720c */ /* 0x000fc40003f84070 */
[----:B------:R-:W-:Y:S01]  /*18110*/  IABS R184, R183 ;  /* 0x000000b700b87213 */ /* 0x000fe20000000000 */
[----:B------:R-:W-:Y:S01]  /*18120*/  @!P3 IMAD.MOV R174, RZ, RZ, -R174 ;  /* 0x000000ffffaeb224 */ /* 0x000fe200078e0aae */
[----:B------:R-:W-:Y:S01]  /*18130*/  ISETP.GE.AND P1, PT, R179, RZ, PT ;  /* 0x000000ffb300720c */ /* 0x000fe20003f26270 */
[----:B------:R-:W-:Y:S01]  /*18140*/  @!P2 IMAD.IADD R176, R176, 0x1, -R4 ;  /* 0x00000001b0b0a824 */ /* 0x000fe200078e0a04 */
[----:B------:R-:W-:Y:S01]  /*18150*/  IABS R185, R182 ;  /* 0x000000b600b97213 */ /* 0x000fe20000000000 */
[----:B------:R-:W-:Y:S01]  /*18160*/  IMAD.MOV.U32 R179, RZ, RZ, R184 ;  /* 0x000000ffffb37224 */ /* 0x000fe200078e00b8 */
[----:B------:R-:W-:Y:S01]  /*18170*/  ISETP.GE.AND P2, PT, R180, RZ, PT ;  /* 0x000000ffb400720c */ /* 0x000fe20003f46270 */
[----:B------:R-:W-:Y:S01]  /*18180*/  @!P6 IMAD.IADD R178, R178, 0x1, -R4 ;  /* 0x00000001b2b2e824 */ /* 0x000fe200078e0a04 */
[----:B------:R-:W-:Y:S01]  /*18190*/  IADD3 R184, R20, 0x1e3, RZ ;  /* 0x000001e314b87810 */ /* 0x000fe20007ffe0ff */
[----:B------:R-:W-:Y:S02]  /*181a0*/  IMAD.HI.U32 R186, R0, R179, RZ ;  /* 0x000000b300ba7227 */ /* 0x000fe400078e00ff */
[----:B------:R-:W-:-:S02]  /*181b0*/  @!P4 IADD3 R177, R177, -R4, RZ ;  /* 0x80000004b1b1c210 */ /* 0x000fc40007ffe0ff */
[----:B------:R-:W-:Y:S01]  /*181c0*/  IMAD.MOV.U32 R180, RZ, RZ, R185 ;  /* 0x000000ffffb47224 */ /* 0x000fe200078e00b9 */
[C---:B------:R-:W-:Y:S01]  /*181d0*/  ISETP.GT.U32.AND P3, PT, R4.reuse, R178, PT ;  /* 0x000000b20400720c */ /* 0x040fe20003f64070 */
[----:B------:R-:W-:Y:S01]  /*181e0*/  IMAD.MOV R185, RZ, RZ, -R186 ;  /* 0x000000ffffb97224 */ /* 0x000fe200078e0aba */
[----:B------:R-:W-:Y:S01]  /*181f0*/  ISETP.GT.U32.AND P4, PT, R4, R176, PT ;  /* 0x000000b00400720c */ /* 0x000fe20003f84070 */
[----:B------:R-:W-:Y:S01]  /*18200*/  IMAD.HI.U32 R186, R0, R180, RZ ;  /* 0x000000b400ba7227 */ /* 0x000fe200078e00ff */
[----:B------:R-:W-:-:S03]  /*18210*/  ISETP.GT.U32.AND P6, PT, R4, R177, PT ;  /* 0x000000b10400720c */ /* 0x000fc60003fc4070 */
[----:B------:R-:W-:Y:S02]  /*18220*/  IMAD.MOV R186, RZ, RZ, -R186 ;  /* 0x000000ffffba7224 */ /* 0x000fe400078e0aba */
[C---:B------:R-:W-:Y:S01]  /*18230*/  IMAD R179, R4.reuse, R185, R179 ;  /* 0x000000b904b37224 */ /* 0x040fe200078e02b3 */
[----:B------:R-:W-:Y:S01]  /*18240*/  IABS R185, R184 ;  /* 0x000000b800b97213 */ /* 0x000fe20000000000 */
[----:B------:R-:W-:Y:S01]  /*18250*/  IMAD R180, R4, R186, R180 ;  /* 0x000000ba04b47224 */ /* 0x000fe200078e02b4 */
[----:B------:R-:W-:Y:S01]  /*18260*/  IADD3 R186, R20, 0x1e5, RZ ;  /* 0x000001e514ba7810 */ /* 0x000fe20007ffe0ff */
[----:B------:R-:W-:Y:S01]  /*18270*/  @!P1 IMAD.MOV R175, RZ, RZ, -R175 ;  /* 0x000000ffffaf9224 */ /* 0x000fe200078e0aaf */
[----:B------:R-:W-:Y:S01]  /*18280*/  ISETP.GT.U32.AND P1, PT, R4, R179, PT ;  /* 0x000000b30400720c */ /* 0x000fe20003f24070 */
[--C-:B------:R-:W-:Y:S01]  /*18290*/  @!P3 IMAD.IADD R178, R178, 0x1, -R4.reuse ;  /* 0x00000001b2b2b824 */ /* 0x100fe200078e0a04 */
[----:B------:R-:W-:Y:S01]  /*182a0*/  ISETP.GT.U32.AND P3, PT, R4, R180, PT ;  /* 0x000000b40400720c */ /* 0x000fe20003f64070 */
[----:B------:R-:W-:Y:S01]  /*182b0*/  @!P4 IMAD.IADD R176, R176, 0x1, -R4 ;  /* 0x00000001b0b0c824 */ /* 0x000fe200078e0a04 */
[----:B------:R-:W-:Y:S01]  /*182c0*/  ISETP.GE.AND P4, PT, R181, RZ, PT ;  /* 0x000000ffb500720c */ /* 0x000fe20003f86270 */
[----:B------:R-:W-:-:S02]  /*182d0*/  IMAD.MOV.U32 R181, RZ, RZ, R185 ;  /* 0x000000ffffb57224 */ /* 0x000fc400078e00b9 */
[----:B------:R-:W-:Y:S01]  /*182e0*/  @!P6 IMAD.IADD R177, R177, 0x1, -R4 ;  /* 0x00000001b1b1e824 */ /* 0x000fe200078e0a04 */
[----:B------:R-:W-:Y:S01]  /*182f0*/  ISETP.GE.AND P6, PT, R2, RZ, PT ;  /* 0x000000ff0200720c */ /* 0x000fe20003fc6270 */
[----:B------:R-:W-:Y:S01]  /*18300*/  IMAD.HI.U32 R187, R0, R181, RZ ;  /* 0x000000b500bb7227 */ /* 0x000fe200078e00ff */
[----:B------:R-:W-:-:S03]  /*18310*/  IADD3 R2, R20, 0x1e4, RZ ;  /* 0x000001e414027810 */ /* 0x000fc60007ffe0ff */
[----:B------:R-:W-:Y:S01]  /*18320*/  IMAD.MOV R187, RZ, RZ, -R187 ;  /* 0x000000ffffbb7224 */ /* 0x000fe200078e0abb */
[----:B------:R-:W-:Y:S01]  /*18330*/  IABS R185, R2 ;  /* 0x0000000200b97213 */ /* 0x000fe20000000000 */
[--C-:B------:R-:W-:Y:S01]  /*18340*/  @!P1 IMAD.IADD R179, R179, 0x1, -R4.reuse ;  /* 0x00000001b3b39824 */ /* 0x100fe200078e0a04 */
[----:B------:R-:W-:Y:S01]  /*18350*/  ISETP.GE.AND P1, PT, R183, RZ, PT ;  /* 0x000000ffb700720c */ /* 0x000fe20003f26270 */
[----:B------:R-:W-:Y:S01]  /*18360*/  @!P3 IMAD.IADD R180, R180, 0x1, -R4 ;  /* 0x00000001b4b4b824 */ /* 0x000fe200078e0a04 */
[----:B------:R-:W-:Y:S01]  /*18370*/  IABS R183, R186 ;  /* 0x000000ba00b77213 */ /* 0x000fe20000000000 */
[C---:B------:R-:W-:Y:S01]  /*18380*/  IMAD R181, R4.reuse, R187, R181 ;  /* 0x000000bb04b57224 */ /* 0x040fe200078e02b5 */
[----:B------:R-:W-:Y:S01]  /*18390*/  IABS R187, R189 ;  /* 0x000000bd00bb7213 */ /* 0x000fe20000000000 */
[----:B------:R-:W-:Y:S01]  /*183a0*/  @!P2 IMAD.MOV R176, RZ, RZ, -R176 ;  /* 0x000000ffffb0a224 */ /* 0x000fe200078e0ab0 */
[C---:B------:R-:W-:Y:S01]  /*183b0*/  ISETP.GT.U32.AND P2, PT, R4.reuse, R179, PT ;  /* 0x000000b30400720c */ /* 0x040fe20003f44070 */
[----:B------:R-:W-:Y:S01]  /*183c0*/  @!P4 IMAD.MOV R177, RZ, RZ, -R177 ;  /* 0x000000ffffb1c224 */ /* 0x000fe200078e0ab1 */
[----:B------:R-:W-:Y:S01]  /*183d0*/  ISETP.GT.U32.AND P3, PT, R4, R180, PT ;  /* 0x000000b40400720c */ /* 0x000fe20003f64070 */
[----:B------:R-:W-:Y:S01]  /*183e0*/  IMAD.HI.U32 R188, R0, R185, RZ ;  /* 0x000000b900bc7227 */ /* 0x000fe200078e00ff */
[----:B------:R-:W-:-:S03]  /*183f0*/  ISETP.GT.U32.AND P4, PT, R4, R181, PT ;  /* 0x000000b50400720c */ /* 0x000fc60003f84070 */
[----:B------:R-:W-:-:S04]  /*18400*/  IMAD.HI.U32 R190, R0, R183, RZ ;  /* 0x000000b700be7227 */ /* 0x000fc800078e00ff */
[----:B------:R-:W-:Y:S02]  /*18410*/  IMAD.MOV R188, RZ, RZ, -R188 ;  /* 0x000000ffffbc7224 */ /* 0x000fe400078e0abc */
[----:B------:R-:W-:Y:S01]  /*18420*/  @!P6 IMAD.MOV R178, RZ, RZ, -R178 ;  /* 0x000000ffffb2e224 */ /* 0x000fe200078e0ab2 */
[----:B------:R-:W-:Y:S01]  /*18430*/  ISETP.GE.AND P6, PT, R182, RZ, PT ;  /* 0x000000ffb600720c */ /* 0x000fe20003fc6270 */
[----:B------:R-:W-:Y:S01]  /*18440*/  IMAD.MOV R190, RZ, RZ, -R190 ;  /* 0x000000ffffbe7224 */ /* 0x000fe200078e0abe */
[----:B------:R-:W-:Y:S01]  /*18450*/  @!P3 IADD3 R180, R180, -R4, RZ ;  /* 0x80000004b4b4b210 */ /* 0x000fe20007ffe0ff */
[----:B------:R-:W-:Y:S02]  /*18460*/  IMAD R182, R4, R188, R185 ;  /* 0x000000bc04b67224 */ /* 0x000fe400078e02b9 */
[--C-:B------:R-:W-:Y:S01]  /*18470*/  @!P2 IMAD.IADD R179, R179, 0x1, -R4.reuse ;  /* 0x00000001b3b3a824 */ /* 0x100fe200078e0a04 */
[----:B------:R-:W-:Y:S01]  /*18480*/  ISETP.GE.AND P2, PT, R184, RZ, PT ;  /* 0x000000ffb800720c */ /* 0x000fe20003f46270 */
[C---:B------:R-:W-:Y:S01]  /*18490*/  IMAD R183, R4.reuse, R190, R183 ;  /* 0x000000be04b77224 */ /* 0x040fe200078e02b7 */
[----:B------:R-:W-:Y:S01]  /*184a0*/  ISETP.GT.U32.AND P3, PT, R4, R182, PT ;  /* 0x000000b60400720c */ /* 0x000fe20003f64070 */
[----:B------:R-:W-:Y:S01]  /*184b0*/  @!P4 IMAD.IADD R181, R181, 0x1, -R4 ;  /* 0x00000001b5b5c824 */ /* 0x000fe200078e0a04 */
[----:B------:R-:W-:Y:S01]  /*184c0*/  IADD3 R184, R20, 0x1e7, RZ ;  /* 0x000001e714b87810 */ /* 0x000fe20007ffe0ff */
[----:B------:R-:W-:-:S02]  /*184d0*/  IMAD.MOV.U32 R185, RZ, RZ, R187 ;  /* 0x000000ffffb97224 */ /* 0x000fc400078e00bb */
[----:B------:R-:W-:Y:S01]  /*184e0*/  @!P1 IMAD.MOV R179, RZ, RZ, -R179 ;  /* 0x000000ffffb39224 */ /* 0x000fe200078e0ab3 */
[----:B------:R-:W-:Y:S01]  /*184f0*/  ISETP.GT.U32.AND P1, PT, R4, R183, PT ;  /* 0x000000b70400720c */ /* 0x000fe20003f24070 */
[----:B------:R-:W-:Y:S01]  /*18500*/  IMAD.HI.U32 R187, R0, R185, RZ ;  /* 0x000000b900bb7227 */ /* 0x000fe200078e00ff */
[----:B------:R-:W-:Y:S02]  /*18510*/  ISETP.GT.U32.AND P4, PT, R4, R181, PT ;  /* 0x000000b50400720c */ /* 0x000fe40003f84070 */
[----:B------:R-:W-:Y:S01]  /*18520*/  IABS R190, R184 ;  /* 0x000000b800be7213 */ /* 0x000fe20000000000 */
[----:B------:R-:W-:Y:S02]  /*18530*/  IMAD.MOV R187, RZ, RZ, -R187 ;  /* 0x000000ffffbb7224 */ /* 0x000fe400078e0abb */
[----:B------:R-:W-:Y:S02]  /*18540*/  @!P3 IMAD.IADD R182, R182, 0x1, -R4 ;  /* 0x00000001b6b6b824 */ /* 0x000fe400078e0a04 */
[----:B------:R-:W-:-:S02]  /*18550*/  IMAD R185, R4, R187, R185 ;  /* 0x000000bb04b97224 */ /* 0x000fc400078e02b9 */
[----:B------:R-:W-:Y:S01]  /*18560*/  IMAD.MOV.U32 R187, RZ, RZ, R190 ;  /* 0x000000ffffbb7224 */ /* 0x000fe200078e00be */
[C---:B------:R-:W-:Y:S01]  /*18570*/  ISETP.GT.U32.AND P3, PT, R4.reuse, R182, PT ;  /* 0x000000b60400720c */ /* 0x040fe20003f64070 */
[--C-:B------:R-:W-:Y:S02]  /*18580*/  @!P1 IMAD.IADD R183, R183, 0x1, -R4.reuse ;  /* 0x00000001b7b79824 */ /* 0x100fe400078e0a04 */
[----:B------:R-:W-:Y:S01]  /*18590*/  @!P4 IMAD.IADD R181, R181, 0x1, -R4 ;  /* 0x00000001b5b5c824 */ /* 0x000fe200078e0a04 */
[----:B------:R-:W-:Y:S01]  /*185a0*/  ISETP.GT.U32.AND P4, PT, R4, R185, PT ;  /* 0x000000b90400720c */ /* 0x000fe20003f84070 */
[----:B------:R-:W-:Y:S01]  /*185b0*/  IMAD.HI.U32 R190, R0, R187, RZ ;  /* 0x000000bb00be7227 */ /* 0x000fe200078e00ff */
[----:B------:R-:W-:-:S03]  /*185c0*/  ISETP.GT.U32.AND P1, PT, R4, R183, PT ;  /* 0x000000b70400720c */ /* 0x000fc60003f24070 */
[----:B------:R-:W-:Y:S01]  /*185d0*/  @!P2 IMAD.MOV R181, RZ, RZ, -R181 ;  /* 0x000000ffffb5a224 */ /* 0x000fe200078e0ab5 */
[----:B------:R-:W-:Y:S01]  /*185e0*/  ISETP.GE.AND P2, PT, R186, RZ, PT ;  /* 0x000000ffba00720c */ /* 0x000fe20003f46270 */
[----:B------:R-:W-:Y:S01]  /*185f0*/  @!P6 IMAD.MOV R180, RZ, RZ, -R180 ;  /* 0x000000ffffb4e224 */ /* 0x000fe200078e0ab4 */
[----:B------:R-:W-:Y:S01]  /*18600*/  ISETP.GE.AND P6, PT, R2, RZ, PT ;  /* 0x000000ff0200720c */ /* 0x000fe20003fc6270 */
[----:B------:R-:W-:Y:S01]  /*18610*/  IMAD.MOV R186, RZ, RZ, -R190 ;  /* 0x000000ffffba7224 */ /* 0x000fe200078e0abe */
[----:B------:R-:W-:Y:S01]  /*18620*/  IADD3 R2, R20, 0x1e8, RZ ;  /* 0x000001e814027810 */ /* 0x000fe20007ffe0ff */
[--C-:B------:R-:W-:Y:S01]  /*18630*/  @!P3 IMAD.IADD R182, R182, 0x1, -R4.reuse ;  /* 0x00000001b6b6b824 */ /* 0x100fe200078e0a04 */
[----:B------:R-:W-:Y:S01]  /*18640*/  ISETP.GE.AND P3, PT, R189, RZ, PT ;  /* 0x000000ffbd00720c */ /* 0x000fe20003f66270 */
[----:B------:R-:W-:Y:S01]  /*18650*/  IMAD R187, R4, R186, R187 ;  /* 0x000000ba04bb7224 */ /* 0x000fe200078e02bb */
[----:B------:R-:W-:Y:S01]  /*18660*/  IABS R188, R2 ;  /* 0x0000000200bc7213 */ /* 0x000fe20000000000 */
[--C-:B------:R-:W-:Y:S01]  /*18670*/  @!P4 IMAD.IADD R185, R185, 0x1, -R4.reuse ;  /* 0x00000001b9b9c824 */ /* 0x100fe200078e0a04 */
[----:B------:R-:W-:Y:S01]  /*18680*/  IADD3 R189, R20, 0x1e9, RZ ;  /* 0x000001e914bd7810 */ /* 0x000fe20007ffe0ff */
[----:B------:R-:W-:Y:S01]  /*18690*/  @!P1 IMAD.IADD R183, R183, 0x1, -R4 ;  /* 0x00000001b7b79824 */ /* 0x000fe200078e0a04 */
[----:B------:R-:W-:Y:S01]  /*186a0*/  ISETP.GT.U32.AND P1, PT, R4, R187, PT ;  /* 0x000000bb0400720c */ /* 0x000fe20003f24070 */
[----:B------:R-:W-:Y:S01]  /*186b0*/  IMAD.HI.U32 R191, R0, R188, RZ ;  /* 0x000000bc00bf7227 */ /* 0x000fe200078e00ff */
[----:B------:R-:W-:-:S02]  /*186c0*/  IABS R193, R189 ;  /* 0x000000bd00c17213 */ /* 0x000fc40000000000 */
[----:B------:R-:W-:Y:S01]  /*186d0*/  ISETP.GT.U32.AND P4, PT, R4, R185, PT ;  /* 0x000000b90400720c */ /* 0x000fe20003f84070 */
[----:B------:R-:W-:Y:S02]  /*186e0*/  IMAD.MOV R190, RZ, RZ, -R191 ;  /* 0x000000ffffbe7224 */ /* 0x000fe400078e0abf */
[----:B------:R-:W-:-:S04]  /*186f0*/  IMAD.HI.U32 R186, R0, R193, RZ ;  /* 0x000000c100ba7227 */ /* 0x000fc800078e00ff */
[----:B------:R-:W-:Y:S02]  /*18700*/  IMAD R188, R4, R190, R188 ;  /* 0x000000be04bc7224 */ /* 0x000fe400078e02bc */
[----:B------:R-:W-:Y:S01]  /*18710*/  IMAD.MOV R190, RZ, RZ, -R186 ;  /* 0x000000ffffbe7224 */ /* 0x000fe200078e0aba */
[----:B------:R-:W-:Y:S01]  /*18720*/  IADD3 R186, R20, 0x1ea, RZ ;  /* 0x000001ea14ba7810 */ /* 0x000fe20007ffe0ff */
[----:B------:R-:W-:Y:S01]  /*18730*/  @!P6 IMAD.MOV R182, RZ, RZ, -R182 ;  /* 0x000000ffffb6e224 */ /* 0x000fe200078e0ab6 */
[----:B------:R-:W-:Y:S01]  /*18740*/  ISETP.GE.AND P6, PT, R184, RZ, PT ;  /* 0x000000ffb800720c */ /* 0x000fe20003fc6270 */
[--C-:B------:R-:W-:Y:S01]  /*18750*/  @!P1 IMAD.IADD R187, R187, 0x1, -R4.reuse ;  /* 0x00000001bbbb9824 */ /* 0x100fe200078e0a04 */
[----:B------:R-:W-:Y:S01]  /*18760*/  IABS R198, R186 ;  /* 0x000000ba00c67213 */ /* 0x000fe20000000000 */
[----:B------:R-:W-:Y:S02]  /*18770*/  IMAD.MOV.U32 R184, RZ, RZ, c[0x0][0x188] ;  /* 0x00006200ffb87624 */ /* 0x000fe400078e00ff */
[----:B------:R-:W-:Y:S01]  /*18780*/  @!P4 IMAD.IADD R185, R185, 0x1, -R4 ;  /* 0x00000001b9b9c824 */ /* 0x000fe200078e0a04 */
[C---:B------:R-:W-:Y:S01]  /*18790*/  ISETP.GT.U32.AND P1, PT, R4.reuse, R187, PT ;  /* 0x000000bb0400720c */ /* 0x040fe20003f24070 */
[----:B------:R-:W-:Y:S01]  /*187a0*/  IMAD R193, R4, R190, R193 ;  /* 0x000000be04c17224 */ /* 0x000fe200078e02c1 */
[----:B------:R-:W-:Y:S01]  /*187b0*/  LEA R5, R184, R5, 0x1 ;  /* 0x00000005b8057211 */ /* 0x000fe200078e08ff */
[----:B------:R-:W-:Y:S01]  /*187c0*/  @!P3 IMAD.MOV R185, RZ, RZ, -R185 ;  /* 0x000000ffffb9b224 */ /* 0x000fe200078e0ab9 */
[----:B------:R-:W-:Y:S01]  /*187d0*/  ISETP.GE.AND P4, PT, R2, RZ, PT ;  /* 0x000000ff0200720c */ /* 0x000fe20003f86270 */
[----:B------:R-:W-:Y:S01]  /*187e0*/  @!P2 IMAD.MOV R183, RZ, RZ, -R183 ;  /* 0x000000ffffb7a224 */ /* 0x000fe200078e0ab7 */
[----:B------:R-:W-:Y:S01]  /*187f0*/  ISETP.GT.U32.AND P3, PT, R4, R193, PT ;  /* 0x000000c10400720c */ /* 0x000fe20003f64070 */
[----:B------:R-:W-:Y:S01]  /*18800*/  IMAD R2, R184, 0x2, R5 ;  /* 0x00000002b8027824 */ /* 0x000fe200078e0205 */
[----:B------:R-:W-:Y:S01]  /*18810*/  ISETP.GT.U32.AND P2, PT, R4, R188, PT ;  /* 0x000000bc0400720c */ /* 0x000fe20003f44070 */
[----:B------:R-:W-:-:S04]  /*18820*/  IMAD.HI.U32 R190, R0, R198, RZ ;  /* 0x000000c600be7227 */ /* 0x000fc800078e00ff */
[----:B------:R-:W-:Y:S01]  /*18830*/  IMAD R5, R184, 0x2, R2 ;  /* 0x00000002b8057824 */ /* 0x000fe200078e0202 */
[----:B------:R-:W-:Y:S01]  /*18840*/  IADD3 R2, R20, 0x1eb, RZ ;  /* 0x000001eb14027810 */ /* 0x000fe20007ffe0ff */
[----:B------:R-:W-:Y:S01]  /*18850*/  @!P1 IMAD.IADD R187, R187, 0x1, -R4 ;  /* 0x00000001bbbb9824 */ /* 0x000fe200078e0a04 */
[----:B------:R-:W-:Y:S01]  /*18860*/  ISETP.GE.AND P1, PT, R189, RZ, PT ;  /* 0x000000ffbd00720c */ /* 0x000fe20003f26270 */
[----:B------:R-:W-:Y:S01]  /*18870*/  IMAD.MOV R189, RZ, RZ, -R190 ;  /* 0x000000ffffbd7224 */ /* 0x000fe200078e0abe */
[----:B------:R-:W-:Y:S01]  /*18880*/  IABS R199, R2 ;  /* 0x0000000200c77213 */ /* 0x000fe20000000000 */
[--C-:B------:R-:W-:Y:S02]  /*18890*/  @!P3 IMAD.IADD R193, R193, 0x1, -R4.reuse ;  /* 0x00000001c1c1b824 */ /* 0x100fe400078e0a04 */
[----:B------:R-:W-:Y:S02]  /*188a0*/  @!P2 IMAD.IADD R188, R188, 0x1, -R4 ;  /* 0x00000001bcbca824 */ /* 0x000fe400078e0a04 */
[C---:B------:R-:W-:Y:S01]  /*188b0*/  IMAD R198, R4.reuse, R189, R198 ;  /* 0x000000bd04c67224 */ /* 0x040fe200078e02c6 */
[----:B------:R-:W-:Y:S01]  /*188c0*/  ISETP.GT.U32.AND P3, PT, R4, R193, PT ;  /* 0x000000c10400720c */ /* 0x000fe20003f64070 */
[----:B------:R-:W-:Y:S01]  /*188d0*/  IMAD.HI.U32 R189, R0, R199, RZ ;  /* 0x000000c700bd7227 */ /* 0x000fe200078e00ff */
[----:B------:R-:W-:-:S03]  /*188e0*/  ISETP.GT.U32.AND P2, PT, R4, R188, PT ;  /* 0x000000bc0400720c */ /* 0x000fc60003f44070 */
[----:B------:R-:W-:Y:S02]  /*188f0*/  IMAD.MOV R191, RZ, RZ, -R189 ;  /* 0x000000ffffbf7224 */ /* 0x000fe400078e0abd */
[----:B------:R-:W-:-:S04]  /*18900*/  IMAD.HI.U32 R190, R0, R204, RZ ;  /* 0x000000cc00be7227 */ /* 0x000fc800078e00ff */
[----:B------:R-:W-:Y:S02]  /*18910*/  IMAD R199, R4, R191, R199 ;  /* 0x000000bf04c77224 */ /* 0x000fe400078e02c7 */
[--C-:B------:R-:W-:Y:S02]  /*18920*/  @!P3 IMAD.IADD R193, R193, 0x1, -R4.reuse ;  /* 0x00000001c1c1b824 */ /* 0x100fe400078e0a04 */
[----:B------:R-:W-:Y:S01]  /*18930*/  @!P2 IMAD.IADD R188, R188, 0x1, -R4 ;  /* 0x00000001bcbca824 */ /* 0x000fe200078e0a04 */
[----:B------:R-:W-:Y:S01]  /*18940*/  ISETP.GT.U32.AND P3, PT, R4, R199, PT ;  /* 0x000000c70400720c */ /* 0x000fe20003f64070 */
[----:B------:R-:W-:Y:S01]  /*18950*/  IMAD.MOV R190, RZ, RZ, -R190 ;  /* 0x000000ffffbe7224 */ /* 0x000fe200078e0abe */
[----:B------:R-:W-:Y:S01]  /*18960*/  ISETP.GE.AND P2, PT, R186, RZ, PT ;  /* 0x000000ffba00720c */ /* 0x000fe20003f46270 */
[----:B------:R-:W-:Y:S01]  /*18970*/  @!P4 IMAD.MOV R188, RZ, RZ, -R188 ;  /* 0x000000ffffbcc224 */ /* 0x000fe200078e0abc */
[----:B------:R-:W-:Y:S01]  /*18980*/  ISETP.GE.AND P4, PT, R2, RZ, PT ;  /* 0x000000ff0200720c */ /* 0x000fe20003f86270 */
[----:B------:R-:W-:Y:S01]  /*18990*/  @!P6 IMAD.MOV R187, RZ, RZ, -R187 ;  /* 0x000000ffffbbe224 */ /* 0x000fe200078e0abb */
[----:B------:R-:W-:Y:S01]  /*189a0*/  IADD3 R2, R20, 0x1ed, RZ ;  /* 0x000001ed14027810 */ /* 0x000fe20007ffe0ff */
[C---:B------:R-:W-:Y:S01]  /*189b0*/  IMAD R204, R4.reuse, R190, R204 ;  /* 0x000000be04cc7224 */ /* 0x040fe200078e02cc */
[----:B------:R-:W-:Y:S01]  /*189c0*/  ISETP.GT.U32.AND P6, PT, R4, R198, PT ;  /* 0x000000c60400720c */ /* 0x000fe20003fc4070 */
[----:B------:R-:W-:Y:S01]  /*189d0*/  @!P1 IMAD.MOV R193, RZ, RZ, -R193 ;  /* 0x000000ffffc19224 */ /* 0x000fe200078e0ac1 */
[----:B------:R-:W-:Y:S01]  /*189e0*/  IABS R210, R2 ;  /* 0x0000000200d27213 */ /* 0x000fe20000000000 */
[----:B------:R-:W-:Y:S01]  /*189f0*/  IMAD R5, R184, 0x2, R5 ;  /* 0x00000002b8057824 */ /* 0x000fe200078e0205 */
[----:B------:R-:W-:Y:S01]  /*18a00*/  ISETP.GT.U32.AND P1, PT, R4, R204, PT ;  /* 0x000000cc0400720c */ /* 0x000fe20003f24070 */
[----:B------:R-:W-:-:S02]  /*18a10*/  @!P3 IMAD.IADD R199, R199, 0x1, -R4 ;  /* 0x00000001c7c7b824 */ /* 0x000fc400078e0a04 */
[----:B------:R-:W-:Y:S01]  /*18a20*/  IMAD.HI.U32 R195, R0, R210, RZ ;  /* 0x000000d200c37227 */ /* 0x000fe200078e00ff */
[----:B------:R1:W-:Y:S02]  /*18a30*/  STL [R1+0x1b8], R5 ;  /* 0x0001b80501007387 */ /* 0x0003e40000100800 */
[----:B------:R-:W-:Y:S01]  /*18a40*/  ISETP.GT.U32.AND P3, PT, R4, R199, PT ;  /* 0x000000c70400720c */ /* 0x000fe20003f64070 */
[----:B------:R-:W-:Y:S02]  /*18a50*/  IMAD.MOV R195, RZ, RZ, -R195 ;  /* 0x000000ffffc37224 */ /* 0x000fe400078e0ac3 */
[----:B------:R-:W-:Y:S02]  /*18a60*/  @!P6 IMAD.IADD R198, R198, 0x1, -R4 ;  /* 0x00000001c6c6e824 */ /* 0x000fe400078e0a04 */
[----:B------:R-:W-:Y:S02]  /*18a70*/  IMAD R210, R4, R195, R210 ;  /* 0x000000c304d27224 */ /* 0x000fe400078e02d2 */
[----:B------:R-:W-:Y:S01]  /*18a80*/  @!P1 IMAD.IADD R204, R204, 0x1, -R4 ;  /* 0x00000001cccc9824 */ /* 0x000fe200078e0a04 */
[----:B------:R-:W-:Y:S01]  /*18a90*/  ISETP.GT.U32.AND P6, PT, R4, R198, PT ;  /* 0x000000c60400720c */ /* 0x000fe20003fc4070 */
[----:B-1----:R-:W-:Y:S01]  /*18aa0*/  IMAD R5, R184, 0x2, R5 ;  /* 0x00000002b8057824 */ /* 0x002fe200078e0205 */
[----:B------:R-:W-:Y:S01]  /*18ab0*/  ISETP.GE.AND P1, PT, R2, RZ, PT ;  /* 0x000000ff0200720c */ /* 0x000fe20003f26270 */
[----:B------:R-:W-:-:S03]  /*18ac0*/  IMAD.HI.U32 R2, R0, R213, RZ ;  /* 0x000000d500027227 */ /* 0x000fc600078e00ff */
[----:B------:R1:W-:Y:S01]  /*18ad0*/  STL [R1+0x380], R5 ;  /* 0x0003800501007387 */ /* 0x0003e20000100800 */
[----:B------:R-:W-:Y:S01]  /*18ae0*/  @!P3 IMAD.IADD R199, R199, 0x1, -R4 ;  /* 0x00000001c7c7b824 */ /* 0x000fe200078e0a04 */
[C---:B------:R-:W-:Y:S01]  /*18af0*/  ISETP.GT.U32.AND P3, PT, R4.reuse, R210, PT ;  /* 0x000000d20400720c */ /* 0x040fe20003f64070 */
[----:B------:R-:W-:Y:S02]  /*18b00*/  IMAD.MOV R2, RZ, RZ, -R2 ;  /* 0x000000ffff027224 */ /* 0x000fe400078e0a02 */
[----:B------:R-:W-:Y:S01]  /*18b10*/  @!P4 IMAD.MOV R199, RZ, RZ, -R199 ;  /* 0x000000ffffc7c224 */ /* 0x000fe200078e0ac7 */
[----:B------:R-:W-:Y:S01]  /*18b20*/  ISETP.GT.U32.AND P4, PT, R4, R211, PT ;  /* 0x000000d30400720c */ /* 0x000fe20003f84070 */
[----:B------:R-:W-:Y:S01]  /*18b30*/  @!P6 IMAD.IADD R198, R198, 0x1, -R4 ;  /* 0x00000001c6c6e824 */ /* 0x000fe200078e0a04 */
[----:B------:R-:W-:Y:S01]  /*18b40*/  ISETP.GE.AND P6, PT, R194, RZ, PT ;  /* 0x000000ffc200720c */ /* 0x000fe20003fc6270 */
[----:B------:R-:W-:Y:S02]  /*18b50*/  IMAD R213, R4, R2, R213 ;  /* 0x0000000204d57224 */ /* 0x000fe400078e02d5 */
[----:B------:R-:W-:-:S02]  /*18b60*/  @!P2 IMAD.MOV R198, RZ, RZ, -R198 ;  /* 0x000000ffffc6a224 */ /* 0x000fc400078e0ac6 */
[----:B------:R-:W-:Y:S02]  /*18b70*/  IMAD R186, R184, 0x2, R5 ;  /* 0x00000002b8ba7824 */ /* 0x000fe400078e0205 */
[----:B------:R-:W-:Y:S01]  /*18b80*/  @!P3 IMAD.IADD R210, R210, 0x1, -R4 ;  /* 0x00000001d2d2b824 */ /* 0x000fe200078e0a04 */
[----:B------:R-:W-:Y:S01]  /*18b90*/  ISETP.GT.U32.AND P3, PT, R4, R204, PT ;  /* 0x000000cc0400720c */ /* 0x000fe20003f64070 */
[----:B------:R-:W-:Y:S02]  /*18ba0*/  IMAD R189, R184, 0x2, R186 ;  /* 0x00000002b8bd7824 */ /* 0x000fe400078e02ba */
[----:B------:R-:W-:Y:S01]  /*18bb0*/  IMAD.HI.U32 R2, R0, R220, RZ ;  /* 0x000000dc00027227 */ /* 0x000fe200078e00ff */
[----:B------:R-:W-:-:S03]  /*18bc0*/  ISETP.GT.U32.AND P2, PT, R4, R210, PT ;  /* 0x000000d20400720c */ /* 0x000fc60003f44070 */
[----:B------:R-:W-:Y:S01]  /*18bd0*/  @!P4 IMAD.IADD R211, R211, 0x1, -R4 ;  /* 0x00000001d3d3c824 */ /* 0x000fe200078e0a04 */
[----:B------:R-:W-:Y:S01]  /*18be0*/  ISETP.GE.AND P4, PT, R203, RZ, PT ;  /* 0x000000ffcb00720c */ /* 0x000fe20003f86270 */
[----:B------:R-:W-:Y:S02]  /*18bf0*/  IMAD R190, R184, 0x2, R189 ;  /* 0x00000002b8be7824 */ /* 0x000fe400078e02bd */
[----:B------:R-:W-:Y:S02]  /*18c00*/  IMAD.MOV R2, RZ, RZ, -R2 ;  /* 0x000000ffff027224 */ /* 0x000fe400078e0a02 */
[----:B------:R-:W-:Y:S01]  /*18c10*/  @!P3 IMAD.IADD R204, R204, 0x1, -R4 ;  /* 0x00000001ccccb824 */ /* 0x000fe200078e0a04 */
[----:B------:R-:W-:Y:S01]  /*18c20*/  ISETP.GT.U32.AND P3, PT, R4, R212, PT ;  /* 0x000000d40400720c */ /* 0x000fe20003f64070 */
[----:B------:R-:W-:Y:S02]  /*18c30*/  IMAD R191, R184, 0x2, R190 ;  /* 0x00000002b8bf7824 */ /* 0x000fe400078e02be */
[----:B------:R-:W-:Y:S01]  /*18c40*/  @!P2 IMAD.IADD R210, R210, 0x1, -R4 ;  /* 0x00000001d2d2a824 */ /* 0x000fe200078e0a04 */
[----:B------:R-:W-:Y:S01]  /*18c50*/  ISETP.GT.U32.AND P2, PT, R4, R213, PT ;  /* 0x000000d50400720c */ /* 0x000fe20003f44070 */
[----:B------:R-:W-:-:S02]  /*18c60*/  @!P6 IMAD.MOV R204, RZ, RZ, -R204 ;  /* 0x000000ffffcce224 */ /* 0x000fc400078e0acc */
[----:B------:R-:W-:Y:S01]  /*18c70*/  IMAD R220, R4, R2, R220 ;  /* 0x0000000204dc7224 */ /* 0x000fe200078e02dc */
[----:B------:R-:W-:Y:S01]  /*18c80*/  IADD3 R2, R20, 0x1f4, RZ ;  /* 0x000001f414027810 */ /* 0x000fe20007ffe0ff */
[----:B-1----:R-:W-:Y:S01]  /*18c90*/  IMAD.MOV.U32 R5, RZ, RZ, R192 ;  /* 0x000000ffff057224 */ /* 0x002fe200078e00c0 */
[----:B------:R-:W-:Y:S01]  /*18ca0*/  LEA R192, R184, R191, 0x1 ;  /* 0x000000bfb8c07211 */ /* 0x000fe200078e08ff */
[----:B------:R-:W-:Y:S01]  /*18cb0*/  @!P1 IMAD.MOV R210, RZ, RZ, -R210 ;  /* 0x000000ffffd29224 */ /* 0x000fe200078e0ad2 */
[----:B------:R-:W-:Y:S01]  /*18cc0*/  IABS R226, R2 ;  /* 0x0000000200e27213 */ /* 0x000fe20000000000 */
[----:B------:R-:W-:Y:S01]  /*18cd0*/  @!P3 IMAD.IADD R212, R212, 0x1, -R4 ;  /* 0x00000001d4d4b824 */ /* 0x000fe200078e0a04 */
[----:B------:R-:W-:Y:S01]  /*18ce0*/  ISETP.GT.U32.AND P3, PT, R4, R211, PT ;  /* 0x000000d30400720c */ /* 0x000fe20003f64070 */
[----:B------:R-:W-:Y:S02]  /*18cf0*/  IMAD R194, R184, 0x2, R192 ;  /* 0x00000002b8c27824 */ /* 0x000fe400078e02c0 */
[----:B------:R-:W-:Y:S01]  /*18d00*/  @!P2 IMAD.IADD R213, R213, 0x1, -R4 ;  /* 0x00000001d5d5a824 */ /* 0x000fe200078e0a04 */
[----:B------:R-:W-:Y:S01]  /*18d10*/  ISETP.GT.U32.AND P6, PT, R4, R212, PT ;  /* 0x000000d40400720c */ /* 0x000fe20003fc4070 */
[----:B------:R-:W-:-:S02]  /*18d20*/  IMAD R195, R184, 0x2, R194 ;  /* 0x00000002b8c37824 */ /* 0x000fc400078e02c2 */
[----:B------:R-:W-:Y:S01]  /*18d30*/  IMAD.HI.U32 R209, R0, R226, RZ ;  /* 0x000000e200d17227 */ /* 0x000fe200078e00ff */
[----:B------:R-:W-:-:S03]  /*18d40*/  ISETP.GT.U32.AND P2, PT, R4, R213, PT ;  /* 0x000000d50400720c */ /* 0x000fc60003f44070 */
[----:B------:R-:W-:Y:S02]  /*18d50*/  IMAD R196, R184, 0x2, R195 ;  /* 0x00000002b8c47824 */ /* 0x000fe400078e02c3 */
[----:B------:R-:W-:Y:S01]  /*18d60*/  @!P3 IMAD.IADD R211, R211, 0x1, -R4 ;  /* 0x00000001d3d3b824 */ /* 0x000fe200078e0a04 */
[----:B------:R-:W-:Y:S01]  /*18d70*/  ISETP.GT.U32.AND P3, PT, R4, R217, PT ;  /* 0x000000d90400720c */ /* 0x000fe20003f64070 */
[----:B------:R-:W-:Y:S02]  /*18d80*/  IMAD R197, R184, 0x2, R196 ;  /* 0x00000002b8c57824 */ /* 0x000fe400078e02c4 */
[--C-:B------:R-:W-:Y:S01]  /*18d90*/  @!P6 IMAD.IADD R212, R212, 0x1, -R4.reuse ;  /* 0x00000001d4d4e824 */ /* 0x100fe200078e0a04 */
[----:B------:R-:W-:Y:S01]  /*18da0*/  ISETP.GT.U32.AND P6, PT, R4, R220, PT ;  /* 0x000000dc0400720c */ /* 0x000fe20003fc4070 */
[----:B------:R-:W-:Y:S02]  /*18db0*/  @!P4 IMAD.MOV R211, RZ, RZ, -R211 ;  /* 0x000000ffffd3c224 */ /* 0x000fe400078e0ad3 */
[----:B------:R-:W-:Y:S01]  /*18dc0*/  @!P2 IMAD.IADD R213, R213, 0x1, -R4 ;  /* 0x00000001d5d5a824 */ /* 0x000fe200078e0a04 */
[----:B------:R-:W-:Y:S01]  /*18dd0*/  ISETP.GE.AND P2, PT, R206, RZ, PT ;  /* 0x000000ffce00720c */ /* 0x000fe20003f46270 */
[----:B------:R-:W-:-:S02]  /*18de0*/  IMAD.MOV R209, RZ, RZ, -R209 ;  /* 0x000000ffffd17224 */ /* 0x000fc400078e0ad1 */
[----:B------:R-:W-:Y:S02]  /*18df0*/  IMAD R200, R184, 0x2, R197 ;  /* 0x00000002b8c87824 */ /* 0x000fe400078e02c5 */
[----:B------:R-:W-:Y:S01]  /*18e00*/  @!P3 IMAD.IADD R217, R217, 0x1, -R4 ;  /* 0x00000001d9d9b824 */ /* 0x000fe200078e0a04 */
[C---:B------:R-:W-:Y:S01]  /*18e10*/  ISETP.GT.U32.AND P3, PT, R4.reuse, R221, PT ;  /* 0x000000dd0400720c */ /* 0x040fe20003f64070 */
[----:B------:R-:W-:Y:S02]  /*18e20*/  IMAD R226, R4, R209, R226 ;  /* 0x000000d104e27224 */ /* 0x000fe400078e02e2 */
[----:B------:R-:W-:Y:S01]  /*18e30*/  @!P6 IMAD.IADD R220, R220, 0x1, -R4 ;  /* 0x00000001dcdce824 */ /* 0x000fe200078e0a04 */
[----:B------:R-:W-:Y:S01]  /*18e40*/  ISETP.GE.AND P6, PT, R208, RZ, PT ;  /* 0x000000ffd000720c */ /* 0x000fe20003fc6270 */
[----:B------:R-:W-:Y:S01]  /*18e50*/  IMAD R201, R184, 0x2, R200 ;  /* 0x00000002b8c97824 */ /* 0x000fe200078e02c8 */
[C---:B------:R-:W-:Y:S01]  /*18e60*/  ISETP.GT.U32.AND P1, PT, R4.reuse, R217, PT ;  /* 0x000000d90400720c */ /* 0x040fe20003f24070 */
[----:B------:R-:W-:Y:S01]  /*18e70*/  @!P2 IMAD.MOV R212, RZ, RZ, -R212 ;  /* 0x000000ffffd4a224 */ /* 0x000fe200078e0ad4 */
[----:B------:R-:W-:Y:S01]  /*18e80*/  ISETP.GT.U32.AND P4, PT, R4, R220, PT ;  /* 0x000000dc0400720c */ /* 0x000fe20003f84070 */
[----:B------:R-:W-:Y:S01]  /*18e90*/  IMAD R202, R184, 0x2, R201 ;  /* 0x00000002b8ca7824 */ /* 0x000fe200078e02c9 */
[----:B------:R-:W-:-:S03]  /*18ea0*/  ISETP.GT.U32.AND P2, PT, R4, R226, PT ;  /* 0x000000e20400720c */ /* 0x000fc60003f44070 */
[----:B------:R-:W-:Y:S02]  /*18eb0*/  IMAD R203, R184, 0x2, R202 ;  /* 0x00000002b8cb7824 */ /* 0x000fe400078e02ca */
[--C-:B------:R-:W-:Y:S02]  /*18ec0*/  @!P3 IMAD.IADD R221, R221, 0x1, -R4.reuse ;  /* 0x00000001ddddb824 */ /* 0x100fe400078e0a04 */
[----:B------:R-:W-:Y:S01]  /*18ed0*/  @!P6 IMAD.MOV R213, RZ, RZ, -R213 ;  /* 0x000000ffffd5e224 */ /* 0x000fe200078e0ad5 */
[----:B------:R-:W-:Y:S01]  /*18ee0*/  ISETP.GE.AND P6, PT, R214, RZ, PT ;  /* 0x000000ffd600720c */ /* 0x000fe20003fc6270 */
[----:B------:R-:W-:Y:S01]  /*18ef0*/  IMAD R205, R184, 0x2, R203 ;  /* 0x00000002b8cd7824 */ /* 0x000fe200078e02cb */
[----:B------:R-:W-:Y:S01]  /*18f00*/  ISETP.GT.U32.AND P3, PT, R4, R221, PT ;  /* 0x000000dd0400720c */ /* 0x000fe20003f64070 */
[--C-:B------:R-:W-:Y:S01]  /*18f10*/  @!P4 IMAD.IADD R220, R220, 0x1, -R4.reuse ;  /* 0x00000001dcdcc824 */ /* 0x100fe200078e0a04 */
[----:B------:R-:W-:Y:S01]  /*18f20*/  ISETP.GE.AND P4, PT, R215, RZ, PT ;  /* 0x000000ffd700720c */ /* 0x000fe20003f86270 */
[--C-:B------:R-:W-:Y:S01]  /*18f30*/  @!P1 IMAD.IADD R217, R217, 0x1, -R4.reuse ;  /* 0x00000001d9d99824 */ /* 0x100fe200078e0a04 */
[----:B------:R-:W-:Y:S01]  /*18f40*/  ISETP.GT.U32.AND P1, PT, R4, R227, PT ;  /* 0x000000e30400720c */ /* 0x000fe20003f24070 */
[----:B------:R-:W-:Y:S01]  /*18f50*/  @!P2 IMAD.IADD R226, R226, 0x1, -R4 ;  /* 0x00000001e2e2a824 */ /* 0x000fe200078e0a04 */
[----:B------:R-:W-:Y:S01]  /*18f60*/  ISETP.GE.AND P2, PT, R2, RZ, PT ;  /* 0x000000ff0200720c */ /* 0x000fe20003f46270 */
[----:B------:R-:W-:Y:S01]  /*18f70*/  IMAD R206, R184, 0x2, R205 ;  /* 0x00000002b8ce7824 */ /* 0x000fe200078e02cd */
[----:B------:R-:W-:-:S03]  /*18f80*/  IADD3 R2, R20, 0x1f7, RZ ;  /* 0x000001f714027810 */ /* 0x000fc60007ffe0ff */
[----:B------:R-:W-:Y:S01]  /*18f90*/  IMAD R207, R184, 0x2, R206 ;  /* 0x00000002b8cf7824 */ /* 0x000fe200078e02ce */
[----:B------:R-:W-:Y:S01]  /*18fa0*/  IABS R234, R2 ;  /* 0x0000000200ea7213 */ /* 0x000fe20000000000 */
[----:B------:R-:W-:Y:S01]  /*18fb0*/  @!P6 IMAD.MOV R217, RZ, RZ, -R217 ;  /* 0x000000ffffd9e224 */ /* 0x000fe200078e0ad9 */
[C---:B------:R-:W-:Y:S01]  /*18fc0*/  ISETP.GT.U32.AND P6, PT, R4.reuse, R226, PT ;  /* 0x000000e20400720c */ /* 0x040fe20003fc4070 */
[----:B------:R-:W-:Y:S01]  /*18fd0*/  @!P4 IMAD.MOV R220, RZ, RZ, -R220 ;  /* 0x000000ffffdcc224 */ /* 0x000fe200078e0adc */
[----:B------:R-:W-:Y:S01]  /*18fe0*/  ISETP.GT.U32.AND P4, PT, R4, R231, PT ;  /* 0x000000e70400720c */ /* 0x000fe20003f84070 */
[----:B------:R-:W-:Y:S01]  /*18ff0*/  IMAD.HI.U32 R225, R0, R234, RZ ;  /* 0x000000ea00e17227 */ /* 0x000fe200078e00ff */
[----:B------:R-:W-:-:S03]  /*19000*/  LEA R208, R184, R207, 0x1 ;  /* 0x000000cfb8d07211 */ /* 0x000fc600078e08ff */
[----:B------:R-:W-:Y:S02]  /*19010*/  @!P1 IMAD.IADD R227, R227, 0x1, -R4 ;  /* 0x00000001e3e39824 */ /* 0x000fe400078e0a04 */
[----:B------:R-:W-:Y:S02]  /*19020*/  IMAD R209, R184, 0x2, R208 ;  /* 0x00000002b8d17824 */ /* 0x000fe400078e02d0 */
[----:B------:R-:W-:Y:S01]  /*19030*/  IMAD.MOV R225, RZ, RZ, -R225 ;  /* 0x000000ffffe17224 */ /* 0x000fe200078e0ae1 */
[----:B------:R-:W-:Y:S01]  /*19040*/  ISETP.GT.U32.AND P1, PT, R4, R227, PT ;  /* 0x000000e30400720c */ /* 0x000fe20003f24070 */
[----:B------:R-:W-:Y:S02]  /*19050*/  IMAD R214, R184, 0x2, R209 ;  /* 0x00000002b8d67824 */ /* 0x000fe400078e02d1 */
[--C-:B------:R-:W-:Y:S01]  /*19060*/  @!P6 IMAD.IADD R226, R226, 0x1, -R4.reuse ;  /* 0x00000001e2e2e824 */ /* 0x100fe200078e0a04 */
[----:B------:R-:W-:Y:S01]  /*19070*/  ISETP.GE.AND P6, PT, R223, RZ, PT ;  /* 0x000000ffdf00720c */ /* 0x000fe20003fc6270 */
[----:B------:R-:W-:-:S02]  /*19080*/  @!P4 IMAD.IADD R231, R231, 0x1, -R4 ;  /* 0x00000001e7e7c824 */ /* 0x000fc400078e0a04 */
[----:B------:R-:W-:Y:S02]  /*19090*/  IMAD R234, R4, R225, R234 ;  /* 0x000000e104ea7224 */ /* 0x000fe400078e02ea */
[----:B------:R-:W-:Y:S01]  /*190a0*/  IMAD R215, R184, 0x2, R214 ;  /* 0x00000002b8d77824 */ /* 0x000fe200078e02d6 */
[C---:B------:R-:W-:Y:S01]  /*190b0*/  ISETP.GT.U32.AND P4, PT, R4.reuse, R231, PT ;  /* 0x000000e70400720c */ /* 0x040fe20003f84070 */
[----:B------:R-:W-:Y:S01]  /*190c0*/  @!P2 IMAD.MOV R226, RZ, RZ, -R226 ;  /* 0x000000ffffe2a224 */ /* 0x000fe200078e0ae2 */
[----:B------:R-:W-:Y:S01]  /*190d0*/  ISETP.GT.U32.AND P2, PT, R4, R234, PT ;  /* 0x000000ea0400720c */ /* 0x000fe20003f44070 */
[--C-:B------:R-:W-:Y:S01]  /*190e0*/  @!P3 IMAD.IADD R221, R221, 0x1, -R4.reuse ;  /* 0x00000001ddddb824 */ /* 0x100fe200078e0a04 */
[----:B------:R-:W-:Y:S01]  /*190f0*/  ISETP.GE.AND P3, PT, R216, RZ, PT ;  /* 0x000000ffd800720c */ /* 0x000fe20003f66270 */
[----:B------:R-:W-:Y:S02]  /*19100*/  IMAD R216, R184, 0x2, R215 ;  /* 0x00000002b8d87824 */ /* 0x000fe400078e02d7 */
[----:B------:R-:W-:Y:S01]  /*19110*/  @!P1 IMAD.IADD R227, R227, 0x1, -R4 ;  /* 0x00000001e3e39824 */ /* 0x000fe200078e0a04 */
[----:B------:R-:W-:Y:S01]  /*19120*/  ISETP.GE.AND P1, PT, R2, RZ, PT ;  /* 0x000000ff0200720c */ /* 0x000fe20003f26270 */
[----:B------:R-:W-:Y:S01]  /*19130*/  IMAD R218, R184, 0x2, R216 ;  /* 0x00000002b8da7824 */ /* 0x000fe200078e02d8 */
[----:B------:R-:W-:-:S03]  /*19140*/  IADD3 R2, R20, 0x1f9, RZ ;  /* 0x000001f914027810 */ /* 0x000fc60007ffe0ff */
[----:B------:R-:W-:Y:S01]  /*19150*/  IMAD R219, R184, 0x2, R218 ;  /* 0x00000002b8db7824 */ /* 0x000fe200078e02da */
[----:B------:R-:W-:Y:S01]  /*19160*/  IABS R241, R2 ;  /* 0x0000000200f17213 */ /* 0x000fe20000000000 */
[--C-:B------:R-:W-:Y:S01]  /*19170*/  @!P4 IMAD.IADD R231, R231, 0x1, -R4.reuse ;  /* 0x00000001e7e7c824 */ /* 0x100fe200078e0a04 */
[----:B------:R-:W-:Y:S01]  /*19180*/  ISETP.GE.AND P4, PT, R2, RZ, PT ;  /* 0x000000ff0200720c */ /* 0x000fe20003f86270 */
[----:B------:R-:W-:Y:S01]  /*19190*/  @!P2 IMAD.IADD R234, R234, 0x1, -R4 ;  /* 0x00000001eaeaa824 */ /* 0x000fe200078e0a04 */
[----:B------:R-:W-:Y:S01]  /*191a0*/  LEA R222, R184, R219, 0x1 ;  /* 0x000000dbb8de7211 */ /* 0x000fe200078e08ff */
[----:B------:R-:W-:Y:S01]  /*191b0*/  @!P3 IMAD.MOV R221, RZ, RZ, -R221 ;  /* 0x000000ffffddb224 */ /* 0x000fe200078e0add */
[----:B------:R-:W-:Y:S01]  /*191c0*/  ISETP.GE.AND P3, PT, R224, RZ, PT ;  /* 0x000000ffe000720c */ /* 0x000fe20003f66270 */
[----:B------:R-:W-:Y:S01]  /*191d0*/  @!P6 IMAD.MOV R231, RZ, RZ, -R231 ;  /* 0x000000ffffe7e224 */ /* 0x000fe200078e0ae7 */
[----:B------:R-:W-:Y:S01]  /*191e0*/  ISETP.GT.U32.AND P2, PT, R4, R234, PT ;  /* 0x000000ea0400720c */ /* 0x000fe20003f44070 */
[----:B------:R-:W-:Y:S01]  /*191f0*/  IMAD.HI.U32 R232, R0, R241, RZ ;  /* 0x000000f100e87227 */ /* 0x000fe200078e00ff */
[----:B------:R-:W-:-:S02]  /*19200*/  ISETP.GT.U32.AND P6, PT, R4, R240, PT ;  /* 0x000000f00400720c */ /* 0x000fc40003fc4070 */
[----:B------:R-:W-:Y:S01]  /*19210*/  IADD3 R2, R20, 0x1fa, RZ ;  /* 0x000001fa14027810 */ /* 0x000fe20007ffe0ff */
[C---:B------:R-:W-:Y:S02]  /*19220*/  IMAD R223, R184.reuse, 0x2, R222 ;  /* 0x00000002b8df7824 */ /* 0x040fe400078e02de */
[----:B------:R-:W-:Y:S01]  /*19230*/  IMAD.MOV R232, RZ, RZ, -R232 ;  /* 0x000000ffffe87224 */ /* 0x000fe200078e0ae8 */
[----:B------:R-:W-:Y:S01]  /*19240*/  IABS R245, R2 ;  /* 0x0000000200f57213 */ /* 0x000fe20000000000 */
[----:B------:R-:W-:Y:S02]  /*19250*/  IMAD R224, R184, 0x2, R223 ;  /* 0x00000002b8e07824 */ /* 0x000fe400078e02df */
[----:B------:R-:W-:Y:S02]  /*19260*/  IMAD R241, R4, R232, R241 ;  /* 0x000000e804f17224 */ /* 0x000fe400078e02f1 */
[----:B------:R-:W-:Y:S02]  /*19270*/  IMAD R225, R184, 0x2, R224 ;  /* 0x00000002b8e17824 */ /* 0x000fe400078e02e0 */
[----:B------:R-:W-:Y:S01]  /*19280*/  @!P3 IMAD.MOV R227, RZ, RZ, -R227 ;  /* 0x000000ffffe3b224 */ /* 0x000fe200078e0ae3 */
[----:B------:R-:W-:Y:S01]  /*19290*/  ISETP.GE.AND P3, PT, R228, RZ, PT ;  /* 0x000000ffe400720c */ /* 0x000fe20003f66270 */
[--C-:B------:R-:W-:Y:S01]  /*192a0*/  @!P2 IMAD.IADD R234, R234, 0x1, -R4.reuse ;  /* 0x00000001eaeaa824 */ /* 0x100fe200078e0a04 */
[----:B------:R-:W-:Y:S01]  /*192b0*/  ISETP.GT.U32.AND P2, PT, R4, R241, PT ;  /* 0x000000f10400720c */ /* 0x000fe20003f44070 */
[----:B------:R-:W-:-:S02]  /*192c0*/  @!P6 IMAD.IADD R240, R240, 0x1, -R4 ;  /* 0x00000001f0f0e824 */ /* 0x000fc400078e0a04 */
[----:B------:R-:W-:Y:S02]  /*192d0*/  IMAD R228, R184, 0x2, R225 ;  /* 0x00000002b8e47824 */ /* 0x000fe400078e02e1 */
[----:B------:R-:W-:Y:S01]  /*192e0*/  IMAD.HI.U32 R236, R0, R245, RZ ;  /* 0x000000f500ec7227 */ /* 0x000fe200078e00ff */
[----:B------:R-:W-:-:S03]  /*192f0*/  ISETP.GT.U32.AND P6, PT, R4, R240, PT ;  /* 0x000000f00400720c */ /* 0x000fc60003fc4070 */
[C---:B------:R-:W-:Y:S02]  /*19300*/  IMAD R229, R184.reuse, 0x2, R228 ;  /* 0x00000002b8e57824 */ /* 0x040fe400078e02e4 */
[----:B------:R-:W-:Y:S02]  /*19310*/  IMAD.MOV R236, RZ, RZ, -R236 ;  /* 0x000000ffffec7224 */ /* 0x000fe400078e0aec */
[----:B------:R-:W-:Y:S02]  /*19320*/  IMAD R230, R184, 0x2, R229 ;  /* 0x00000002b8e67824 */ /* 0x000fe400078e02e5 */
[----:B------:R-:W-:Y:S02]  /*19330*/  IMAD R245, R4, R236, R245 ;  /* 0x000000ec04f57224 */ /* 0x000fe400078e02f5 */
[----:B------:R-:W-:Y:S02]  /*19340*/  IMAD R232, R184, 0x2, R230 ;  /* 0x00000002b8e87824 */ /* 0x000fe400078e02e6 */
[----:B------:R-:W-:-:S02]  /*19350*/  @!P2 IMAD.IADD R241, R241, 0x1, -R4 ;  /* 0x00000001f1f1a824 */ /* 0x000fc400078e0a04 */
[----:B------:R-:W-:Y:S01]  /*19360*/  @!P1 IMAD.MOV R234, RZ, RZ, -R234 ;  /* 0x000000ffffea9224 */ /* 0x000fe200078e0aea */
[----:B------:R-:W-:Y:S01]  /*19370*/  LEA R233, R184, R232, 0x1 ;  /* 0x000000e8b8e97211 */ /* 0x000fe200078e08ff */
[----:B------:R-:W-:Y:S01]  /*19380*/  @!P6 IMAD.IADD R240, R240, 0x1, -R4 ;  /* 0x00000001f0f0e824 */ /* 0x000fe200078e0a04 */
[----:B------:R-:W-:Y:S01]  /*19390*/  ISETP.GE.AND P1, PT, R2, RZ, PT ;  /* 0x000000ff0200720c */ /* 0x000fe20003f26270 */
[----:B------:R-:W-:Y:S01]  /*193a0*/  IMAD.HI.U32 R2, R0, R247, RZ ;  /* 0x000000f700027227 */ /* 0x000fe200078e00ff */
[C---:B------:R-:W-:Y:S02]  /*193b0*/  ISETP.GT.U32.AND P2, PT, R4.reuse, R241, PT ;  /* 0x000000f10400720c */ /* 0x040fe40003f44070 */
[----:B------:R-:W-:Y:S01]  /*193c0*/  ISETP.GT.U32.AND P6, PT, R4, R245, PT ;  /* 0x000000f50400720c */ /* 0x000fe20003fc4070 */
[----:B------:R-:W-:Y:S02]  /*193d0*/  IMAD R235, R184, 0x2, R233 ;  /* 0x00000002b8eb7824 */ /* 0x000fe400078e02e9 */
[----:B------:R-:W-:-:S02]  /*193e0*/  IMAD.MOV R2, RZ, RZ, -R2 ;  /* 0x000000ffff027224 */ /* 0x000fc400078e0a02 */
[----:B------:R-:W-:Y:S02]  /*193f0*/  IMAD R236, R184, 0x2, R235 ;  /* 0x00000002b8ec7824 */ /* 0x000fe400078e02eb */
[----:B------:R-:W-:Y:S01]  /*19400*/  IMAD R247, R4, R2, R247 ;  /* 0x0000000204f77224 */ /* 0x000fe200078e02f7 */
[----:B------:R-:W-:Y:S01]  /*19410*/  IABS R2, R26 ;  /* 0x0000001a00027213 */ /* 0x000fe20000000000 */
[----:B------:R-:W-:Y:S02]  /*19420*/  IMAD R237, R184, 0x2, R236 ;  /* 0x00000002b8ed7824 */ /* 0x000fe400078e02ec */
[--C-:B------:R-:W-:Y:S01]  /*19430*/  @!P2 IMAD.IADD R241, R241, 0x1, -R4.reuse ;  /* 0x00000001f1f1a824 */ /* 0x100fe200078e0a04 */
[----:B------:R-:W-:Y:S01]  /*19440*/  ISETP.GT.U32.AND P2, PT, R4, R247, PT ;  /* 0x000000f70400720c */ /* 0x000fe20003f44070 */
[----:B------:R-:W-:Y:S02]  /*19450*/  @!P6 IMAD.IADD R245, R245, 0x1, -R4 ;  /* 0x00000001f5f5e824 */ /* 0x000fe400078e0a04 */
[----:B------:R-:W-:-:S02]  /*19460*/  IMAD R238, R184, 0x2, R237 ;  /* 0x00000002b8ee7824 */ /* 0x000fc400078e02ed */
[----:B------:R-:W-:Y:S01]  /*19470*/  IMAD.HI.U32 R243, R0, R2, RZ ;  /* 0x0000000200f37227 */ /* 0x000fe200078e00ff */
[----:B------:R-:W-:Y:S02]  /*19480*/  ISETP.GT.U32.AND P6, PT, R4, R245, PT ;  /* 0x000000f50400720c */ /* 0x000fe40003fc4070 */
[----:B------:R-:W-:Y:S01]  /*19490*/  LEA R239, R184, R238, 0x1 ;  /* 0x000000eeb8ef7211 */ /* 0x000fe200078e08ff */
[----:B------:R-:W-:Y:S02]  /*194a0*/  IMAD.MOV.U32 R20, RZ, RZ, R246 ;  /* 0x000000ffff147224 */ /* 0x000fe400078e00f6 */
[----:B------:R-:W-:-:S04]  /*194b0*/  IMAD.HI.U32 R246, R0, R244, RZ ;  /* 0x000000f400f67227 */ /* 0x000fc800078e00ff */
[----:B------:R-:W-:Y:S02]  /*194c0*/  IMAD.MOV R0, RZ, RZ, -R243 ;  /* 0x000000ffff007224 */ /* 0x000fe400078e0af3 */
[----:B------:R-:W-:Y:S01]  /*194d0*/  @!P4 IMAD.MOV R241, RZ, RZ, -R241 ;  /* 0x000000fffff1c224 */ /* 0x000fe200078e0af1 */
[----:B------:R-:W-:Y:S01]  /*194e0*/  ISETP.GE.AND P4, PT, R242, RZ, PT ;  /* 0x000000fff200720c */ /* 0x000fe20003f86270 */
[----:B------:R-:W-:Y:S02]  /*194f0*/  @!P2 IMAD.IADD R247, R247, 0x1, -R4 ;  /* 0x00000001f7f7a824 */ /* 0x000fe400078e0a04 */
[----:B------:R-:W-:Y:S02]  /*19500*/  IMAD R242, R184, 0x2, R239 ;  /* 0x00000002b8f27824 */ /* 0x000fe400078e02ef */
[C---:B------:R-:W-:Y:S01]  /*19510*/  IMAD R2, R4.reuse, R0, R2 ;  /* 0x0000000004027224 */ /* 0x040fe200078e0202 */
[C---:B------:R-:W-:Y:S01]  /*19520*/  ISETP.GT.U32.AND P2, PT, R4.reuse, R247, PT ;  /* 0x000000f70400720c */ /* 0x040fe20003f44070 */
[----:B------:R-:W-:Y:S01]  /*19530*/  @!P3 IMAD.MOV R240, RZ, RZ, -R240 ;  /* 0x000000fffff0b224 */ /* 0x000fe200078e0af0 */
[----:B------:R-:W-:Y:S01]  /*19540*/  ISETP.GT.U32.AND P3, PT, R4, R248, PT ;  /* 0x000000f80400720c */ /* 0x000fe20003f64070 */
[----:B------:R-:W-:-:S02]  /*19550*/  IMAD.MOV R0, RZ, RZ, -R246 ;  /* 0x000000ffff007224 */ /* 0x000fc400078e0af6 */
[----:B------:R-:W-:Y:S02]  /*19560*/  IMAD R243, R184, 0x2, R242 ;  /* 0x00000002b8f37824 */ /* 0x000fe400078e02f2 */
[----:B------:R-:W-:Y:S01]  /*19570*/  @!P6 IMAD.IADD R245, R245, 0x1, -R4 ;  /* 0x00000001f5f5e824 */ /* 0x000fe200078e0a04 */
[C---:B------:R-:W-:Y:S01]  /*19580*/  ISETP.GT.U32.AND P6, PT, R4.reuse, R2, PT ;  /* 0x000000020400720c */ /* 0x040fe20003fc4070 */
[----:B------:R-:W-:Y:S02]  /*19590*/  IMAD R0, R4, R0, R244 ;  /* 0x0000000004007224 */ /* 0x000fe400078e02f4 */
[C---:B------:R-:W-:Y:S02]  /*195a0*/  IMAD R244, R184.reuse, 0x2, R243 ;  /* 0x00000002b8f47824 */ /* 0x040fe400078e02f3 */
[----:B------:R-:W-:Y:S01]  /*195b0*/  @!P1 IMAD.MOV R245, RZ, RZ, -R245 ;  /* 0x000000fffff59224 */ /* 0x000fe200078e0af5 */
[----:B------:R-:W-:Y:S01]  /*195c0*/  ISETP.GE.AND P1, PT, R29, c[0x0][0x180], PT ;  /* 0x000060001d007a0c */ /* 0x000fe20003f26270 */
[----:B------:R-:W-:-:S02]  /*195d0*/  IMAD R246, R184, 0x2, R244 ;  /* 0x00000002b8f67824 */ /* 0x000fc400078e02f4 */
[----:B------:R-:W-:Y:S02]  /*195e0*/  IMAD.MOV.U32 R29, RZ, RZ, R25 ;  /* 0x000000ffff1d7224 */ /* 0x000fe400078e0019 */
[----:B------:R-:W-:Y:S02]  /*195f0*/  @!P3 IMAD.IADD R248, R248, 0x1, -R4 ;  /* 0x00000001f8f8b824 */ /* 0x000fe400078e0a04 */
[----:B------:R-:W-:Y:S02]  /*19600*/  IMAD R25, R184, 0x2, R246 ;  /* 0x00000002b8197824 */ /* 0x000fe400078e02f6 */
[--C-:B------:R-:W-:Y:S01]  /*19610*/  @!P2 IMAD.IADD R247, R247, 0x1, -R4.reuse ;  /* 0x00000001f7f7a824 */ /* 0x100fe200078e0a04 */
[----:B------:R-:W-:Y:S01]  /*19620*/  ISETP.GT.U32.AND P3, PT, R4, R248, PT ;  /* 0x000000f80400720c */ /* 0x000fe20003f64070 */
[----:B------:R-:W-:Y:S01]  /*19630*/  @!P6 IMAD.IADD R2, R2, 0x1, -R4 ;  /* 0x000000010202e824 */ /* 0x000fe200078e0a04 */
[----:B------:R-:W-:Y:S01]  /*19640*/  ISETP.GT.U32.AND P2, PT, R4, R0, PT ;  /* 0x000000000400720c */ /* 0x000fe20003f44070 */
[----:B------:R-:W-:Y:S01]  /*19650*/  IMAD R25, R184, 0x2, R25 ;  /* 0x00000002b8197824 */ /* 0x000fe200078e0219 */
[----:B------:R-:W-:Y:S01]  /*19660*/  ISETP.GE.AND P6, PT, R30, RZ, PT ;  /* 0x000000ff1e00720c */ /* 0x000fe20003fc6270 */
[----:B------:R-:W-:Y:S01]  /*19670*/  @!P4 IMAD.MOV R247, RZ, RZ, -R247 ;  /* 0x000000fffff7c224 */ /* 0x000fe200078e0af7 */
[----:B------:R-:W-:Y:S01]  /*19680*/  ISETP.GT.U32.AND P4, PT, R4, R2, PT ;  /* 0x000000020400720c */ /* 0x000fe20003f84070 */
[----:B------:R-:W-:Y:S01]  /*19690*/  IMAD R25, R184, 0x2, R25 ;  /* 0x00000002b8197824 */ /* 0x000fe200078e0219 */
[----:B------:R-:W-:-:S03]  /*196a0*/  SEL R30, R3, RZ, !P1 ;  /* 0x000000ff031e7207 */ /* 0x000fc60004800000 */
[----:B------:R-:W-:Y:S01]  /*196b0*/  IMAD R25, R184, 0x2, R25 ;  /* 0x00000002b8197824 */ /* 0x000fe200078e0219 */
[----:B------:R-:W-:Y:S01]  /*196c0*/  ISETP.NE.U32.AND P1, PT, R30, RZ, PT ;  /* 0x000000ff1e00720c */ /* 0x000fe20003f25070 */
[----:B------:R-:W-:Y:S01]  /*196d0*/  IMAD.MOV.U32 R30, RZ, RZ, R18 ;  /* 0x000000ffff1e7224 */ /* 0x000fe200078e0012 */
[----:B------:R-:W-:Y:S01]  /*196e0*/  @!P3 IADD3 R248, R248, -R4, RZ ;  /* 0x80000004f8f8b210 */ /* 0x000fe20007ffe0ff */
[----:B------:R-:W-:Y:S01]  /*196f0*/  @!P2 IMAD.IADD R0, R0, 0x1, -R4 ;  /* 0x000000010000a824 */ /* 0x000fe200078e0a04 */
[----:B------:R1:W-:Y:S01]  /*19700*/  STL [R1+0xb8], R25 ;  /* 0x0000b81901007387 */ /* 0x0003e20000100800 */
[----:B------:R-:W-:Y:S01]  /*19710*/  ISETP.GE.AND P3, PT, R29, RZ, PT ;  /* 0x000000ff1d00720c */ /* 0x000fe20003f66270 */
[----:B------:R-:W-:Y:S02]  /*19720*/  IMAD.MOV.U32 R18, RZ, RZ, R6 ;  /* 0x000000ffff127224 */ /* 0x000fe400078e0006 */
[----:B------:R-:W-:Y:S01]  /*19730*/  @!P4 IMAD.IADD R2, R2, 0x1, -R4 ;  /* 0x000000010202c824 */ /* 0x000fe200078e0a04 */
[----:B------:R-:W-:Y:S01]  /*19740*/  ISETP.GE.AND P4, PT, R26, RZ, PT ;  /* 0x000000ff1a00720c */ /* 0x000fe20003f86270 */
[----:B------:R-:W-:Y:S01]  /*19750*/  @!P6 IMAD.MOV R248, RZ, RZ, -R248 ;  /* 0x000000fffff8e224 */ /* 0x000fe200078e0af8 */
[----:B------:R-:W-:Y:S01]  /*19760*/  ISETP.GT.U32.AND P2, PT, R4, R0, PT ;  /* 0x000000000400720c */ /* 0x000fe20003f44070 */
[----:B------:R-:W-:Y:S01]  /*19770*/  IMAD.MOV.U32 R29, RZ, RZ, R17 ;  /* 0x000000ffff1d7224 */ /* 0x000fe200078e0011 */
[----:B------:R-:W-:Y:S01]  /*19780*/  ISETP.GE.AND P6, PT, R28, c[0x0][0x180], PT ;  /* 0x000060001c007a0c */ /* 0x000fe20003fc6270 */
[----:B-1----:R-:W-:Y:S01]  /*19790*/  IMAD R25, R184, 0x2, R25 ;  /* 0x00000002b8197824 */ /* 0x002fe200078e0219 */
[----:B------:R-:W-:Y:S01]  /*197a0*/  MOV R28, R16 ;  /* 0x00000010001c7202 */ /* 0x000fe20000000f00 */
[----:B------:R-:W-:-:S02]  /*197b0*/  IMAD.MOV.U32 R17, RZ, RZ, R5 ;  /* 0x000000ffff117224 */ /* 0x000fc400078e0005 */
[----:B------:R-:W-:Y:S01]  /*197c0*/  IMAD R26, R184, 0x2, R25 ;  /* 0x00000002b81a7824 */ /* 0x000fe200078e0219 */
[----:B------:R1:W-:Y:S01]  /*197d0*/  STL [R1+0xe0], R25 ;  /* 0x0000e01901007387 */ /* 0x0003e20000100800 */
[----:B------:R-:W-:Y:S02]  /*197e0*/  @!P3 IMAD.MOV R249, RZ, RZ, -R249 ;  /* 0x000000fffff9b224 */ /* 0x000fe400078e0af9 */
[----:B------:R-:W-:Y:S01]  /*197f0*/  IMAD.MOV.U32 R16, RZ, RZ, R250 ;  /* 0x000000ffff107224 */ /* 0x000fe200078e00fa */
[----:B------:R-:W-:Y:S01]  /*19800*/  STL [R1+0xe4], R26 ;  /* 0x0000e41a01007387 */ /* 0x000fe20000100800 */
[----:B------:R-:W-:Y:S01]  /*19810*/  @!P2 IMAD.IADD R0, R0, 0x1, -R4 ;  /* 0x000000010000a824 */ /* 0x000fe200078e0a04 */
[----:B------:R-:W-:Y:S01]  /*19820*/  ISETP.NE.AND P2, PT, RZ, c[0x0][0x17c], PT ;  /* 0x00005f00ff007a0c */ /* 0x000fe20003f45270 */
[----:B------:R-:W-:Y:S01]  /*19830*/  @!P4 IMAD.MOV R2, RZ, RZ, -R2 ;  /* 0x000000ffff02c224 */ /* 0x000fe200078e0a02 */
[----:B------:R2:W-:Y:S01]  /*19840*/  STL [R1+0x1a8c], R3 ;  /* 0x001a8c0301007387 */ /* 0x0005e20000100800 */
[----:B------:R-:W-:-:S02]  /*19850*/  LOP3.LUT R4, RZ, c[0x0][0x17c], RZ, 0x33, !PT ;  /* 0x00005f00ff047a12 */ /* 0x000fc400078e33ff */
[----:B-1----:R-:W-:Y:S02]  /*19860*/  SEL R25, R3, RZ, !P6 ;  /* 0x000000ff03197207 */ /* 0x002fe40007000000 */
[C---:B------:R-:W-:Y:S02]  /*19870*/  SEL R24, R4.reuse, R24, !P2 ;  /* 0x0000001804187207 */ /* 0x040fe40005000000 */
[C---:B------:R-:W-:Y:S02]  /*19880*/  SEL R23, R4.reuse, R23, !P2 ;  /* 0x0000001704177207 */ /* 0x040fe40005000000 */
[----:B------:R-:W-:Y:S01]  /*19890*/  SEL R22, R4, R22, !P2 ;  /* 0x0000001604167207 */ /* 0x000fe20005000000 */
[----:B--2---:R-:W-:Y:S01]  /*198a0*/  IMAD R3, R184, 0x2, R26 ;  /* 0x00000002b8037824 */ /* 0x004fe200078e021a */
[----:B------:R-:W-:Y:S01]  /*198b0*/  SEL R21, R4, R21, !P2 ;  /* 0x0000001504157207 */ /* 0x000fe20005000000 */
[----:B------:R-:W-:Y:S01]  /*198c0*/  IMAD.MOV.U32 R26, RZ, RZ, R14 ;  /* 0x000000ffff1a7224 */ /* 0x000fe200078e000e */
[----:B------:R-:W-:Y:S01]  /*198d0*/  ISETP.NE.U32.AND P3, PT, R25, RZ, PT ;  /* 0x000000ff1900720c */ /* 0x000fe20003f65070 */
[----:B------:R-:W-:Y:S01]  /*198e0*/  IMAD.MOV.U32 R25, RZ, RZ, R13 ;  /* 0x000000ffff197224 */ /* 0x000fe200078e000d */
[----:B------:R1:W-:Y:S01]  /*198f0*/  STL [R1+0xe8], R3 ;  /* 0x0000e80301007387 */ /* 0x0003e20000100800 */
[----:B------:R-:W-:Y:S01]  /*19900*/  ISETP.GE.AND P6, PT, R27, RZ, PT ;  /* 0x000000ff1b00720c */ /* 0x000fe20003fc6270 */
[----:B------:R-:W-:Y:S01]  /*19910*/  IMAD.MOV.U32 R27, RZ, RZ, R15 ;  /* 0x000000ffff1b7224 */ /* 0x000fe200078e000f */
[----:B------:R-:W-:Y:S01]  /*19920*/  ISETP.NE.AND P4, PT, RZ, c[0x0][0x178], PT ;  /* 0x00005e00ff007a0c */ /* 0x000fe20003f85270 */
[----:B------:R-:W-:-:S02]  /*19930*/  IMAD.MOV.U32 R15, RZ, RZ, R251 ;  /* 0x000000ffff0f7224 */ /* 0x000fc400078e00fb */
[----:B------:R-:W-:Y:S02]  /*19940*/  IMAD.MOV.U32 R14, RZ, RZ, R252 ;  /* 0x000000ffff0e7224 */ /* 0x000fe400078e00fc */
[----:B-1----:R-:W-:Y:S01]  /*19950*/  IMAD R3, R184, 0x2, R3 ;  /* 0x00000002b8037824 */ /* 0x002fe200078e0203 */
[C---:B------:R-:W-:Y:S02]  /*19960*/  SEL R31, R4.reuse, R31, !P2 ;  /* 0x0000001f041f7207 */ /* 0x040fe40005000000 */
[----:B------:R-:W-:-:S03]  /*19970*/  SEL R30, R4, R30, !P2 ;  /* 0x0000001e041e7207 */ /* 0x000fc60005000000 */
[----:B------:R-:W-:Y:S01]  /*19980*/  @!P6 IMAD.MOV R0, RZ, RZ, -R0 ;  /* 0x000000ffff00e224 */ /* 0x000fe200078e0a00 */
[----:B------:R1:W-:Y:S02]  /*19990*/  STL [R1+0xf4], R3 ;  /* 0x0000f40301007387 */ /* 0x0003e40000100800 */
[----:B-1----:R-:W-:-:S05]  /*199a0*/  IMAD R3, R184, 0x2, R3 ;  /* 0x00000002b8037824 */ /* 0x002fca00078e0203 */
[----:B------:R1:W-:Y:S04]  /*199b0*/  STL [R1+0xf0], R3 ;  /* 0x0000f00301007387 */ /* 0x0003e80000100800 */
[----:B------:R2:W-:Y:S04]  /*199c0*/  STL [R1+0x914], R24 ;  /* 0x0009141801007387 */ /* 0x0005e80000100800 */
[----:B------:R3:W-:Y:S01]  /*199d0*/  STL [R1+0x910], R23 ;  /* 0x0009101701007387 */ /* 0x0007e20000100800 */
[----:B-1----:R-:W-:-:S03]  /*199e0*/  IMAD R3, R184, 0x2, R3 ;  /* 0x00000002b8037824 */ /* 0x002fc600078e0203 */
[----:B------:R1:W-:Y:S01]  /*199f0*/  STL [R1+0x90c], R22 ;  /* 0x00090c1601007387 */ /* 0x0003e20000100800 */
[----:B------:R-:W-:Y:S02]  /*19a00*/  IMAD.MOV.U32 R184, RZ, RZ, R20 ;  /* 0x000000ffffb87224 */ /* 0x000fe400078e0014 */
[----:B--2---:R-:W-:Y:S01]  /*19a10*/  IMAD.MOV.U32 R24, RZ, RZ, R12 ;  /* 0x000000ffff187224 */ /* 0x004fe200078e000c */
[----:B------:R2:W-:Y:S01]  /*19a20*/  STL [R1+0x908], R21 ;  /* 0x0009081501007387 */ /* 0x0005e20000100800 */
[----:B------:R-:W-:Y:S02]  /*19a30*/  IMAD.MOV.U32 R20, RZ, RZ, R8 ;  /* 0x000000ffff147224 */ /* 0x000fe400078e0008 */
[----:B---3--:R-:W-:Y:S01]  /*19a40*/  IMAD.MOV.U32 R23, RZ, RZ, R11 ;  /* 0x000000ffff177224 */ /* 0x008fe200078e000b */
[----:B------:R-:W3:Y:S01]  /*19a50*/  LDL.LU R13, [R1+0x358] ;  /* 0x00035800010d7983 */ /* 0x000ee20000300800 */
[----:B-1----:R-:W-:-:S03]  /*19a60*/  IMAD.MOV.U32 R22, RZ, RZ, R10 ;  /* 0x000000ffff167224 */ /* 0x002fc600078e000a */
[----:B------:R-:W4:Y:S01]  /*19a70*/  LDL.LU R12, [R1+0x354] ;  /* 0x00035400010c7983 */ /* 0x000f220000300800 */
[----:B--2---:R-:W-:-:S03]  /*19a80*/  IMAD.MOV.U32 R21, RZ, RZ, R9 ;  /* 0x000000ffff157224 */ /* 0x004fc600078e0009 */
[----:B------:R-:W2:Y:S04]  /*19a90*/  LDL.LU R11, [R1+0x350] ;  /* 0x00035000010b7983 */ /* 0x000ea80000300800 */
        /* <DEDUP_REMOVED lines=8> */
[----:B------:R-:W2:Y:S01]  /*19b20*/  LDL.LU R252, [R1+0x32c] ;  /* 0x00032c0001fc7983 */ /* 0x000ea20000300800 */
[----:B------:R-:W-:-:S02]  /*19b30*/  SEL R184, R4, R184, !P2 ;  /* 0x000000b804b87207 */ /* 0x000fc40005000000 */
[C---:B------:R-:W-:Y:S02]  /*19b40*/  SEL R29, R4.reuse, R29, !P2 ;  /* 0x0000001d041d7207 */ /* 0x040fe40005000000 */
[C---:B------:R-:W-:Y:S01]  /*19b50*/  SEL R28, R4.reuse, R28, !P2 ;  /* 0x0000001c041c7207 */ /* 0x040fe20005000000 */
[----:B------:R-:W-:Y:S01]  /*19b60*/  STL [R1+0x904], R184 ;  /* 0x000904b801007387 */ /* 0x000fe20000100800 */
[C---:B------:R-:W-:Y:S02]  /*19b70*/  SEL R27, R4.reuse, R27, !P2 ;  /* 0x0000001b041b7207 */ /* 0x040fe40005000000 */
[C---:B------:R-:W-:Y:S01]  /*19b80*/  SEL R26, R4.reuse, R26, !P2 ;  /* 0x0000001a041a7207 */ /* 0x040fe20005000000 */
[----:B------:R-:W-:Y:S01]  /*19b90*/  STL [R1+0x900], R31 ;  /* 0x0009001f01007387 */ /* 0x000fe20000100800 */
[C---:B------:R-:W-:Y:S02]  /*19ba0*/  SEL R25, R4.reuse, R25, !P2 ;  /* 0x0000001904197207 */ /* 0x040fe40005000000 */
[C---:B------:R-:W-:Y:S01]  /*19bb0*/  SEL R24, R4.reuse, R24, !P2 ;  /* 0x0000001804187207 */ /* 0x040fe20005000000 */
[----:B------:R-:W-:Y:S01]  /*19bc0*/  STL [R1+0x8fc], R30 ;  /* 0x0008fc1e01007387 */ /* 0x000fe20000100800 */
[----:B------:R-:W-:-:S03]  /*19bd0*/  SEL R23, R4, R23, !P2 ;  /* 0x0000001704177207 */ /* 0x000fc60005000000 */
        /* <DEDUP_REMOVED lines=18> */
[----:B------:R-:W-:Y:S04]  /*19d00*/  STL [R1+0x8d4], R20 ;  /* 0x0008d41401007387 */ /* 0x000fe80000100800 */
[----:B------:R-:W-:Y:S04]  /*19d10*/  STL [R1+0x8d0], R19 ;  /* 0x0008d01301007387 */ /* 0x000fe80000100800 */
[----:B------:R-:W-:Y:S04]  /*19d20*/  STL [R1+0x8cc], R18 ;  /* 0x0008cc1201007387 */ /* 0x000fe80000100800 */
[----:B------:R-:W-:Y:S04]  /*19d30*/  STL [R1+0x8c8], R17 ;  /* 0x0008c81101007387 */ /* 0x000fe80000100800 */
[----:B------:R-:W-:Y:S04]  /*19d40*/  STL [R1+0x8c4], R16 ;  /* 0x0008c41001007387 */ /* 0x000fe80000100800 */
[----:B------:R-:W-:Y:S04]  /*19d50*/  STL [R1+0x8c0], R15 ;  /* 0x0008c00f01007387 */ /* 0x000fe80000100800 */
[----:B------:R-:W-:Y:S01]  /*19d60*/  STL [R1+0x8bc], R14 ;  /* 0x0008bc0e01007387 */ /* 0x000fe20000100800 */
[----:B---3--:R-:W-:-:S02]  /*19d70*/  SEL R13, R4, R13, !P2 ;  /* 0x0000000d040d7207 */ /* 0x008fc40005000000 */
[----:B----4-:R-:W-:-:S03]  /*19d80*/  SEL R12, R4, R12, !P2 ;  /* 0x0000000c040c7207 */ /* 0x010fc60005000000 */
[----:B------:R-:W-:Y:S01]  /*19d90*/  STL [R1+0x8b8], R13 ;  /* 0x0008b80d01007387 */ /* 0x000fe20000100800 */
[----:B--2---:R-:W-:-:S03]  /*19da0*/  SEL R11, R4, R11, !P2 ;  /* 0x0000000b040b7207 */ /* 0x004fc60005000000 */
        /* <DEDUP_REMOVED lines=10> */
[----:B------:R1:W-:Y:S01]  /*19e50*/  STL [R1+0x8a0], R7 ;  /* 0x0008a00701007387 */ /* 0x0003e20000100800 */
[----:B------:R-:W-:-:S03]  /*19e60*/  SEL R5, R4, R5, !P2 ;  /* 0x0000000504057207 */ /* 0x000fc60005000000 */
[----:B------:R2:W-:Y:S01]  /*19e70*/  STL [R1+0x89c], R6 ;  /* 0x00089c0601007387 */ /* 0x0005e20000100800 */
[----:B-1----:R-:W-:-:S03]  /*19e80*/  SEL R7, R4, R250, !P2 ;  /* 0x000000fa04077207 */ /* 0x002fc60005000000 */
[----:B------:R1:W-:Y:S01]  /*19e90*/  STL [R1+0x898], R5 ;  /* 0x0008980501007387 */ /* 0x0003e20000100800 */
[----:B--2---:R-:W-:-:S03]  /*19ea0*/  SEL R6, R4, R251, !P2 ;  /* 0x000000fb04067207 */ /* 0x004fc60005000000 */
[----:B------:R2:W-:Y:S04]  /*19eb0*/  STL [R1+0x894], R7 ;  /* 0x0008940701007387 */ /* 0x0005e80000100800 */
[----:B------:R-:W3:Y:S01]  /*19ec0*/  LDL.LU R184, [R1+0x328] ;  /* 0x0003280001b87983 */ /* 0x000ee20000300800 */
[----:B-1----:R-:W-:-:S03]  /*19ed0*/  SEL R5, R4, R252, !P2 ;  /* 0x000000fc04057207 */ /* 0x002fc60005000000 */
[----:B------:R1:W-:Y:S04]  /*19ee0*/  STL [R1+0x890], R6 ;  /* 0x0008900601007387 */ /* 0x0003e80000100800 */
[----:B------:R-:W4:Y:S04]  /*19ef0*/  LDL.LU R31, [R1+0x324] ;  /* 0x00032400011f7983 */ /* 0x000f280000300800 */
[----:B------:R1:W-:Y:S04]  /*19f00*/  STL [R1+0x88c], R5 ;  /* 0x00088c0501007387 */ /* 0x0003e80000100800 */
[----:B------:R-:W4:Y:S04]  /*19f10*/  LDL.LU R30, [R1+0x320] ;  /* 0x00032000011e7983 */ /* 0x000f280000300800 */
        /* <DEDUP_REMOVED lines=22> */
[----:B--2---:R-:W2:Y:S04]  /*1a080*/  LDL.LU R7, [R1+0x2c4] ;  /* 0x0002c40001077983 */ /* 0x004ea80000300800 */
[----:B-1----:R-:W2:Y:S04]  /*1a090*/  LDL.LU R6, [R1+0x2c0] ;  /* 0x0002c00001067983 */ /* 0x002ea80000300800 */
[----:B------:R-:W2:Y:S04]  /*1a0a0*/  LDL.LU R5, [R1+0x2bc] ;  /* 0x0002bc0001057983 */ /* 0x000ea80000300800 */
[----:B------:R-:W2:Y:S04]  /*1a0b0*/  LDL.LU R250, [R1+0x2b8] ;  /* 0x0002b80001fa7983 */ /* 0x000ea80000300800 */
[----:B------:R-:W2:Y:S04]  /*1a0c0*/  LDL.LU R251, [R1+0x2b4] ;  /* 0x0002b40001fb7983 */ /* 0x000ea80000300800 */
[----:B------:R-:W2:Y:S01]  /*1a0d0*/  LDL.LU R252, [R1+0x2b0] ;  /* 0x0002b00001fc7983 */ /* 0x000ea20000300800 */
[----:B---3--:R-:W-:-:S02]  /*1a0e0*/  SEL R184, R4, R184, !P2 ;  /* 0x000000b804b87207 */ /* 0x008fc40005000000 */
[----:B----4-:R-:W-:-:S03]  /*1a0f0*/  SEL R31, R4, R31, !P2 ;  /* 0x0000001f041f7207 */ /* 0x010fc60005000000 */
        /* <DEDUP_REMOVED lines=47> */
[----:B--2---:R-:W-:-:S03]  /*1a3f0*/  SEL R7, R4, R7, !P2 ;  /* 0x0000000704077207 */ /* 0x004fc60005000000 */
        /* <DEDUP_REMOVED lines=227> */
[----:B------:R-:W2:Y:S04]  /*1b230*/  LDL.LU R252, [R1+0x4] ;  /* 0x0000040001fc7983 */ /* 0x000ea80000300800 */
[----:B------:R-:W2:Y:S01]  /*1b240*/  LDL.LU R184, [R1] ;  /* 0x0000000001b87983 */ /* 0x000ea20000300800 */
[----:B---3--:R-:W-:-:S05]  /*1b250*/  SEL R31, R4, R31, !P2 ;  /* 0x0000001f041f7207 */ /* 0x008fca0005000000 */
[----:B------:R1:W-:Y:S01]  /*1b260*/  STL [R1+0x6b4], R31 ;  /* 0x0006b41f01007387 */ /* 0x0003e20000100800 */
[----:B----4-:R-:W-:-:S03]  /*1b270*/  SEL R30, R4, R30, !P2 ;  /* 0x0000001e041e7207 */ /* 0x010fc60005000000 */
[----:B-1----:R-:W3:Y:S01]  /*1b280*/  LDL.LU R31, [R1+0x1b04] ;  /* 0x001b0400011f7983 */ /* 0x002ee20000300800 */
[----:B------:R-:W-:-:S03]  /*1b290*/  SEL R29, R4, R29, !P2 ;  /* 0x0000001d041d7207 */ /* 0x000fc60005000000 */
[----:B------:R1:W-:Y:S01]  /*1b2a0*/  STL [R1+0x6b0], R30 ;  /* 0x0006b01e01007387 */ /* 0x0003e20000100800 */
[C---:B------:R-:W-:Y:S02]  /*1b2b0*/  SEL R28, R4.reuse, R28, !P2 ;  /* 0x0000001c041c7207 */ /* 0x040fe40005000000 */
[C---:B------:R-:W-:Y:S01]  /*1b2c0*/  SEL R27, R4.reuse, R27, !P2 ;  /* 0x0000001b041b7207 */ /* 0x040fe20005000000 */
[----:B-1----:R-:W4:Y:S01]  /*1b2d0*/  LDL.LU R30, [R1+0x1b00] ;  /* 0x001b0000011e7983 */ /* 0x002f220000300800 */
[----:B------:R-:W-:-:S03]  /*1b2e0*/  SEL R26, R4, R26, !P2 ;  /* 0x0000001a041a7207 */ /* 0x000fc60005000000 */
[----:B------:R1:W-:Y:S01]  /*1b2f0*/  STL [R1+0x6a4], R29 ;  /* 0x0006a41d01007387 */ /* 0x0003e20000100800 */
[C---:B------:R-:W-:Y:S02]  /*1b300*/  SEL R25, R4.reuse, R25, !P2 ;  /* 0x0000001904197207 */ /* 0x040fe40005000000 */
[C---:B------:R-:W-:Y:S01]  /*1b310*/  SEL R24, R4.reuse, R24, !P2 ;  /* 0x0000001804187207 */ /* 0x040fe20005000000 */
[----:B-1----:R-:W3:Y:S04]  /*1b320*/  LDL.LU R29, [R1+0x1afc] ;  /* 0x001afc00011d7983 */ /* 0x002ee80000300800 */
[----:B------:R1:W-:Y:S01]  /*1b330*/  STL [R1+0x6a0], R28 ;  /* 0x0006a01c01007387 */ /* 0x0003e20000100800 */
[C---:B------:R-:W-:Y:S02]  /*1b340*/  SEL R23, R4.reuse, R23, !P2 ;  /* 0x0000001704177207 */ /* 0x040fe40005000000 */
[C---:B------:R-:W-:Y:S01]  /*1b350*/  SEL R22, R4.reuse, R22, !P2 ;  /* 0x0000001604167207 */ /* 0x040fe20005000000 */
[----:B-1----:R-:W3:Y:S04]  /*1b360*/  LDL.LU R28, [R1+0x1af8] ;  /* 0x001af800011c7983 */ /* 0x002ee80000300800 */
[----:B------:R1:W-:Y:S01]  /*1b370*/  STL [R1+0x694], R27 ;  /* 0x0006941b01007387 */ /* 0x0003e20000100800 */
[----:B------:R-:W-:-:S03]  /*1b380*/  SEL R21, R4, R21, !P2 ;  /* 0x0000001504157207 */ /* 0x000fc60005000000 */
        /* <DEDUP_REMOVED lines=41> */
[----:B--2---:R-:W-:-:S03]  /*1b620*/  SEL R7, R4, R7, !P2 ;  /* 0x0000000704077207 */ /* 0x004fc60005000000 */
[----:B-1----:R-:W2:Y:S04]  /*1b630*/  LDL.LU R13, [R1+0x1abc] ;  /* 0x001abc00010d7983 */ /* 0x002ea80000300800 */
[----:B------:R1:W-:Y:S01]  /*1b640*/  STL [R1+0x64c], R12 ;  /* 0x00064c0c01007387 */ /* 0x0003e20000100800 */
[----:B------:R-:W-:-:S03]  /*1b650*/  SEL R6, R4, R6, !P2 ;  /* 0x0000000604067207 */ /* 0x000fc60005000000 */
        /* <DEDUP_REMOVED lines=13> */
[----:B------:R1:W-:Y:S04]  /*1b730*/  STL [R1+0x62c], R7 ;  /* 0x00062c0701007387 */ /* 0x0003e80000100800 */
[----:B-1----:R-:W2:Y:S04]  /*1b740*/  LDL.LU R7, [R1+0x1aa4] ;  /* 0x001aa40001077983 */ /* 0x002ea80000300800 */
[----:B------:R1:W-:Y:S04]  /*1b750*/  STL [R1+0x628], R6 ;  /* 0x0006280601007387 */ /* 0x0003e80000100800 */
[----:B-1----:R-:W2:Y:S04]  /*1b760*/  LDL.LU R6, [R1+0x1aa0] ;  /* 0x001aa00001067983 */ /* 0x002ea80000300800 */
[----:B------:R1:W-:Y:S04]  /*1b770*/  STL [R1+0x624], R5 ;  /* 0x0006240501007387 */ /* 0x0003e80000100800 */
[----:B-1----:R-:W3:Y:S04]  /*1b780*/  LDL.LU R5, [R1+0x1a9c] ;  /* 0x001a9c0001057983 */ /* 0x002ee80000300800 */
[----:B------:R1:W-:Y:S04]  /*1b790*/  STL [R1+0x620], R250 ;  /* 0x000620fa01007387 */ /* 0x0003e80000100800 */
[----:B-1----:R-:W3:Y:S04]  /*1b7a0*/  LDL.LU R250, [R1+0x1a98] ;  /* 0x001a980001fa7983 */ /* 0x002ee80000300800 */
[----:B------:R1:W-:Y:S04]  /*1b7b0*/  STL [R1+0x61c], R251 ;  /* 0x00061cfb01007387 */ /* 0x0003e80000100800 */
[----:B-1----:R-:W3:Y:S04]  /*1b7c0*/  LDL.LU R251, [R1+0x1a94] ;  /* 0x001a940001fb7983 */ /* 0x002ee80000300800 */
[----:B------:R1:W-:Y:S04]  /*1b7d0*/  STL [R1+0x618], R252 ;  /* 0x000618fc01007387 */ /* 0x0003e80000100800 */
[----:B-1----:R-:W3:Y:S01]  /*1b7e0*/  LDL.LU R252, [R1+0x1a90] ;  /* 0x001a900001fc7983 */ /* 0x002ee20000300800 */
[----:B------:R-:W-:-:S05]  /*1b7f0*/  SEL R184, R4, R184, !P2 ;  /* 0x000000b804b87207 */ /* 0x000fca0005000000 */
[----:B------:R-:W-:Y:S01]  /*1b800*/  STL [R1+0x614], R184 ;  /* 0x000614b801007387 */ /* 0x000fe20000100800 */
[C---:B--2---:R-:W-:Y:S02]  /*1b810*/  SEL R6, R4.reuse, R6, !P2 ;  /* 0x0000000604067207 */ /* 0x044fe40005000000 */
[----:B---3--:R-:W-:-:S05]  /*1b820*/  SEL R252, R4, R252, !P2 ;  /* 0x000000fc04fc7207 */ /* 0x008fca0005000000 */
[----:B------:R1:W-:Y:S02]  /*1b830*/  STL [R1+0x610], R252 ;  /* 0x000610fc01007387 */ /* 0x0003e40000100800 */
[C---:B-1----:R-:W-:Y:S02]  /*1b840*/  SEL R252, R4.reuse, R251, !P2 ;  /* 0x000000fb04fc7207 */ /* 0x042fe40005000000 */
[C---:B------:R-:W-:Y:S02]  /*1b850*/  SEL R251, R4.reuse, R250, !P2 ;  /* 0x000000fa04fb7207 */ /* 0x040fe40005000000 */
[C---:B------:R-:W-:Y:S01]  /*1b860*/  SEL R250, R4.reuse, R5, !P2 ;  /* 0x0000000504fa7207 */ /* 0x040fe20005000000 */
[----:B------:R-:W-:Y:S01]  /*1b870*/  STL [R1+0x60c], R252 ;  /* 0x00060cfc01007387 */ /* 0x000fe20000100800 */
[C---:B------:R-:W-:Y:S02]  /*1b880*/  SEL R5, R4.reuse, R7, !P2 ;  /* 0x0000000704057207 */ /* 0x040fe40005000000 */
[C---:B------:R-:W-:Y:S01]  /*1b890*/  SEL R7, R4.reuse, R8, !P2 ;  /* 0x0000000804077207 */ /* 0x040fe20005000000 */
[----:B------:R-:W-:Y:S04]  /*1b8a0*/  STL [R1+0x608], R251 ;  /* 0x000608fb01007387 */ /* 0x000fe80000100800 */
[----:B------:R-:W-:Y:S04]  /*1b8b0*/  STL [R1+0x604], R250 ;  /* 0x000604fa01007387 */ /* 0x000fe80000100800 */
[----:B------:R1:W-:Y:S04]  /*1b8c0*/  STL [R1+0x600], R6 ;  /* 0x0006000601007387 */ /* 0x0003e80000100800 */
[----:B------:R2:W-:Y:S01]  /*1b8d0*/  STL [R1+0x5fc], R5 ;  /* 0x0005fc0501007387 */ /* 0x0005e20000100800 */
[----:B-1----:R-:W-:-:S03]  /*1b8e0*/  SEL R6, R4, R9, !P2 ;  /* 0x0000000904067207 */ /* 0x002fc60005000000 */
[----:B------:R1:W-:Y:S01]  /*1b8f0*/  STL [R1+0x5f8], R7 ;  /* 0x0005f80701007387 */ /* 0x0003e20000100800 */
[----:B--2---:R-:W-:-:S03]  /*1b900*/  SEL R5, R4, R10, !P2 ;  /* 0x0000000a04057207 */ /* 0x004fc60005000000 */
        /* <DEDUP_REMOVED lines=39> */
[----:B----4-:R-:W-:-:S03]  /*1bb80*/  SEL R6, R4, R30, !P2 ;  /* 0x0000001e04067207 */ /* 0x010fc60005000000 */
        /* <DEDUP_REMOVED lines=60> */
[----:B------:R-:W-:Y:S04]  /*1bf50*/  STL [R1+0x4dc], R7 ;  /* 0x0004dc0701007387 */ /* 0x000fe80000100800 */
[----:B------:R-:W2:Y:S01]  /*1bf60*/  LDL.LU R24, [R1+0x594] ;  /* 0x0005940001187983 */ /* 0x000ea20000300800 */
[----:B-1----:R-:W-:-:S03]  /*1bf70*/  SEL R5, R4, R61, !P2 ;  /* 0x0000003d04057207 */ /* 0x002fc60005000000 */
[----:B------:R-:W-:Y:S04]  /*1bf80*/  STL [R1+0x4d8], R6 ;  /* 0x0004d80601007387 */ /* 0x000fe80000100800 */
[----:B------:R-:W3:Y:S04]  /*1bf90*/  LDL.LU R23, [R1+0x5b4] ;  /* 0x0005b40001177983 */ /* 0x000ee80000300800 */
[----:B------:R1:W-:Y:S04]  /*1bfa0*/  STL [R1+0x4cc], R5 ;  /* 0x0004cc0501007387 */ /* 0x0003e80000100800 */
[----:B------:R-:W4:Y:S04]  /*1bfb0*/  LDL.LU R22, [R1+0x5b8] ;  /* 0x0005b80001167983 */ /* 0x000f280000300800 */
[----:B------:R-:W4:Y:S01]  /*1bfc0*/  LDL.LU R21, [R1+0x5bc] ;  /* 0x0005bc0001157983 */ /* 0x000f220000300800 */
[----:B-1----:R-:W-:-:S03]  /*1bfd0*/  SEL R5, R4, R62, !P2 ;  /* 0x0000003e04057207 */ /* 0x002fc60005000000 */
[----:B------:R-:W4:Y:S01]  /*1bfe0*/  LDL.LU R20, [R1+0x5c8] ;  /* 0x0005c80001147983 */ /* 0x000f220000300800 */
[----:B------:R-:W-:-:S03]  /*1bff0*/  SEL R11, R4, R63, !P2 ;  /* 0x0000003f040b7207 */ /* 0x000fc60005000000 */
[----:B------:R-:W4:Y:S04]  /*1c000*/  LDL.LU R19, [R1+0x5cc] ;  /* 0x0005cc0001137983 */ /* 0x000f280000300800 */
[----:B------:R-:W4:Y:S01]  /*1c010*/  LDL.LU R18, [R1+0x5d0] ;  /* 0x0005d00001127983 */ /* 0x000f220000300800 */
[----:B------:R-:W-:-:S03]  /*1c020*/  SEL R10, R4, R64, !P2 ;  /* 0x00000040040a7207 */ /* 0x000fc60005000000 */
[----:B------:R-:W4:Y:S04]  /*1c030*/  LDL.LU R9, [R1+0x5d4] ;  /* 0x0005d40001097983 */ /* 0x000f280000300800 */
[----:B------:R-:W4:Y:S04]  /*1c040*/  LDL.LU R8, [R1+0x5dc] ;  /* 0x0005dc0001087983 */ /* 0x000f280000300800 */
[----:B------:R-:W4:Y:S04]  /*1c050*/  LDL.LU R7, [R1+0x5b0] ;  /* 0x0005b00001077983 */ /* 0x000f280000300800 */
[----:B------:R-:W4:Y:S04]  /*1c060*/  LDL.LU R6, [R1+0x5ac] ;  /* 0x0005ac0001067983 */ /* 0x000f280000300800 */
[----:B------:R1:W-:Y:S04]  /*1c070*/  STL [R1+0x4c8], R5 ;  /* 0x0004c80501007387 */ /* 0x0003e80000100800 */
[----:B------:R1:W-:Y:S04]  /*1c080*/  STL [R1+0x4b4], R11 ;  /* 0x0004b40b01007387 */ /* 0x0003e80000100800 */
[----:B------:R-:W4:Y:S01]  /*1c090*/  LDL.LU R17, [R1+0x5a0] ;  /* 0x0005a00001117983 */ /* 0x000f220000300800 */
        /* <DEDUP_REMOVED lines=9> */
[----:B-1----:R-:W4:Y:S04]  /*1c130*/  LDL.LU R10, [R1+0x470] ;  /* 0x00047000010a7983 */ /* 0x002f280000300800 */
[----:B------:R-:W4:Y:S04]  /*1c140*/  LDL.LU R5, [R1+0x50c] ;  /* 0x00050c0001057983 */ /* 0x000f280000300800 */
[----:B------:R-:W4:Y:S04]  /*1c150*/  LDL.LU R250, [R1+0x510] ;  /* 0x0005100001fa7983 */ /* 0x000f280000300800 */
[----:B------:R-:W4:Y:S04]  /*1c160*/  LDL.LU R251, [R1+0x514] ;  /* 0x0005140001fb7983 */ /* 0x000f280000300800 */
[----:B------:R-:W4:Y:S01]  /*1c170*/  LDL.LU R252, [R1+0x48c] ;  /* 0x00048c0001fc7983 */ /* 0x000f220000300800 */
[----:B------:R-:W-:-:S02]  /*1c180*/  SEL R25, R4, R66, !P2 ;  /* 0x0000004204197207 */ /* 0x000fc40005000000 */
[C---:B------:R-:W-:Y:S02]  /*1c190*/  SEL R27, R4.reuse, R67, !P2 ;  /* 0x00000043041b7207 */ /* 0x040fe40005000000 */
[C---:B------:R-:W-:Y:S01]  /*1c1a0*/  SEL R26, R4.reuse, R68, !P2 ;  /* 0x00000044041a7207 */ /* 0x040fe20005000000 */
[----:B------:R1:W-:Y:S04]  /*1c1b0*/  STL [R1+0x424], R25 ;  /* 0x0004241901007387 */ /* 0x0003e80000100800 */
[----:B------:R-:W-:Y:S01]  /*1c1c0*/  STL [R1+0x420], R27 ;  /* 0x0004201b01007387 */ /* 0x000fe20000100800 */
[----:B-1----:R-:W-:-:S03]  /*1c1d0*/  SEL R25, R4, R69, !P2 ;  /* 0x0000004504197207 */ /* 0x002fc60005000000 */
[----:B------:R-:W-:Y:S04]  /*1c1e0*/  STL [R1+0x40c], R26 ;  /* 0x00040c1a01007387 */ /* 0x000fe80000100800 */
[----:B------:R-:W-:Y:S01]  /*1c1f0*/  STL [R1+0x354], R25 ;  /* 0x0003541901007387 */ /* 0x000fe20000100800 */
[C---:B--2---:R-:W-:Y:S02]  /*1c200*/  SEL R24, R4.reuse, R24, !P2 ;  /* 0x0000001804187207 */ /* 0x044fe40005000000 */
[----:B---3--:R-:W-:-:S03]  /*1c210*/  SEL R23, R4, R23, !P2 ;  /* 0x0000001704177207 */ /* 0x008fc60005000000 */
[----:B------:R-:W-:Y:S01]  /*1c220*/  STL [R1+0x350], R24 ;  /* 0x0003501801007387 */ /* 0x000fe20000100800 */
        /* <DEDUP_REMOVED lines=16> */
[----:B------:R-:W-:-:S03]  /*1c330*/  SEL R6, R4, R6, !P2 ;  /* 0x0000000604067207 */ /* 0x000fc60005000000 */
[----:B-1----:R-:W3:Y:S04]  /*1c340*/  LDL.LU R9, [R1+0x490] ;  /* 0x0004900001097983 */ /* 0x002ee80000300800 */
[----:B------:R1:W-:Y:S04]  /*1c350*/  STL [R1+0x32c], R7 ;  /* 0x00032c0701007387 */ /* 0x0003e80000100800 */
[----:B--2---:R-:W2:Y:S01]  /*1c360*/  LDL.LU R8, [R1+0x494] ;  /* 0x0004940001087983 */ /* 0x004ea20000300800 */
[----:B------:R-:W-:-:S03]  /*1c370*/  SEL R17, R4, R17, !P2 ;  /* 0x0000001104117207 */ /* 0x000fc60005000000 */
[----:B------:R4:W-:Y:S04]  /*1c380*/  STL [R1+0x328], R6 ;  /* 0x0003280601007387 */ /* 0x0009e80000100800 */
[----:B-1----:R-:W2:Y:S01]  /*1c390*/  LDL.LU R7, [R1+0x498] ;  /* 0x0004980001077983 */ /* 0x002ea20000300800 */
[----:B------:R-:W-:-:S03]  /*1c3a0*/  SEL R16, R4, R16, !P2 ;  /* 0x0000001004107207 */ /* 0x000fc60005000000 */
[----:B----4-:R-:W4:Y:S01]  /*1c3b0*/  LDL.LU R6, [R1+0x49c] ;  /* 0x00049c0001067983 */ /* 0x010f220000300800 */
        /* <DEDUP_REMOVED lines=13> */
[----:B------:R1:W-:Y:S04]  /*1c490*/  STL [R1+0x30c], R11 ;  /* 0x00030c0b01007387 */ /* 0x0003e80000100800 */
[----:B------:R1:W-:Y:S02]  /*1c4a0*/  STL [R1+0x308], R10 ;  /* 0x0003080a01007387 */ /* 0x0003e40000100800 */
[C---:B-1----:R-:W-:Y:S02]  /*1c4b0*/  SEL R11, R4.reuse, R250, !P2 ;  /* 0x000000fa040b7207 */ /* 0x042fe40005000000 */
[----:B------:R1:W-:Y:S01]  /*1c4c0*/  STL [R1+0x304], R5 ;  /* 0x0003040501007387 */ /* 0x0003e20000100800 */
[----:B------:R-:W-:-:S03]  /*1c4d0*/  SEL R10, R4, R251, !P2 ;  /* 0x000000fb040a7207 */ /* 0x000fc60005000000 */
[----:B------:R-:W-:Y:S04]  /*1c4e0*/  STL [R1+0x300], R11 ;  /* 0x0003000b01007387 */ /* 0x000fe80000100800 */
[----:B------:R-:W4:Y:S01]  /*1c4f0*/  LDL.LU R28, [R1+0x4d0] ;  /* 0x0004d000011c7983 */ /* 0x000f220000300800 */
[----:B-1----:R-:W-:-:S03]  /*1c500*/  SEL R5, R4, R252, !P2 ;  /* 0x000000fc04057207 */ /* 0x002fc60005000000 */
[----:B------:R-:W-:Y:S04]  /*1c510*/  STL [R1+0x2fc], R10 ;  /* 0x0002fc0a01007387 */ /* 0x000fe80000100800 */
        /* <DEDUP_REMOVED lines=14> */
[----:B------:R-:W4:Y:S01]  /*1c600*/  LDL.LU R252, [R1+0x464] ;  /* 0x0004640001fc7983 */ /* 0x000f220000300800 */
[----:B---3--:R-:W-:-:S02]  /*1c610*/  SEL R9, R4, R9, !P2 ;  /* 0x0000000904097207 */ /* 0x008fc40005000000 */
[----:B--2---:R-:W-:-:S03]  /*1c620*/  SEL R8, R4, R8, !P2 ;  /* 0x0000000804087207 */ /* 0x004fc60005000000 */
[----:B------:R1:W-:Y:S04]  /*1c630*/  STL [R1+0x2f4], R9 ;  /* 0x0002f40901007387 */ /* 0x0003e80000100800 */
[----:B------:R2:W-:Y:S01]  /*1c640*/  STL [R1+0x2f0], R8 ;  /* 0x0002f00801007387 */ /* 0x0005e20000100800 */
[----:B------:R-:W-:-:S03]  /*1c650*/  SEL R7, R4, R7, !P2 ;  /* 0x0000000704077207 */ /* 0x000fc60005000000 */
[----:B------:R-:W3:Y:S01]  /*1c660*/  LDL.LU R17, [R1+0x460] ;  /* 0x0004600001117983 */ /* 0x000ee20000300800 */
[----:B----4-:R-:W-:-:S03]  /*1c670*/  SEL R6, R4, R6, !P2 ;  /* 0x0000000604067207 */ /* 0x010fc60005000000 */
[----:B------:R4:W-:Y:S04]  /*1c680*/  STL [R1+0x2ec], R7 ;  /* 0x0002ec0701007387 */ /* 0x0009e80000100800 */
[----:B------:R-:W3:Y:S04]  /*1c690*/  LDL.LU R16, [R1+0x45c] ;  /* 0x00045c0001107983 */ /* 0x000ee80000300800 */
[----:B------:R1:W-:Y:S04]  /*1c6a0*/  STL [R1+0x2e8], R6 ;  /* 0x0002e80601007387 */ /* 0x0003e80000100800 */
[----:B------:R-:W3:Y:S04]  /*1c6b0*/  LDL.LU R15, [R1+0x458] ;  /* 0x00045800010f7983 */ /* 0x000ee80000300800 */
[----:B------:R-:W3:Y:S04]  /*1c6c0*/  LDL.LU R14, [R1+0x454] ;  /* 0x00045400010e7983 */ /* 0x000ee80000300800 */
[----:B------:R-:W3:Y:S04]  /*1c6d0*/  LDL.LU R13, [R1+0x44c] ;  /* 0x00044c00010d7983 */ /* 0x000ee80000300800 */
[----:B------:R-:W3:Y:S04]  /*1c6e0*/  LDL.LU R12, [R1+0x448] ;  /* 0x00044800010c7983 */ /* 0x000ee80000300800 */
[----:B------:R-:W3:Y:S04]  /*1c6f0*/  LDL.LU R11, [R1+0x43c] ;  /* 0x00043c00010b7983 */ /* 0x000ee80000300800 */
[----:B------:R-:W3:Y:S04]  /*1c700*/  LDL.LU R10, [R1+0x444] ;  /* 0x00044400010a7983 */ /* 0x000ee80000300800 */
[----:B-1----:R-:W3:Y:S04]  /*1c710*/  LDL.LU R9, [R1+0x440] ;  /* 0x0004400001097983 */ /* 0x002ee80000300800 */
[----:B--2---:R-:W2:Y:S04]  /*1c720*/  LDL.LU R8, [R1+0x438] ;  /* 0x0004380001087983 */ /* 0x004ea80000300800 */
[----:B----4-:R-:W4:Y:S01]  /*1c730*/  LDL.LU R7, [R1+0x434] ;  /* 0x0004340001077983 */ /* 0x010f220000300800 */
[----:B------:R-:W-:-:S03]  /*1c740*/  SEL R29, R4, R28, !P2 ;  /* 0x0000001c041d7207 */ /* 0x000fc60005000000 */
[----:B------:R-:W4:Y:S01]  /*1c750*/  LDL.LU R6, [R1+0x430] ;  /* 0x0004300001067983 */ /* 0x000f220000300800 */
        /* <DEDUP_REMOVED lines=23> */
[----:B------:R1:W-:Y:S02]  /*1c8d0*/  STL [R1+0x3b4], R18 ;  /* 0x0003b41201007387 */ /* 0x0003e40000100800 */
[C---:B-1----:R-:W-:Y:S02]  /*1c8e0*/  SEL R19, R4.reuse, R251, !P2 ;  /* 0x000000fb04137207 */ /* 0x042fe40005000000 */
[----:B------:R1:W-:Y:S01]  /*1c8f0*/  STL [R1+0x3a8], R5 ;  /* 0x0003a80501007387 */ /* 0x0003e20000100800 */
[----:B------:R-:W-:-:S03]  /*1c900*/  SEL R18, R4, R252, !P2 ;  /* 0x000000fc04127207 */ /* 0x000fc60005000000 */
[----:B-1----:R-:W4:Y:S04]  /*1c910*/  LDL.LU R5, [R1+0x42c] ;  /* 0x00042c0001057983 */ /* 0x002f280000300800 */
[----:B------:R1:W-:Y:S04]  /*1c920*/  STL [R1+0x3a4], R19 ;  /* 0x0003a41301007387 */ /* 0x0003e80000100800 */
[----:B------:R-:W4:Y:S04]  /*1c930*/  LDL.LU R250, [R1+0x428] ;  /* 0x0004280001fa7983 */ /* 0x000f280000300800 */
[----:B------:R1:W-:Y:S04]  /*1c940*/  STL [R1+0x3a0], R18 ;  /* 0x0003a01201007387 */ /* 0x0003e80000100800 */
[----:B------:R-:W4:Y:S04]  /*1c950*/  LDL.LU R251, [R1+0x41c] ;  /* 0x00041c0001fb7983 */ /* 0x000f280000300800 */
[----:B------:R-:W4:Y:S01]  /*1c960*/  LDL.LU R252, [R1+0x410] ;  /* 0x0004100001fc7983 */ /* 0x000f220000300800 */
[----:B------:R-:W-:-:S02]  /*1c970*/  SEL R26, R4, R70, !P2 ;  /* 0x00000046041a7207 */ /* 0x000fc40005000000 */
[----:B---3--:R-:W-:-:S05]  /*1c980*/  SEL R17, R4, R17, !P2 ;  /* 0x0000001104117207 */ /* 0x008fca0005000000 */
[----:B------:R3:W-:Y:S01]  /*1c990*/  STL [R1+0x39c], R17 ;  /* 0x00039c1101007387 */ /* 0x0007e20000100800 */
[C---:B------:R-:W-:Y:S02]  /*1c9a0*/  SEL R16, R4.reuse, R16, !P2 ;  /* 0x0000001004107207 */ /* 0x040fe40005000000 */
[----:B------:R-:W-:-:S03]  /*1c9b0*/  SEL R15, R4, R15, !P2 ;  /* 0x0000000f040f7207 */ /* 0x000fc60005000000 */
[----:B------:R1:W-:Y:S01]  /*1c9c0*/  STL [R1+0x398], R16 ;  /* 0x0003981001007387 */ /* 0x0003e20000100800 */
        /* <DEDUP_REMOVED lines=12> */
[----:B--2---:R-:W-:-:S03]  /*1ca90*/  SEL R8, R4, R8, !P2 ;  /* 0x0000000804087207 */ /* 0x004fc60005000000 */
[----:B------:R-:W-:Y:S01]  /*1caa0*/  STL [R1+0x378], R9 ;  /* 0x0003780901007387 */ /* 0x000fe20000100800 */
[----:B----4-:R-:W-:-:S03]  /*1cab0*/  SEL R7, R4, R7, !P2 ;  /* 0x0000000704077207 */ /* 0x010fc60005000000 */
[----:B------:R-:W-:Y:S01]  /*1cac0*/  STL [R1+0x374], R8 ;  /* 0x0003740801007387 */ /* 0x000fe20000100800 */
[----:B------:R-:W-:-:S03]  /*1cad0*/  SEL R6, R4, R6, !P2 ;  /* 0x0000000604067207 */ /* 0x000fc60005000000 */
[----:B------:R-:W2:Y:S04]  /*1cae0*/  LDL.LU R24, [R1+0x418] ;  /* 0x0004180001187983 */ /* 0x000ea80000300800 */
[----:B------:R4:W-:Y:S04]  /*1caf0*/  STL [R1+0x370], R7 ;  /* 0x0003700701007387 */ /* 0x0009e80000100800 */
[----:B------:R-:W2:Y:S04]  /*1cb00*/  LDL.LU R23, [R1+0x414] ;  /* 0x0004140001177983 */ /* 0x000ea80000300800 */
[----:B------:R1:W-:Y:S04]  /*1cb10*/  STL [R1+0x36c], R6 ;  /* 0x00036c0601007387 */ /* 0x0003e80000100800 */
[----:B------:R-:W2:Y:S04]  /*1cb20*/  LDL.LU R22, [R1+0x408] ;  /* 0x0004080001167983 */ /* 0x000ea80000300800 */
[----:B------:R-:W2:Y:S04]  /*1cb30*/  LDL.LU R21, [R1+0x3d0] ;  /* 0x0003d00001157983 */ /* 0x000ea80000300800 */
[----:B------:R-:W2:Y:S04]  /*1cb40*/  LDL.LU R20, [R1+0x3f4] ;  /* 0x0003f40001147983 */ /* 0x000ea80000300800 */
[----:B-1----:R-:W2:Y:S04]  /*1cb50*/  LDL.LU R19, [R1+0x3fc] ;  /* 0x0003fc0001137983 */ /* 0x002ea80000300800 */
[----:B------:R-:W2:Y:S04]  /*1cb60*/  LDL.LU R18, [R1+0x400] ;  /* 0x0004000001127983 */ /* 0x000ea80000300800 */
[----:B---3--:R-:W3:Y:S04]  /*1cb70*/  LDL.LU R17, [R1+0x3f8] ;  /* 0x0003f80001117983 */ /* 0x008ee80000300800 */
[----:B------:R-:W3:Y:S04]  /*1cb80*/  LDL.LU R16, [R1+0x3e8] ;  /* 0x0003e80001107983 */ /* 0x000ee80000300800 */
[----:B------:R-:W3:Y:S04]  /*1cb90*/  LDL.LU R15, [R1+0x3ec] ;  /* 0x0003ec00010f7983 */ /* 0x000ee80000300800 */
[----:B------:R-:W3:Y:S04]  /*1cba0*/  LDL.LU R14, [R1+0x3f0] ;  /* 0x0003f000010e7983 */ /* 0x000ee80000300800 */
[----:B------:R-:W3:Y:S04]  /*1cbb0*/  LDL.LU R13, [R1+0x3e0] ;  /* 0x0003e000010d7983 */ /* 0x000ee80000300800 */
[----:B------:R-:W3:Y:S04]  /*1cbc0*/  LDL.LU R12, [R1+0x3dc] ;  /* 0x0003dc00010c7983 */ /* 0x000ee80000300800 */
[----:B------:R-:W3:Y:S04]  /*1cbd0*/  LDL.LU R11, [R1+0x3d8] ;  /* 0x0003d800010b7983 */ /* 0x000ee80000300800 */
[----:B------:R-:W3:Y:S01]  /*1cbe0*/  LDL.LU R10, [R1+0x3d4] ;  /* 0x0003d400010a7983 */ /* 0x000ee20000300800 */
[----:B------:R-:W-:-:S05]  /*1cbf0*/  SEL R5, R4, R5, !P2 ;  /* 0x0000000504057207 */ /* 0x000fca0005000000 */
[----:B------:R1:W-:Y:S01]  /*1cc00*/  STL [R1+0x368], R5 ;  /* 0x0003680501007387 */ /* 0x0003e20000100800 */
[----:B----4-:R-:W-:-:S05]  /*1cc10*/  SEL R7, R4, R250, !P2 ;  /* 0x000000fa04077207 */ /* 0x010fca0005000000 */
[----:B------:R4:W-:Y:S01]  /*1cc20*/  STL [R1+0x364], R7 ;  /* 0x0003640701007387 */ /* 0x0009e20000100800 */
[----:B------:R-:W-:-:S03]  /*1cc30*/  SEL R6, R4, R251, !P2 ;  /* 0x000000fb04067207 */ /* 0x000fc60005000000 */
[----:B------:R-:W3:Y:S01]  /*1cc40*/  LDL.LU R9, [R1+0x3c8] ;  /* 0x0003c80001097983 */ /* 0x000ee20000300800 */
[----:B-1----:R-:W-:-:S03]  /*1cc50*/  SEL R5, R4, R252, !P2 ;  /* 0x000000fc04057207 */ /* 0x002fc60005000000 */
[----:B------:R1:W-:Y:S04]  /*1cc60*/  STL [R1+0x360], R6 ;  /* 0x0003600601007387 */ /* 0x0003e80000100800 */
[----:B------:R-:W3:Y:S04]  /*1cc70*/  LDL.LU R8, [R1+0x3cc] ;  /* 0x0003cc0001087983 */ /* 0x000ee80000300800 */
[----:B------:R1:W-:Y:S04]  /*1cc80*/  STL [R1+0x35c], R5 ;  /* 0x00035c0501007387 */ /* 0x0003e80000100800 */
[----:B----4-:R-:W4:Y:S04]  /*1cc90*/  LDL.LU R7, [R1+0x3b8] ;  /* 0x0003b80001077983 */ /* 0x010f280000300800 */
[----:B-1----:R-:W4:Y:S04]  /*1cca0*/  LDL.LU R6, [R1+0x3c0] ;  /* 0x0003c00001067983 */ /* 0x002f280000300800 */
[----:B------:R-:W4:Y:S04]  /*1ccb0*/  LDL.LU R5, [R1+0x3c4] ;  /* 0x0003c40001057983 */ /* 0x000f280000300800 */
[----:B------:R-:W4:Y:S04]  /*1ccc0*/  LDL.LU R250, [R1+0x3bc] ;  /* 0x0003bc0001fa7983 */ /* 0x000f280000300800 */
[----:B------:R-:W4:Y:S04]  /*1ccd0*/  LDL.LU R251, [R1+0x3ac] ;  /* 0x0003ac0001fb7983 */ /* 0x000f280000300800 */
[----:B------:R-:W-:Y:S04]  /*1cce0*/  STL [R1+0x2c4], R26 ;  /* 0x0002c41a01007387 */ /* 0x000fe80000100800 */
[----:B------:R-:W4:Y:S01]  /*1ccf0*/  LDL.LU R252, [R1+0x3b0] ;  /* 0x0003b00001fc7983 */ /* 0x000f220000300800 */
[----:B------:R-:W-:-:S05]  /*1cd00*/  SEL R25, R4, R71, !P2 ;  /* 0x0000004704197207 */ /* 0x000fca0005000000 */
[----:B------:R1:W-:Y:S01]  /*1cd10*/  STL [R1+0x2c0], R25 ;  /* 0x0002c01901007387 */ /* 0x0003e20000100800 */
[C---:B------:R-:W-:Y:S02]  /*1cd20*/  SEL R27, R4.reuse, R73, !P2 ;  /* 0x00000049041b7207 */ /* 0x040fe40005000000 */
[----:B-1----:R-:W-:-:S05]  /*1cd30*/  SEL R25, R4, R72, !P2 ;  /* 0x0000004804197207 */ /* 0x002fca0005000000 */
[----:B------:R1:W-:Y:S04]  /*1cd40*/  STL [R1+0x2bc], R25 ;  /* 0x0002bc1901007387 */ /* 0x0003e80000100800 */
[----:B------:R-:W-:Y:S01]  /*1cd50*/  STL [R1+0x2b8], R27 ;  /* 0x0002b81b01007387 */ /* 0x000fe20000100800 */
[C---:B--2---:R-:W-:Y:S02]  /*1cd60*/  SEL R26, R4.reuse, R24, !P2 ;  /* 0x00000018041a7207 */ /* 0x044fe40005000000 */
[----:B-1----:R-:W-:-:S03]  /*1cd70*/  SEL R25, R4, R23, !P2 ;  /* 0x0000001704197207 */ /* 0x002fc60005000000 */
        /* <DEDUP_REMOVED lines=11> */
[----:B---3--:R-:W-:-:S03]  /*1ce30*/  SEL R19, R4, R17, !P2 ;  /* 0x0000001104137207 */ /* 0x008fc60005000000 */
        /* <DEDUP_REMOVED lines=11> */
[C---:B------:R-:W-:Y:S02]  /*1cef0*/  SEL R13, R4.reuse, R11, !P2 ;  /* 0x0000000b040d7207 */ /* 0x040fe40005000000 */
[C---:B------:R-:W-:Y:S02]  /*1cf00*/  SEL R11, R4.reuse, R74, !P2 ;  /* 0x0000004a040b7207 */ /* 0x040fe40005000000 */
[C---:B------:R-:W-:Y:S01]  /*1cf10*/  SEL R12, R4.reuse, R10, !P2 ;  /* 0x0000000a040c7207 */ /* 0x040fe20005000000 */
[----:B------:R-:W-:Y:S01]  /*1cf20*/  STL [R1+0x284], R14 ;  /* 0x0002840e01007387 */ /* 0x000fe20000100800 */
[----:B------:R-:W-:-:S03]  /*1cf30*/  SEL R10, R4, R75, !P2 ;  /* 0x0000004b040a7207 */ /* 0x000fc60005000000 */
[----:B------:R-:W-:Y:S04]  /*1cf40*/  STL [R1+0x280], R13 ;  /* 0x0002800d01007387 */ /* 0x000fe80000100800 */
[----:B------:R1:W-:Y:S04]  /*1cf50*/  STL [R1+0x27c], R12 ;  /* 0x00027c0c01007387 */ /* 0x0003e80000100800 */
[----:B------:R2:W-:Y:S04]  /*1cf60*/  STL [R1+0x258], R11 ;  /* 0x0002580b01007387 */ /* 0x0005e80000100800 */
[----:B------:R3:W-:Y:S01]  /*1cf70*/  STL [R1+0x254], R10 ;  /* 0x0002540a01007387 */ /* 0x0007e20000100800 */
[----:B-1----:R-:W-:-:S02]  /*1cf80*/  SEL R12, R4, R76, !P2 ;  /* 0x0000004c040c7207 */ /* 0x002fc40005000000 */
[----:B--2---:R-:W-:-:S03]  /*1cf90*/  SEL R11, R4, R77, !P2 ;  /* 0x0000004d040b7207 */ /* 0x004fc60005000000 */
[----:B------:R-:W-:Y:S01]  /*1cfa0*/  STL [R1+0x24c], R12 ;  /* 0x00024c0c01007387 */ /* 0x000fe20000100800 */
[----:B---3--:R-:W-:-:S03]  /*1cfb0*/  SEL R10, R4, R9, !P2 ;  /* 0x00000009040a7207 */ /* 0x008fc60005000000 */
[----:B------:R-:W-:Y:S01]  /*1cfc0*/  STL [R1+0x228], R11 ;  /* 0x0002280b01007387 */ /* 0x000fe20000100800 */
[----:B------:R-:W-:-:S03]  /*1cfd0*/  SEL R9, R4, R8, !P2 ;  /* 0x0000000804097207 */ /* 0x000fc60005000000 */
[----:B------:R-:W-:Y:S01]  /*1cfe0*/  STL [R1+0x214], R10 ;  /* 0x0002140a01007387 */ /* 0x000fe20000100800 */
[----:B----4-:R-:W-:-:S03]  /*1cff0*/  SEL R8, R4, R7, !P2 ;  /* 0x0000000704087207 */ /* 0x010fc60005000000 */
        /* <DEDUP_REMOVED lines=136> */
[----:B------:R-:W-:Y:S01]  /*1d880*/  STL [R1+0x18], R7 ;  /* 0x0000180701007387 */ /* 0x000fe20000100800 */
[----:B--2---:R-:W-:-:S03]  /*1d890*/  SEL R5, R4, R141, !P2 ;  /* 0x0000008d04057207 */ /* 0x004fc60005000000 */
[----:B------:R-:W2:Y:S04]  /*1d8a0*/  LDL.LU R15, [R1+0x264] ;  /* 0x00026400010f7983 */ /* 0x000ea80000300800 */
[----:B------:R-:W-:Y:S04]  /*1d8b0*/  STL [R1+0x14], R6 ;  /* 0x0000140601007387 */ /* 0x000fe80000100800 */
[----:B------:R-:W3:Y:S04]  /*1d8c0*/  LDL.LU R14, [R1+0x278] ;  /* 0x00027800010e7983 */ /* 0x000ee80000300800 */
[----:B------:R1:W-:Y:S04]  /*1d8d0*/  STL [R1+0x10], R5 ;  /* 0x0000100501007387 */ /* 0x0003e80000100800 */
[----:B------:R-:W4:Y:S04]  /*1d8e0*/  LDL.LU R13, [R1+0x26c] ;  /* 0x00026c00010d7983 */ /* 0x000f280000300800 */
[----:B------:R-:W4:Y:S01]  /*1d8f0*/  LDL.LU R12, [R1+0x274] ;  /* 0x00027400010c7983 */ /* 0x000f220000300800 */
[----:B-1----:R-:W-:-:S02]  /*1d900*/  SEL R5, R4, R142, !P2 ;  /* 0x0000008e04057207 */ /* 0x002fc40005000000 */
[----:B------:R-:W-:-:S03]  /*1d910*/  SEL R6, R4, R144, !P2 ;  /* 0x0000009004067207 */ /* 0x000fc60005000000 */
[----:B------:R1:W-:Y:S04]  /*1d920*/  STL [R1+0xc], R5 ;  /* 0x00000c0501007387 */ /* 0x0003e80000100800 */
[----:B------:R-:W4:Y:S04]  /*1d930*/  LDL.LU R11, [R1+0x270] ;  /* 0x00027000010b7983 */ /* 0x000f280000300800 */
[----:B------:R-:W4:Y:S01]  /*1d940*/  LDL.LU R10, [R1+0x268] ;  /* 0x00026800010a7983 */ /* 0x000f220000300800 */
[----:B-1----:R-:W-:-:S05]  /*1d950*/  SEL R5, R4, R143, !P2 ;  /* 0x0000008f04057207 */ /* 0x002fca0005000000 */
[----:B------:R1:W-:Y:S04]  /*1d960*/  STL [R1+0x8], R5 ;  /* 0x0000080501007387 */ /* 0x0003e80000100800 */
[----:B------:R-:W4:Y:S04]  /*1d970*/  LDL.LU R9, [R1+0x260] ;  /* 0x0002600001097983 */ /* 0x000f280000300800 */
[----:B------:R1:W-:Y:S04]  /*1d980*/  STL [R1+0x4], R6 ;  /* 0x0000040601007387 */ /* 0x0003e80000100800 */
[----:B------:R-:W4:Y:S01]  /*1d990*/  LDL.LU R8, [R1+0x25c] ;  /* 0x00025c0001087983 */ /* 0x000f220000300800 */
[----:B-1----:R-:W-:-:S05]  /*1d9a0*/  SEL R5, R4, R145, !P2 ;  /* 0x0000009104057207 */ /* 0x002fca0005000000 */
[----:B------:R1:W-:Y:S04]  /*1d9b0*/  STL [R1], R5 ;  /* 0x0000000501007387 */ /* 0x0003e80000100800 */
[----:B------:R-:W4:Y:S04]  /*1d9c0*/  LDL.LU R7, [R1+0x250] ;  /* 0x0002500001077983 */ /* 0x000f280000300800 */
[----:B------:R-:W4:Y:S04]  /*1d9d0*/  LDL.LU R6, [R1+0x22c] ;  /* 0x00022c0001067983 */ /* 0x000f280000300800 */
[----:B-1----:R-:W4:Y:S01]  /*1d9e0*/  LDL.LU R5, [R1+0x244] ;  /* 0x0002440001057983 */ /* 0x002f220000300800 */
[----:B------:R-:W-:-:S02]  /*1d9f0*/  SEL R252, R4, R146, !P2 ;  /* 0x0000009204fc7207 */ /* 0x000fc40005000000 */
[C---:B------:R-:W-:Y:S02]  /*1da00*/  SEL R251, R4.reuse, R147, !P2 ;  /* 0x0000009304fb7207 */ /* 0x040fe40005000000 */
[C---:B------:R-:W-:Y:S02]  /*1da10*/  SEL R250, R4.reuse, R148, !P2 ;  /* 0x0000009404fa7207 */ /* 0x040fe40005000000 */
[C---:B------:R-:W-:Y:S02]  /*1da20*/  SEL R149, R4.reuse, R149, !P2 ;  /* 0x0000009504957207 */ /* 0x040fe40005000000 */
[C---:B------:R-:W-:Y:S02]  /*1da30*/  SEL R150, R4.reuse, R150, !P2 ;  /* 0x0000009604967207 */ /* 0x040fe40005000000 */
[C---:B------:R-:W-:Y:S01]  /*1da40*/  SEL R151, R4.reuse, R151, !P2 ;  /* 0x0000009704977207 */ /* 0x040fe20005000000 */
[----:B------:R-:W-:Y:S01]  /*1da50*/  STL [R1+0x1a88], R252 ;  /* 0x001a88fc01007387 */ /* 0x000fe20000100800 */
[----:B------:R-:W-:-:S02]  /*1da60*/  SEL R152, R4, R152, !P2 ;  /* 0x0000009804987207 */ /* 0x000fc40005000000 */
[C---:B------:R-:W-:Y:S01]  /*1da70*/  SEL R153, R4.reuse, R153, !P2 ;  /* 0x0000009904997207 */ /* 0x040fe20005000000 */
[----:B------:R-:W-:Y:S01]  /*1da80*/  STL.64 [R1+0x19f8], R250 ;  /* 0x0019f8fa01007387 */ /* 0x000fe20000100a00 */
[C---:B------:R-:W-:Y:S02]  /*1da90*/  SEL R154, R4.reuse, R154, !P2 ;  /* 0x0000009a049a7207 */ /* 0x040fe40005000000 */
[C---:B------:R-:W-:Y:S01]  /*1daa0*/  SEL R155, R4.reuse, R155, !P2 ;  /* 0x0000009b049b7207 */ /* 0x040fe20005000000 */
[----:B------:R-:W-:Y:S04]  /*1dab0*/  STL [R1+0x1a00], R149 ;  /* 0x001a009501007387 */ /* 0x000fe80000100800 */
[----:B------:R-:W-:Y:S04]  /*1dac0*/  STL.64 [R1+0x1a08], R150 ;  /* 0x001a089601007387 */ /* 0x000fe80000100a00 */
[----:B------:R-:W-:Y:S04]  /*1dad0*/  STL.64 [R1+0x1a10], R152 ;  /* 0x001a109801007387 */ /* 0x000fe80000100a00 */
[----:B------:R-:W-:Y:S01]  /*1dae0*/  STL.64 [R1+0x1a18], R154 ;  /* 0x001a189a01007387 */ /* 0x000fe20000100a00 */
[----:B--2---:R-:W-:-:S02]  /*1daf0*/  SEL R85, R4, R15, !P2 ;  /* 0x0000000f04557207 */ /* 0x004fc40005000000 */
[C---:B---3--:R-:W-:Y:S02]  /*1db00*/  SEL R84, R4.reuse, R14, !P2 ;  /* 0x0000000e04547207 */ /* 0x048fe40005000000 */
[C---:B----4-:R-:W-:Y:S02]  /*1db10*/  SEL R83, R4.reuse, R13, !P2 ;  /* 0x0000000d04537207 */ /* 0x050fe40005000000 */
[C---:B------:R-:W-:Y:S01]  /*1db20*/  SEL R82, R4.reuse, R12, !P2 ;  /* 0x0000000c04527207 */ /* 0x040fe20005000000 */
[----:B------:R-:W-:Y:S04]  /*1db30*/  STL.64 [R1+0x1a20], R84 ;  /* 0x001a205401007387 */ /* 0x000fe80000100a00 */
[----:B------:R-:W-:Y:S04]  /*1db40*/  STL.64 [R1+0x1a28], R82 ;  /* 0x001a285201007387 */ /* 0x000fe80000100a00 */
[----:B------:R-:W2:Y:S01]  /*1db50*/  LDL.LU R27, [R1+0x248] ;  /* 0x00024800011b7983 */ /* 0x000ea20000300800 */
[----:B------:R-:W-:-:S03]  /*1db60*/  SEL R81, R4, R11, !P2 ;  /* 0x0000000b04517207 */ /* 0x000fc60005000000 */
[----:B------:R-:W3:Y:S01]  /*1db70*/  LDL.LU R26, [R1+0x23c] ;  /* 0x00023c00011a7983 */ /* 0x000ee20000300800 */
[----:B------:R-:W-:-:S03]  /*1db80*/  SEL R80, R4, R10, !P2 ;  /* 0x0000000a04507207 */ /* 0x000fc60005000000 */
[----:B------:R-:W4:Y:S04]  /*1db90*/  LDL.LU R25, [R1+0x238] ;  /* 0x0002380001197983 */ /* 0x000f280000300800 */
[----:B------:R-:W-:Y:S04]  /*1dba0*/  STL.64 [R1+0x1a30], R80 ;  /* 0x001a305001007387 */ /* 0x000fe80000100a00 */
        /* <DEDUP_REMOVED lines=8> */
[----:B------:R-:W-:Y:S04]  /*1dc30*/  STL.64 [R1+0x1a38], R78 ;  /* 0x001a384e01007387 */ /* 0x000fe80000100a00 */
[----:B------:R-:W4:Y:S04]  /*1dc40*/  LDL.LU R18, [R1+0x1c8] ;  /* 0x0001c80001127983 */ /* 0x000f280000300800 */
[----:B------:R-:W4:Y:S04]  /*1dc50*/  LDL.LU R17, [R1+0x1cc] ;  /* 0x0001cc0001117983 */ /* 0x000f280000300800 */
[----:B------:R-:W4:Y:S04]  /*1dc60*/  LDL.LU R16, [R1+0x1f8] ;  /* 0x0001f80001107983 */ /* 0x000f280000300800 */
[----:B------:R-:W4:Y:S04]  /*1dc70*/  LDL.LU R15, [R1+0x1fc] ;  /* 0x0001fc00010f7983 */ /* 0x000f280000300800 */
[----:B------:R-:W4:Y:S04]  /*1dc80*/  LDL.LU R14, [R1+0x200] ;  /* 0x00020000010e7983 */ /* 0x000f280000300800 */
[----:B------:R-:W4:Y:S01]  /*1dc90*/  LDL.LU R13, [R1+0x208] ;  /* 0x00020800010d7983 */ /* 0x000f220000300800 */
[----:B------:R-:W-:-:S02]  /*1dca0*/  SEL R77, R4, R7, !P2 ;  /* 0x00000007044d7207 */ /* 0x000fc40005000000 */
[----:B------:R-:W-:-:S05]  /*1dcb0*/  SEL R76, R4, R6, !P2 ;  /* 0x00000006044c7207 */ /* 0x000fca0005000000 */
[----:B------:R-:W-:Y:S04]  /*1dcc0*/  STL.64 [R1+0x1a40], R76 ;  /* 0x001a404c01007387 */ /* 0x000fe80000100a00 */
[----:B------:R-:W4:Y:S04]  /*1dcd0*/  LDL.LU R12, [R1+0x20c] ;  /* 0x00020c00010c7983 */ /* 0x000f280000300800 */
[----:B------:R-:W4:Y:S04]  /*1dce0*/  LDL.LU R11, [R1+0x204] ;  /* 0x00020400010b7983 */ /* 0x000f280000300800 */
[----:B------:R-:W4:Y:S01]  /*1dcf0*/  LDL.LU R10, [R1+0x1d0] ;  /* 0x0001d000010a7983 */ /* 0x000f220000300800 */
[----:B------:R-:W-:-:S03]  /*1dd00*/  SEL R75, R4, R5, !P2 ;  /* 0x00000005044b7207 */ /* 0x000fc60005000000 */
[----:B------:R-:W4:Y:S04]  /*1dd10*/  LDL.LU R9, [R1+0x1f0] ;  /* 0x0001f00001097983 */ /* 0x000f280000300800 */
[----:B------:R-:W4:Y:S04]  /*1dd20*/  LDL.LU R8, [R1+0x1f4] ;  /* 0x0001f40001087983 */ /* 0x000f280000300800 */
[----:B------:R-:W4:Y:S04]  /*1dd30*/  LDL.LU R7, [R1+0x1dc] ;  /* 0x0001dc0001077983 */ /* 0x000f280000300800 */
[----:B------:R-:W4:Y:S04]  /*1dd40*/  LDL.LU R6, [R1+0x1e0] ;  /* 0x0001e00001067983 */ /* 0x000f280000300800 */
[----:B------:R-:W4:Y:S01]  /*1dd50*/  LDL.LU R5, [R1+0x1e4] ;  /* 0x0001e40001057983 */ /* 0x000f220000300800 */
[----:B--2---:R-:W-:-:S02]  /*1dd60*/  SEL R74, R4, R27, !P2 ;  /* 0x0000001b044a7207 */ /* 0x004fc40005000000 */
[C---:B---3--:R-:W-:Y:S02]  /*1dd70*/  SEL R73, R4.reuse, R26, !P2 ;  /* 0x0000001a04497207 */ /* 0x048fe40005000000 */
[C---:B----4-:R-:W-:Y:S01]  /*1dd80*/  SEL R72, R4.reuse, R25, !P2 ;  /* 0x0000001904487207 */ /* 0x050fe20005000000 */
[----:B------:R-:W-:Y:S01]  /*1dd90*/  STL.64 [R1+0x1a48], R74 ;  /* 0x001a484a01007387 */ /* 0x000fe20000100a00 */
[----:B------:R-:W-:-:S03]  /*1dda0*/  SEL R71, R4, R24, !P2 ;  /* 0x0000001804477207 */ /* 0x000fc60005000000 */
[----:B------:R-:W-:Y:S01]  /*1ddb0*/  STL.64 [R1+0x1a50], R72 ;  /* 0x001a504801007387 */ /* 0x000fe20000100a00 */
[C---:B------:R-:W-:Y:S02]  /*1ddc0*/  SEL R53, R4.reuse, R22, !P2 ;  /* 0x0000001604357207 */ /* 0x040fe40005000000 */
[C---:B------:R-:W-:Y:S01]  /*1ddd0*/  SEL R52, R4.reuse, R21, !P2 ;  /* 0x0000001504347207 */ /* 0x040fe20005000000 */
[----:B------:R-:W-:Y:S01]  /*1dde0*/  STL [R1+0x1a58], R71 ;  /* 0x001a584701007387 */ /* 0x000fe20000100800 */
[C---:B------:R-:W-:Y:S02]  /*1ddf0*/  SEL R51, R4.reuse, R20, !P2 ;  /* 0x0000001404337207 */ /* 0x040fe40005000000 */
[C---:B------:R-:W-:Y:S01]  /*1de00*/  SEL R50, R4.reuse, R19, !P2 ;  /* 0x0000001304327207 */ /* 0x040fe20005000000 */
[----:B------:R-:W-:Y:S01]  /*1de10*/  STL.64 [R1+0x1a60], R52 ;  /* 0x001a603401007387 */ /* 0x000fe20000100a00 */
[C---:B------:R-:W-:Y:S02]  /*1de20*/  SEL R49, R4.reuse, R18, !P2 ;  /* 0x0000001204317207 */ /* 0x040fe40005000000 */
[C---:B------:R-:W-:Y:S01]  /*1de30*/  SEL R48, R4.reuse, R17, !P2 ;  /* 0x0000001104307207 */ /* 0x040fe20005000000 */
[----:B------:R-:W-:Y:S01]  /*1de40*/  STL.64 [R1+0x1a68], R50 ;  /* 0x001a683201007387 */ /* 0x000fe20000100a00 */
[----:B------:R-:W-:-:S02]  /*1de50*/  SEL R47, R4, R16, !P2 ;  /* 0x00000010042f7207 */ /* 0x000fc40005000000 */
[C---:B------:R-:W-:Y:S01]  /*1de60*/  SEL R46, R4.reuse, R15, !P2 ;  /* 0x0000000f042e7207 */ /* 0x040fe20005000000 */
[----:B------:R-:W-:Y:S01]  /*1de70*/  STL.64 [R1+0x1a70], R48 ;  /* 0x001a703001007387 */ /* 0x000fe20000100a00 */
[C---:B------:R-:W-:Y:S02]  /*1de80*/  SEL R45, R4.reuse, R14, !P2 ;  /* 0x0000000e042d7207 */ /* 0x040fe40005000000 */
[C---:B------:R-:W-:Y:S01]  /*1de90*/  SEL R44, R4.reuse, R13, !P2 ;  /* 0x0000000d042c7207 */ /* 0x040fe20005000000 */
[----:B------:R-:W-:Y:S04]  /*1dea0*/  STL.64 [R1+0x1a78], R46 ;  /* 0x001a782e01007387 */ /* 0x000fe80000100a00 */
[----:B------:R1:W-:Y:S04]  /*1deb0*/  STL.64 [R1+0x1a80], R44 ;  /* 0x001a802c01007387 */ /* 0x0003e80000100a00 */
[----:B------:R-:W2:Y:S04]  /*1dec0*/  LDL.LU R35, [R1+0x1e8] ;  /* 0x0001e80001237983 */ /* 0x000ea80000300800 */
[----:B------:R-:W3:Y:S04]  /*1ded0*/  LDL.LU R34, [R1+0x1d4] ;  /* 0x0001d40001227983 */ /* 0x000ee80000300800 */
[----:B------:R-:W4:Y:S04]  /*1dee0*/  LDL.LU R33, [R1+0x1d8] ;  /* 0x0001d80001217983 */ /* 0x000f280000300800 */
[----:B------:R-:W4:Y:S04]  /*1def0*/  LDL.LU R32, [R1+0x1c4] ;  /* 0x0001c40001207983 */ /* 0x000f280000300800 */
[----:B------:R-:W4:Y:S04]  /*1df00*/  LDL.LU R31, [R1+0x1c0] ;  /* 0x0001c000011f7983 */ /* 0x000f280000300800 */
        /* <DEDUP_REMOVED lines=14> */
[----:B------:R-:W4:Y:S01]  /*1dff0*/  LDL.LU R17, [R1+0x164] ;  /* 0x0001640001117983 */ /* 0x000f220000300800 */
[----:B------:R-:W-:-:S03]  /*1e000*/  SEL R43, R4, R12, !P2 ;  /* 0x0000000c042b7207 */ /* 0x000fc60005000000 */
        /* <DEDUP_REMOVED lines=21> */
[----:B------:R-:W1:Y:S01]  /*1e160*/  S2R R57, SR_TID.X ;  /* 0x0000000000397919 */ /* 0x000e620000002100 */
[----:B------:R-:W-:Y:S01]  /*1e170*/  @!P4 LOP3.LUT R249, RZ, c[0x0][0x178], RZ, 0x33, !PT ;  /* 0x00005e00fff9ca12 */ /* 0x000fe200078e33ff */
[----:B------:R-:W-:Y:S01]  /*1e180*/  IMAD.MOV.U32 R184, RZ, RZ, c[0x0][0x188] ;  /* 0x00006200ffb87624 */ /* 0x000fe200078e00ff */
[----:B-1----:R-:W-:-:S03]  /*1e190*/  SEL R44, R4, R248, !P2 ;  /* 0x000000f8042c7207 */ /* 0x002fc60005000000 */
[----:B------:R-:W-:Y:S01]  /*1e1a0*/  IMAD R249, R249, c[0x0][0x184], RZ ;  /* 0x00006100f9f97a24 */ /* 0x000fe200078e02ff */
[C---:B------:R-:W-:Y:S02]  /*1e1b0*/  SEL R2, R4.reuse, R2, !P2 ;  /* 0x0000000204027207 */ /* 0x040fe40005000000 */
[----:B------:R-:W-:Y:S02]  /*1e1c0*/  SEL R0, R4, R0, !P2 ;  /* 0x0000000004007207 */ /* 0x000fe40005000000 */
[----:B------:R-:W-:-:S04]  /*1e1d0*/  SHF.R.U32.HI R63, RZ, 0x6, R57 ;  /* 0x00000006ff3f7819 */ /* 0x000fc80000011639 */
[----:B------:R-:W-:-:S05]  /*1e1e0*/  SGXT.U32 R63, R63, 0x1 ;  /* 0x000000013f3f781a */ /* 0x000fca0000000000 */
[C---:B------:R-:W-:Y:S02]  /*1e1f0*/  IMAD R61, R63.reuse, c[0x0][0x188], RZ ;  /* 0x000062003f3d7a24 */ /* 0x040fe400078e02ff */
[C---:B------:R-:W-:Y:S02]  /*1e200*/  IMAD R62, R63.reuse, c[0x0][0x188], RZ ;  /* 0x000062003f3e7a24 */ /* 0x040fe400078e02ff */
[----:B------:R-:W-:Y:S01]  /*1e210*/  IMAD R61, R184, 0x2, R61 ;  /* 0x00000002b83d7824 */ /* 0x000fe200078e023d */
[C---:B------:R-:W-:Y:S01]  /*1e220*/  SEL R156, R4.reuse, R156, !P2 ;  /* 0x0000009c049c7207 */ /* 0x040fe20005000000 */
[C---:B------:R-:W-:Y:S01]  /*1e230*/  IMAD R64, R63.reuse, c[0x0][0x188], RZ ;  /* 0x000062003f407a24 */ /* 0x040fe200078e02ff */
[C---:B------:R-:W-:Y:S01]  /*1e240*/  SEL R157, R4.reuse, R157, !P2 ;  /* 0x0000009d049d7207 */ /* 0x040fe20005000000 */
[----:B------:R-:W-:Y:S01]  /*1e250*/  IMAD R63, R63, c[0x0][0x188], RZ ;  /* 0x000062003f3f7a24 */ /* 0x000fe200078e02ff */
[----:B------:R-:W-:Y:S01]  /*1e260*/  SEL R158, R4, R158, !P2 ;  /* 0x0000009e049e7207 */ /* 0x000fe20005000000 */
[----:B------:R-:W-:Y:S01]  /*1e270*/  IMAD R62, R184, 0x2, R62 ;  /* 0x00000002b83e7824 */ /* 0x000fe200078e023e */
[----:B------:R-:W-:-:S02]  /*1e280*/  SEL R159, R4, R159, !P2 ;  /* 0x0000009f049f7207 */ /* 0x000fc40005000000 */
[C---:B------:R-:W-:Y:S02]  /*1e290*/  SEL R160, R4.reuse, R160, !P2 ;  /* 0x000000a004a07207 */ /* 0x040fe40005000000 */
[C---:B------:R-:W-:Y:S02]  /*1e2a0*/  SEL R161, R4.reuse, R161, !P2 ;  /* 0x000000a104a17207 */ /* 0x040fe40005000000 */
[C---:B------:R-:W-:Y:S02]  /*1e2b0*/  SEL R162, R4.reuse, R162, !P2 ;  /* 0x000000a204a27207 */ /* 0x040fe40005000000 */
[C---:B------:R-:W-:Y:S02]  /*1e2c0*/  SEL R163, R4.reuse, R163, !P2 ;  /* 0x000000a304a37207 */ /* 0x040fe40005000000 */
[C---:B------:R-:W-:Y:S02]  /*1e2d0*/  SEL R164, R4.reuse, R164, !P2 ;  /* 0x000000a404a47207 */ /* 0x040fe40005000000 */
        /* <DEDUP_REMOVED lines=40> */
[----:B------:R-:W-:Y:S01]  /*1e560*/  SEL R247, R4, R247, !P2 ;  /* 0x000000f704f77207 */ /* 0x000fe20005000000 */
[----:B------:R-:W-:Y:S01]  /*1e570*/  STL [R1+0xde8], R44 ;  /* 0x000de82c01007387 */ /* 0x000fe20000100800 */
[C---:B------:R-:W-:Y:S02]  /*1e580*/  IMAD R61, R184.reuse, 0x2, R61 ;  /* 0x00000002b83d7824 */ /* 0x040fe400078e023d */
[C---:B------:R-:W-:Y:S01]  /*1e590*/  IMAD R63, R184.reuse, 0x2, R63 ;  /* 0x00000002b83f7824 */ /* 0x040fe200078e023f */
[----:B------:R-:W-:Y:S01]  /*1e5a0*/  STL [R1+0xdec], R2 ;  /* 0x000dec0201007387 */ /* 0x000fe20000100800 */
[----:B------:R-:W-:-:S03]  /*1e5b0*/  IMAD R62, R184, 0x2, R62 ;  /* 0x00000002b83e7824 */ /* 0x000fc600078e023e */
[----:B------:R1:W-:Y:S01]  /*1e5c0*/  STL [R1+0xdf8], R0 ;  /* 0x000df80001007387 */ /* 0x0003e20000100800 */
[----:B------:R-:W-:Y:S01]  /*1e5d0*/  IMAD R61, R184, 0x2, R61 ;  /* 0x00000002b83d7824 */ /* 0x000fe200078e023d */
[C---:B--2---:R-:W-:Y:S02]  /*1e5e0*/  SEL R35, R4.reuse, R35, !P2 ;  /* 0x0000002304237207 */ /* 0x044fe40005000000 */
[C---:B---3--:R-:W-:Y:S02]  /*1e5f0*/  SEL R34, R4.reuse, R34, !P2 ;  /* 0x0000002204227207 */ /* 0x048fe40005000000 */
[C---:B----4-:R-:W-:Y:S02]  /*1e600*/  SEL R33, R4.reuse, R33, !P2 ;  /* 0x0000002104217207 */ /* 0x050fe40005000000 */
        /* <DEDUP_REMOVED lines=27> */
[----:B------:R-:W-:Y:S02]  /*1e7c0*/  SEL R5, R4, R5, !P2 ;  /* 0x0000000504057207 */ /* 0x000fe40005000000 */
[----:B------:R-:W-:-:S04]  /*1e7d0*/  LEA R4, P2, R249, c[0x0][0x160], 0x2 ;  /* 0x00005800f9047a11 */ /* 0x000fc800078410ff */
[----:B-1----:R-:W-:Y:S02]  /*1e7e0*/  LEA.HI.X.SX32 R0, R249, c[0x0][0x164], 0x2, P2 ;  /* 0x00005900f9007a11 */ /* 0x002fe400010f16ff */
[-C--:B------:R-:W-:Y:S02]  /*1e7f0*/  LEA R44, P2, R64, R4.reuse, 0x2 ;  /* 0x00000004402c7211 */ /* 0x080fe400078410ff */
[-C--:B------:R-:W-:Y:S02]  /*1e800*/  LEA R140, P6, R63, R4.reuse, 0x2 ;  /* 0x000000043f8c7211 */ /* 0x080fe400078c10ff */
[----:B------:R-:W-:Y:S02]  /*1e810*/  LEA R46, P4, R62, R4, 0x2 ;  /* 0x000000043e2e7211 */ /* 0x000fe400078810ff */
[----:B------:R-:W-:Y:S02]  /*1e820*/  LEA.HI.X.SX32 R45, R64, R0, 0x2, P2 ;  /* 0x00000000402d7211 */ /* 0x000fe400010f16ff */
[----:B------:R-:W-:-:S02]  /*1e830*/  LEA R138, P2, R61, R4, 0x2 ;  /* 0x000000043d8a7211 */ /* 0x000fc400078410ff */
[-C--:B------:R-:W-:Y:S02]  /*1e840*/  LEA.HI.X.SX32 R141, R63, R0.reuse, 0x2, P6 ;  /* 0x000000003f8d7211 */ /* 0x080fe400030f16ff */
[-C--:B------:R-:W-:Y:S02]  /*1e850*/  LEA.HI.X.SX32 R47, R62, R0.reuse, 0x2, P4 ;  /* 0x000000003e2f7211 */ /* 0x080fe400020f16ff */
[----:B------:R-:W-:Y:S01]  /*1e860*/  LEA.HI.X.SX32 R139, R61, R0, 0x2, P2 ;  /* 0x000000003d8b7211 */ /* 0x000fe200010f16ff */
[----:B------:R1:W-:Y:S01]  /*1e870*/  STL.64 [R1+0xe48], R44 ;  /* 0x000e482c01007387 */ /* 0x0003e20000100a00 */
[----:B------:R-:W-:-:S03]  /*1e880*/  LEA R48, P6, R60, R4, 0x2 ;  /* 0x000000043c307211 */ /* 0x000fc600078c10ff */
[----:B------:R-:W-:Y:S04]  /*1e890*/  STL.64 [R1+0xe40], R140 ;  /* 0x000e408c01007387 */ /* 0x000fe80000100a00 */
[----:B------:R2:W-:Y:S04]  /*1e8a0*/  STL.64 [R1+0xe38], R46 ;  /* 0x000e382e01007387 */ /* 0x0005e80000100a00 */
[----:B------:R-:W-:Y:S01]  /*1e8b0*/  STL.64 [R1+0xe30], R138 ;  /* 0x000e308a01007387 */ /* 0x000fe20000100a00 */
[----:B------:R-:W-:-:S03]  /*1e8c0*/  LEA.HI.X.SX32 R49, R60, R0, 0x2, P6 ;  /* 0x000000003c317211 */ /* 0x000fc600030f16ff */
[----:B------:R-:W3:Y:S04]  /*1e8d0*/  LDL.LU R62, [R1+0xb8] ;  /* 0x0000b800013e7983 */ /* 0x000ee80000300800 */
[----:B------:R-:W4:Y:S04]  /*1e8e0*/  LDL.LU R61, [R1+0xe0] ;  /* 0x0000e000013d7983 */ /* 0x000f280000300800 */
[----:B------:R-:W2:Y:S04]  /*1e8f0*/  LDL.LU R60, [R1+0xe4] ;  /* 0x0000e400013c7983 */ /* 0x000ea80000300800 */
[----:B------:R-:W2:Y:S04]  /*1e900*/  LDL.LU R88, [R1+0xe8] ;  /* 0x0000e80001587983 */ /* 0x000ea80000300800 */
[----:B------:R-:W2:Y:S01]  /*1e910*/  LDL.LU R87, [R1+0xf4] ;  /* 0x0000f40001577983 */ /* 0x000ea20000300800 */
[----:B------:R-:W-:-:S04]  /*1e920*/  LEA R136, P4, R59, R4, 0x2 ;  /* 0x000000043b887211 */ /* 0x000fc800078810ff */
[----:B------:R-:W-:Y:S02]  /*1e930*/  LEA.HI.X.SX32 R137, R59, R0, 0x2, P4 ;  /* 0x000000003b897211 */ /* 0x000fe400020f16ff */
[----:B------:R-:W2:Y:S01]  /*1e940*/  LDL.LU R59, [R1+0xf0] ;  /* 0x0000f000013b7983 */ /* 0x000ea20000300800 */
[-C--:B------:R-:W-:Y:S02]  /*1e950*/  LEA R50, P2, R186, R4.reuse, 0x2 ;  /* 0x00000004ba327211 */ /* 0x080fe400078410ff */
[-C--:B------:R-:W-:Y:S02]  /*1e960*/  LEA R134, P6, R189, R4.reuse, 0x2 ;  /* 0x00000004bd867211 */ /* 0x080fe400078c10ff */
[----:B------:R-:W-:Y:S02]  /*1e970*/  LEA R52, P4, R190, R4, 0x2 ;  /* 0x00000004be347211 */ /* 0x000fe400078810ff */
[----:B------:R-:W-:Y:S02]  /*1e980*/  LEA.HI.X.SX32 R51, R186, R0, 0x2, P2 ;  /* 0x00000000ba337211 */ /* 0x000fe400010f16ff */
[----:B------:R-:W-:-:S02]  /*1e990*/  LEA R132, P2, R191, R4, 0x2 ;  /* 0x00000004bf847211 */ /* 0x000fc400078410ff */
[----:B------:R-:W-:Y:S02]  /*1e9a0*/  LEA.HI.X.SX32 R135, R189, R0, 0x2, P6 ;  /* 0x00000000bd877211 */ /* 0x000fe400030f16ff */
[----:B------:R-:W-:Y:S02]  /*1e9b0*/  LEA R70, P6, R192, R4, 0x2 ;  /* 0x00000004c0467211 */ /* 0x000fe400078c10ff */
[----:B------:R-:W-:Y:S02]  /*1e9c0*/  LEA.HI.X.SX32 R53, R190, R0, 0x2, P4 ;  /* 0x00000000be357211 */ /* 0x000fe400020f16ff */
        /* <DEDUP_REMOVED lines=33> */
[----:B------:R-:W-:Y:S01]  /*1ebe0*/  LEA.HI.X.SX32 R117, R215, R0, 0x2, P6 ;  /* 0x00000000d7757211 */ /* 0x000fe200030f16ff */
[----:B------:R1:W-:Y:S01]  /*1ebf0*/  STL.64 [R1+0xe28], R48 ;  /* 0x000e283001007387 */ /* 0x0003e20000100a00 */
[----:B------:R-:W-:Y:S02]  /*1ec00*/  LEA R152, P6, R219, R4, 0x2 ;  /* 0x00000004db987211 */ /* 0x000fe400078c10ff */
[----:B------:R-:W-:Y:S01]  /*1ec10*/  LEA.HI.X.SX32 R155, R216, R0, 0x2, P4 ;  /* 0x00000000d89b7211 */ /* 0x000fe200020f16ff */
[----:B------:R-:W-:Y:S01]  /*1ec20*/  STL.64 [R1+0xe20], R136 ;  /* 0x000e208801007387 */ /* 0x000fe20000100a00 */
[----:B------:R-:W-:Y:S02]  /*1ec30*/  LEA R112, P4, R222, R4, 0x2 ;  /* 0x00000004de707211 */ /* 0x000fe400078810ff */
[----:B------:R-:W-:Y:S01]  /*1ec40*/  LEA.HI.X.SX32 R115, R218, R0, 0x2, P2 ;  /* 0x00000000da737211 */ /* 0x000fe200010f16ff */
[----:B------:R1:W-:Y:S01]  /*1ec50*/  STL.64 [R1+0xe18], R50 ;  /* 0x000e183201007387 */ /* 0x0003e20000100a00 */
[----:B------:R-:W-:-:S02]  /*1ec60*/  LEA R150, P2, R223, R4, 0x2 ;  /* 0x00000004df967211 */ /* 0x000fc400078410ff */
[----:B------:R-:W-:Y:S01]  /*1ec70*/  LEA.HI.X.SX32 R153, R219, R0, 0x2, P6 ;  /* 0x00000000db997211 */ /* 0x000fe200030f16ff */
[----:B------:R-:W-:Y:S01]  /*1ec80*/  STL.64 [R1+0xe08], R134 ;  /* 0x000e088601007387 */ /* 0x000fe20000100a00 */
[----:B------:R-:W-:Y:S02]  /*1ec90*/  LEA R110, P6, R224, R4, 0x2 ;  /* 0x00000004e06e7211 */ /* 0x000fe400078c10ff */
[----:B------:R-:W-:Y:S01]  /*1eca0*/  LEA.HI.X.SX32 R113, R222, R0, 0x2, P4 ;  /* 0x00000000de717211 */ /* 0x000fe200020f16ff */
[----:B------:R1:W-:Y:S01]  /*1ecb0*/  STL.64 [R1+0xdf0], R52 ;  /* 0x000df03401007387 */ /* 0x0003e20000100a00 */
[----:B------:R-:W-:Y:S02]  /*1ecc0*/  LEA R148, P4, R225, R4, 0x2 ;  /* 0x00000004e1947211 */ /* 0x000fe400078810ff */
[----:B------:R-:W-:Y:S01]  /*1ecd0*/  LEA.HI.X.SX32 R151, R223, R0, 0x2, P2 ;  /* 0x00000000df977211 */ /* 0x000fe200010f16ff */
[----:B------:R-:W-:Y:S01]  /*1ece0*/  STL.64 [R1+0xde0], R132 ;  /* 0x000de08401007387 */ /* 0x000fe20000100a00 */
[----:B------:R-:W-:-:S03]  /*1ecf0*/  LEA R108, P2, R228, R4, 0x2 ;  /* 0x00000004e46c7211 */ /* 0x000fc600078410ff */
[----:B------:R1:W-:Y:S01]  /*1ed00*/  STL.64 [R1+0xdd0], R70 ;  /* 0x000dd04601007387 */ /* 0x0003e20000100a00 */
[----:B------:R-:W-:-:S03]  /*1ed10*/  LEA.HI.X.SX32 R111, R224, R0, 0x2, P6 ;  /* 0x00000000e06f7211 */ /* 0x000fc600030f16ff */
        /* <DEDUP_REMOVED lines=18> */
[----:B------:R-:W-:-:S03]  /*1ee40*/  LEA R102, P2, R236, R4, 0x2 ;  /* 0x00000004ec667211 */ /* 0x000fc600078410ff */
[----:B------:R-:W-:Y:S01]  /*1ee50*/  STL.64 [R1+0xd00], R122 ;  /* 0x000d007a01007387 */ /* 0x000fe20000100a00 */
[----:B------:R-:W-:-:S03]  /*1ee60*/  LEA.HI.X.SX32 R105, R233, R0, 0x2, P6 ;  /* 0x00000000e9697211 */ /* 0x000fc600030f16ff */
[----:B------:R1:W-:Y:S01]  /*1ee70*/  STL.64 [R1+0xcf0], R80 ;  /* 0x000cf05001007387 */ /* 0x0003e20000100a00 */
[----:B------:R-:W-:-:S03]  /*1ee80*/  LEA R214, P6, R237, R4, 0x2 ;  /* 0x00000004edd67211 */ /* 0x000fc600078c10ff */
[----:B------:R-:W-:Y:S01]  /*1ee90*/  STL.64 [R1+0xcd0], R120 ;  /* 0x000cd07801007387 */ /* 0x000fe20000100a00 */
[----:B------:R-:W-:-:S03]  /*1eea0*/  LEA.HI.X.SX32 R219, R235, R0, 0x2, P4 ;  /* 0x00000000ebdb7211 */ /* 0x000fc600020f16ff */
[----:B------:R1:W-:Y:S01]  /*1eeb0*/  STL.64 [R1+0xcc8], R82 ;  /* 0x000cc85201007387 */ /* 0x0003e20000100a00 */
[----:B------:R-:W-:Y:S01]  /*1eec0*/  LEA R100, P4, R238, R4, 0x2 ;  /* 0x00000004ee647211 */ /* 0x000fe200078810ff */
[--C-:B------:R-:W-:Y:S01]  /*1eed0*/  IMAD R63, R184, 0x2, R246.reuse ;  /* 0x00000002b83f7824 */ /* 0x100fe200078e02f6 */
[----:B------:R-:W-:Y:S01]  /*1eee0*/  LEA.HI.X.SX32 R103, R236, R0, 0x2, P2 ;  /* 0x00000000ec677211 */ /* 0x000fe200010f16ff */
[----:B------:R-:W-:Y:S01]  /*1eef0*/  STL.64 [R1+0xcc0], R118 ;  /* 0x000cc07601007387 */ /* 0x000fe20000100a00 */
[----:B------:R-:W-:Y:S01]  /*1ef00*/  LEA R208, P2, R239, R4, 0x2 ;  /* 0x00000004efd07211 */ /* 0x000fe200078410ff */
[----:B------:R-:W-:Y:S02]  /*1ef10*/  IMAD R64, R184, 0x2, R246 ;  /* 0x00000002b8407824 */ /* 0x000fe400078e02f6 */
[----:B------:R1:W-:Y:S01]  /*1ef20*/  STL.64 [R1+0xcb0], R84 ;  /* 0x000cb05401007387 */ /* 0x0003e20000100a00 */
[----:B------:R-:W-:-:S03]  /*1ef30*/  LEA.HI.X.SX32 R215, R237, R0, 0x2, P6 ;  /* 0x00000000edd77211 */ /* 0x000fc600030f16ff */
[----:B------:R-:W-:Y:S01]  /*1ef40*/  STL.64 [R1+0xca0], R116 ;  /* 0x000ca07401007387 */ /* 0x000fe20000100a00 */
[----:B------:R-:W-:-:S03]  /*1ef50*/  LEA R98, P6, R242, R4, 0x2 ;  /* 0x00000004f2627211 */ /* 0x000fc600078c10ff */
[----:B------:R1:W-:Y:S01]  /*1ef60*/  STL.64 [R1+0x7c8], R154 ;  /* 0x0007c89a01007387 */ /* 0x0003e20000100a00 */
[----:B------:R-:W-:Y:S01]  /*1ef70*/  LEA.HI.X.SX32 R101, R238, R0, 0x2, P4 ;  /* 0x00000000ee657211 */ /* 0x000fe200020f16ff */
[C---:B------:R-:W-:Y:S02]  /*1ef80*/  IMAD R65, R184.reuse, 0x2, R246 ;  /* 0x00000002b8417824 */ /* 0x040fe400078e02f6 */
[----:B------:R-:W-:Y:S01]  /*1ef90*/  STL.64 [R1+0x7b8], R114 ;  /* 0x0007b87201007387 */ /* 0x000fe20000100a00 */
[----:B------:R-:W-:Y:S01]  /*1efa0*/  LEA R206, P4, R243, R4, 0x2 ;  /* 0x00000004f3ce7211 */ /* 0x000fe200078810ff */
[----:B------:R-:W-:Y:S01]  /*1efb0*/  IMAD R63, R184, 0x2, R63 ;  /* 0x00000002b83f7824 */ /* 0x000fe200078e023f */
[----:B------:R-:W-:Y:S01]  /*1efc0*/  LEA.HI.X.SX32 R209, R239, R0, 0x2, P2 ;  /* 0x00000000efd17211 */ /* 0x000fe200010f16ff */
[----:B------:R1:W-:Y:S01]  /*1efd0*/  STL.64 [R1+0x788], R152 ;  /* 0x0007889801007387 */ /* 0x0003e20000100a00 */
[----:B------:R-:W-:Y:S01]  /*1efe0*/  LEA R96, P2, R244, R4, 0x2 ;  /* 0x00000004f4607211 */ /* 0x000fe200078410ff */
[----:B------:R-:W-:-:S02]  /*1eff0*/  IMAD R64, R184, 0x2, R64 ;  /* 0x00000002b8407824 */ /* 0x000fc400078e0240 */
[----:B------:R-:W-:Y:S01]  /*1f000*/  STL.64 [R1+0x778], R112 ;  /* 0x0007787001007387 */ /* 0x000fe20000100a00 */
[----:B------:R-:W-:-:S03]  /*1f010*/  LEA.HI.X.SX32 R99, R242, R0, 0x2, P6 ;  /* 0x00000000f2637211 */ /* 0x000fc600030f16ff */
[----:B------:R1:W-:Y:S01]  /*1f020*/  STL.64 [R1+0x768], R150 ;  /* 0x0007689601007387 */ /* 0x0003e20000100a00 */
[----:B------:R-:W-:Y:S01]  /*1f030*/  LEA R202, P6, R246, R4, 0x2 ;  /* 0x00000004f6ca7211 */ /* 0x000fe200078c10ff */
[----:B------:R-:W-:Y:S02]  /*1f040*/  IMAD R63, R184, 0x2, R63 ;  /* 0x00000002b83f7824 */ /* 0x000fe400078e023f */
[----:B------:R-:W-:Y:S01]  /*1f050*/  STL.64 [R1+0x758], R110 ;  /* 0x0007586e01007387 */ /* 0x000fe20000100a00 */
[----:B------:R-:W-:-:S03]  /*1f060*/  LEA.HI.X.SX32 R207, R243, R0, 0x2, P4 ;  /* 0x00000000f3cf7211 */ /* 0x000fc600020f16ff */
[----:B------:R1:W-:Y:S01]  /*1f070*/  STL.64 [R1+0x720], R148 ;  /* 0x0007209401007387 */ /* 0x0003e20000100a00 */
[----:B------:R-:W-:Y:S02]  /*1f080*/  LEA R68, P4, R65, R4, 0x2 ;  /* 0x0000000441447211 */ /* 0x000fe400078810ff */
[----:B------:R-:W-:Y:S01]  /*1f090*/  LEA.HI.X.SX32 R97, R244, R0, 0x2, P2 ;  /* 0x00000000f4617211 */ /* 0x000fe200010f16ff */
[----:B------:R-:W-:Y:S01]  /*1f0a0*/  STL.64 [R1+0x710], R108 ;  /* 0x0007106c01007387 */ /* 0x000fe20000100a00 */
[----:B------:R-:W-:-:S03]  /*1f0b0*/  LEA R248, P2, R64, R4, 0x2 ;  /* 0x0000000440f87211 */ /* 0x000fc600078410ff */
[----:B------:R1:W-:Y:S01]  /*1f0c0*/  STL.64 [R1+0x708], R250 ;  /* 0x000708fa01007387 */ /* 0x0003e20000100a00 */
[----:B------:R-:W-:-:S03]  /*1f0d0*/  LEA.HI.X.SX32 R203, R246, R0, 0x2, P6 ;  /* 0x00000000f6cb7211 */ /* 0x000fc600030f16ff */
[----:B------:R1:W-:Y:S01]  /*1f0e0*/  STL.64 [R1+0x6f8], R106 ;  /* 0x0006f86a01007387 */ /* 0x0003e20000100a00 */
[----:B------:R-:W-:-:S03]  /*1f0f0*/  LEA R66, P6, R63, R4, 0x2 ;  /* 0x000000043f427211 */ /* 0x000fc600078c10ff */
[----:B------:R1:W-:Y:S01]  /*1f100*/  STL.64 [R1+0x6f0], R222 ;  /* 0x0006f0de01007387 */ /* 0x0003e20000100a00 */
[----:B------:R-:W-:-:S03]  /*1f110*/  LEA.HI.X.SX32 R69, R65, R0, 0x2, P4 ;  /* 0x0000000041457211 */ /* 0x000fc600020f16ff */
[----:B------:R1:W-:Y:S01]  /*1f120*/  STL.64 [R1+0x6b8], R104 ;  /* 0x0006b86801007387 */ /* 0x0003e20000100a00 */
[----:B------:R-:W-:-:S03]  /*1f130*/  LEA.HI.X.SX32 R249, R64, R0, 0x2, P2 ;  /* 0x0000000040f97211 */ /* 0x000fc600010f16ff */
[----:B------:R1:W-:Y:S01]  /*1f140*/  STL.64 [R1+0x6a8], R218 ;  /* 0x0006a8da01007387 */ /* 0x0003e20000100a00 */
[----:B------:R-:W-:-:S03]  /*1f150*/  LEA.HI.X.SX32 R67, R63, R0, 0x2, P6 ;  /* 0x000000003f437211 */ /* 0x000fc600030f16ff */
[----:B------:R1:W-:Y:S04]  /*1f160*/  STL.64 [R1+0x698], R102 ;  /* 0x0006986601007387 */ /* 0x0003e80000100a00 */
        /* <DEDUP_REMOVED lines=9> */
[----:B------:R1:W-:Y:S01]  /*1f200*/  STL.64 [R1+0x4a8], R66 ;  /* 0x0004a84201007387 */ /* 0x0003e20000100a00 */
[----:B---3--:R-:W-:-:S02]  /*1f210*/  LEA R200, P4, R62, R4, 0x2 ;  /* 0x000000043ec87211 */ /* 0x008fc400078810ff */
[C---:B----4-:R-:W-:Y:S02]  /*1f220*/  LEA R64, P2, R61.reuse, R4, 0x2 ;  /* 0x000000043d407211 */ /* 0x050fe400078410ff */
[----:B------:R-:W-:Y:S02]  /*1f230*/  LEA.HI.X.SX32 R201, R62, R0, 0x2, P4 ;  /* 0x000000003ec97211 */ /* 0x000fe400020f16ff */
[----:B--2---:R-:W-:Y:S02]  /*1f240*/  LEA R196, P6, R60, R4, 0x2 ;  /* 0x000000043cc47211 */ /* 0x004fe400078c10ff */
[----:B------:R-:W-:Y:S02]  /*1f250*/  LEA.HI.X.SX32 R65, R61, R0, 0x2, P2 ;  /* 0x000000003d417211 */ /* 0x000fe400010f16ff */
[----:B------:R-:W-:Y:S02]  /*1f260*/  LEA R62, P4, R88, R4, 0x2 ;  /* 0x00000004583e7211 */ /* 0x000fe400078810ff */
[----:B------:R-:W-:-:S02]  /*1f270*/  LEA.HI.X.SX32 R197, R60, R0, 0x2, P6 ;  /* 0x000000003cc57211 */ /* 0x000fc400030f16ff */
[C---:B------:R-:W-:Y:S02]  /*1f280*/  LEA R194, P2, R87.reuse, R4, 0x2 ;  /* 0x0000000457c27211 */ /* 0x040fe400078410ff */
[-C--:B------:R-:W-:Y:S01]  /*1f290*/  LEA.HI.X.SX32 R63, R88, R0.reuse, 0x2, P4 ;  /* 0x00000000583f7211 */ /* 0x080fe200020f16ff */
[----:B------:R2:W-:Y:S01]  /*1f2a0*/  STL.64 [R1+0x4a0], R200 ;  /* 0x0004a0c801007387 */ /* 0x0005e20000100a00 */
[----:B------:R-:W-:Y:S02]  /*1f2b0*/  LEA.HI.X.SX32 R195, R87, R0, 0x2, P2 ;  /* 0x0000000057c37211 */ /* 0x000fe400010f16ff */
[----:B------:R-:W-:Y:S01]  /*1f2c0*/  LEA R190, P4, R3, R4, 0x2 ;  /* 0x0000000403be7211 */ /* 0x000fe200078810ff */
[----:B------:R2:W-:Y:S01]  /*1f2d0*/  STL.64 [R1+0x498], R64 ;  /* 0x0004984001007387 */ /* 0x0005e20000100a00 */
[----:B------:R-:W-:-:S03]  /*1f2e0*/  IMAD R55, R184, 0x2, R3 ;  /* 0x00000002b8377824 */ /* 0x000fc600078e0203 */
[----:B------:R2:W-:Y:S01]  /*1f2f0*/  STL.64 [R1+0x490], R196 ;  /* 0x000490c401007387 */ /* 0x0005e20000100a00 */
[----:B------:R-:W-:-:S03]  /*1f300*/  LEA.HI.X.SX32 R191, R3, R0, 0x2, P4 ;  /* 0x0000000003bf7211 */ /* 0x000fc600020f16ff */
[----:B------:R2:W-:Y:S01]  /*1f310*/  STL.64 [R1+0x488], R62 ;  /* 0x0004883e01007387 */ /* 0x0005e20000100a00 */
[----:B------:R-:W-:-:S03]  /*1f320*/  LEA R60, P6, R59, R4, 0x2 ;  /* 0x000000043b3c7211 */ /* 0x000fc600078c10ff */
[----:B------:R2:W-:Y:S04]  /*1f330*/  STL.64 [R1+0x470], R194 ;  /* 0x000470c201007387 */ /* 0x0005e80000100a00 */
[----:B------:R-:W3:Y:S01]  /*1f340*/  LDL.LU R3, [R1+0x1a8c] ;  /* 0x001a8c0001037983 */ /* 0x000ee20000300800 */
[----:B------:R-:W-:-:S03]  /*1f350*/  LEA.HI.X.SX32 R61, R59, R0, 0x2, P6 ;  /* 0x000000003b3d7211 */ /* 0x000fc600030f16ff */
[----:B------:R-:W4:Y:S04]  /*1f360*/  LDL R59, [R1+0x480] ;  /* 0x00048000013b7983 */ /* 0x000f280000100800 */
[----:B------:R-:W1:Y:S01]  /*1f370*/  S2R R91, SR_TID.X ;  /* 0x00000000005b7919 */ /* 0x000e620000002100 */
[----:B------:R-:W-:-:S04]  /*1f380*/  IMAD R56, R184, 0x2, R55 ;  /* 0x00000002b8387824 */ /* 0x000fc800078e0237 */
[----:B------:R-:W-:-:S04]  /*1f390*/  IMAD R2, R184, 0x2, R56 ;  /* 0x00000002b8027824 */ /* 0x000fc800078e0238 */
[----:B------:R-:W-:Y:S01]  /*1f3a0*/  IMAD R58, R184, 0x2, R2 ;  /* 0x00000002b83a7824 */ /* 0x000fe200078e0202 */
[----:B------:R-:W-:-:S04]  /*1f3b0*/  LEA R94, P2, R55, R4, 0x2 ;  /* 0x00000004375e7211 */ /* 0x000fc800078410ff */
[----:B------:R-:W-:Y:S02]  /*1f3c0*/  LEA R57, R184, R58, 0x1 ;  /* 0x0000003ab8397211 */ /* 0x000fe400078e08ff */
[----:B------:R-:W-:Y:S02]  /*1f3d0*/  LEA R146, P6, R56, R4, 0x2 ;  /* 0x0000000438927211 */ /* 0x000fe400078c10ff */
[----:B------:R-:W-:Y:S01]  /*1f3e0*/  LEA.HI.X.SX32 R95, R55, R0, 0x2, P2 ;  /* 0x00000000375f7211 */ /* 0x000fe200010f16ff */
[----:B------:R-:W-:Y:S01]  /*1f3f0*/  IMAD R55, R184, 0x2, R57 ;  /* 0x00000002b8377824 */ /* 0x000fe200078e0239 */
[----:B-1----:R-:W-:Y:S02]  /*1f400*/  SHF.R.U32.HI R90, RZ, 0x6, R91 ;  /* 0x00000006ff5a7819 */ /* 0x002fe4000001165b */
[-C--:B------:R-:W-:Y:S02]  /*1f410*/  LEA R92, P4, R2, R4.reuse, 0x2 ;  /* 0x00000004025c7211 */ /* 0x080fe400078810ff */
[----:B------:R-:W-:Y:S01]  /*1f420*/  SGXT.U32 R90, R90, 0x1 ;  /* 0x000000015a5a781a */ /* 0x000fe20000000000 */
[----:B------:R-:W-:Y:S01]  /*1f430*/  IMAD R184, R184, 0x2, R55 ;  /* 0x00000002b8b87824 */ /* 0x000fe200078e0237 */
[----:B------:R-:W-:-:S02]  /*1f440*/  LEA R144, P2, R58, R4, 0x2 ;  /* 0x000000043a907211 */ /* 0x000fc400078410ff */
[----:B------:R-:W-:Y:S02]  /*1f450*/  LEA.HI.X.SX32 R147, R56, R0, 0x2, P6 ;  /* 0x0000000038937211 */ /* 0x000fe400030f16ff */
[----:B------:R-:W-:Y:S02]  /*1f460*/  LOP3.LUT R86, R90, 0xc, RZ, 0xfc, !PT ;  /* 0x0000000c5a567812 */ /* 0x000fe400078efcff */
[----:B------:R-:W-:Y:S02]  /*1f470*/  LEA R88, P6, R57, R4, 0x2 ;  /* 0x0000000439587211 */ /* 0x000fe400078c10ff */
[----:B------:R-:W-:Y:S02]  /*1f480*/  LEA.HI.X.SX32 R93, R2, R0, 0x2, P4 ;  /* 0x00000000025d7211 */ /* 0x000fe400020f16ff */
[----:B------:R-:W-:Y:S02]  /*1f490*/  LEA R142, P4, R55, R4, 0x2 ;  /* 0x00000004378e7211 */ /* 0x000fe400078810ff */
[----:B------:R-:W-:-:S02]  /*1f4a0*/  LOP3.LUT R252, R90, 0x10, RZ, 0xfc, !PT ;  /* 0x000000105afc7812 */ /* 0x000fc400078efcff */
[-C--:B------:R-:W-:Y:S02]  /*1f4b0*/  LEA.HI.X.SX32 R145, R58, R0.reuse, 0x2, P2 ;  /* 0x000000003a917211 */ /* 0x080fe400010f16ff */
[----:B------:R-:W-:Y:S02]  /*1f4c0*/  ISETP.GE.AND P2, PT, R86, c[0x0][0x180], PT ;  /* 0x0000600056007a0c */ /* 0x000fe40003f46270 */
[----:B------:R-:W-:Y:S02]  /*1f4d0*/  LEA.HI.X.SX32 R89, R57, R0, 0x2, P6 ;  /* 0x0000000039597211 */ /* 0x000fe400030f16ff */
[----:B------:R-:W-:Y:S02]  /*1f4e0*/  LEA R86, P6, R184, R4, 0x2 ;  /* 0x00000004b8567211 */ /* 0x000fe400078c10ff */
[----:B------:R-:W-:Y:S02]  /*1f4f0*/  LEA.HI.X.SX32 R143, R55, R0, 0x2, P4 ;  /* 0x00000000378f7211 */ /* 0x000fe400020f16ff */
[----:B------:R-:W-:-:S02]  /*1f500*/  ISETP.GE.AND P4, PT, R252, c[0x0][0x180], PT ;  /* 0x00006000fc007a0c */ /* 0x000fc40003f86270 */
[----:B------:R-:W-:Y:S02]  /*1f510*/  LOP3.LUT R4, R90, 0x14, RZ, 0xfc, !PT ;  /* 0x000000145a047812 */ /* 0x000fe400078efcff */
[----:B------:R-:W-:Y:S02]  /*1f520*/  LEA.HI.X.SX32 R87, R184, R0, 0x2, P6 ;  /* 0x00000000b8577211 */ /* 0x000fe400030f16ff */
[----:B------:R-:W-:Y:S02]  /*1f530*/  ISETP.GE.AND P6, PT, R4, c[0x0][0x180], PT ;  /* 0x0000600004007a0c */ /* 0x000fe40003fc6270 */
[C---:B------:R-:W-:Y:S01]  /*1f540*/  LOP3.LUT R4, R90.reuse, 0x18, RZ, 0xfc, !PT ;  /* 0x000000185a047812 */ /* 0x040fe200078efcff */
[----:B------:R-:W-:Y:S01]  /*1f550*/  ULDC.64 UR12, c[0x0][0x118] ;  /* 0x00004600000c7ab9 */ /* 0x000fe20000000a00 */
[C---:B------:R-:W-:Y:S02]  /*1f560*/  LOP3.LUT R56, R90.reuse, 0x1c, RZ, 0xfc, !PT ;  /* 0x0000001c5a387812 */ /* 0x040fe400078efcff */
[----:B------:R-:W-:-:S02]  /*1f570*/  LOP3.LUT R57, R90, 0x22, RZ, 0xfc, !PT ;  /* 0x000000225a397812 */ /* 0x000fc400078efcff */
[C---:B---3--:R-:W-:Y:S02]  /*1f580*/  SEL R0, R3.reuse, RZ, !P2 ;  /* 0x000000ff03007207 */ /* 0x048fe40005000000 */
[C---:B------:R-:W-:Y:S02]  /*1f590*/  SEL R2, R3.reuse, RZ, !P4 ;  /* 0x000000ff03027207 */ /* 0x040fe40006000000 */
[----:B------:R-:W-:Y:S02]  /*1f5a0*/  ISETP.NE.U32.AND P4, PT, R0, RZ, PT ;  /* 0x000000ff0000720c */ /* 0x000fe40003f85070 */
[----:B------:R-:W-:Y:S02]  /*1f5b0*/  ISETP.NE.U32.AND P2, PT, R2, RZ, PT ;  /* 0x000000ff0200720c */ /* 0x000fe40003f45070 */
[----:B------:R-:W-:Y:S02]  /*1f5c0*/  SEL R0, R3, RZ, !P6 ;  /* 0x000000ff03007207 */ /* 0x000fe40007000000 */
[----:B------:R-:W-:-:S02]  /*1f5d0*/  ISETP.GE.AND P6, PT, R4, c[0x0][0x180], PT ;  /* 0x0000600004007a0c */ /* 0x000fc40003fc6270 */
[C---:B----4-:R-:W-:Y:S02]  /*1f5e0*/  IADD3 R2, R59.reuse, 0x100000, RZ ;  /* 0x001000003b027810 */ /* 0x050fe40007ffe0ff */
[----:B------:R-:W-:Y:S02]  /*1f5f0*/  IADD3 R4, R59, 0x100000, RZ ;  /* 0x001000003b047810 */ /* 0x000fe40007ffe0ff */
[----:B------:R-:W-:Y:S01]  /*1f600*/  SEL R55, R3, RZ, !P6 ;  /* 0x000000ff03377207 */ /* 0x000fe20007000000 */
[----:B------:R1:W-:Y:S01]  /*1f610*/  LDGSTS.E [R2], [R44.64], P0 ;  /* 0x000000002c027fae */ /* 0x0003e2000812184c */
[----:B------:R-:W-:Y:S02]  /*1f620*/  ISETP.NE.U32.AND P0, PT, R0, RZ, PT ;  /* 0x000000ff0000720c */ /* 0x000fe40003f05070 */
[----:B------:R-:W-:Y:S01]  /*1f630*/  IADD3 R0, R59, 0x100000, RZ ;  /* 0x001000003b007810 */ /* 0x000fe20007ffe0ff */
[----:B------:R3:W-:Y:S01]  /*1f640*/  LDGSTS.E [R4+0x400], [R46.64], P1 ;  /* 0x004000002e047fae */ /* 0x0007e2000892184c */
[----:B------:R-:W-:-:S02]  /*1f650*/  ISETP.NE.U32.AND P6, PT, R55, RZ, PT ;  /* 0x000000ff3700720c */ /* 0x000fc40003fc5070 */
[----:B------:R-:W-:Y:S01]  /*1f660*/  LOP3.LUT R55, R90, 0x20, RZ, 0xfc, !PT ;  /* 0x000000205a377812 */ /* 0x000fe200078efcff */
[----:B------:R4:W-:Y:S01]  /*1f670*/  LDGSTS.E [R0+0x800], [R48.64], P3 ;  /* 0x0080000030007fae */ /* 0x0009e2000992184c */
[----:B------:R-:W-:Y:S02]  /*1f680*/  ISETP.GE.AND P1, PT, R56, c[0x0][0x180], PT ;  /* 0x0000600038007a0c */ /* 0x000fe40003f26270 */
[----:B-1----:R-:W-:Y:S01]  /*1f690*/  LOP3.LUT R2, R90, 0x24, RZ, 0xfc, !PT ;  /* 0x000000245a027812 */ /* 0x002fe200078efcff */
[----:B------:R4:W-:Y:S01]  /*1f6a0*/  LDGSTS.E [R0+0xc00], [R50.64], P4 ;  /* 0x00c0000032007fae */ /* 0x0009e2000a12184c */
[----:B------:R-:W-:Y:S02]  /*1f6b0*/  ISETP.GE.AND P3, PT, R55, c[0x0][0x180], PT ;  /* 0x0000600037007a0c */ /* 0x000fe40003f66270 */
[----:B---3--:R-:W-:Y:S02]  /*1f6c0*/  SEL R4, R3, RZ, !P1 ;  /* 0x000000ff03047207 */ /* 0x008fe40004800000 */
[----:B------:R-:W-:-:S02]  /*1f6d0*/  ISETP.GE.AND P1, PT, R2, c[0x0][0x180], PT ;  /* 0x0000600002007a0c */ /* 0x000fc40003f26270 */
[----:B------:R-:W-:Y:S02]  /*1f6e0*/  SEL R2, R3, RZ, !P3 ;  /* 0x000000ff03027207 */ /* 0x000fe40005800000 */
[----:B------:R-:W-:Y:S02]  /*1f6f0*/  ISETP.NE.U32.AND P3, PT, R4, RZ, PT ;  /* 0x000000ff0400720c */ /* 0x000fe40003f65070 */
[----:B------:R-:W-:Y:S02]  /*1f700*/  IADD3 R4, R59, 0x100000, RZ ;  /* 0x001000003b047810 */ /* 0x000fe40007ffe0ff */
[----:B------:R-:W-:Y:S02]  /*1f710*/  SEL R55, R3, RZ, !P1 ;  /* 0x000000ff03377207 */ /* 0x000fe40004800000 */
[----:B------:R-:W-:Y:S01]  /*1f720*/  LOP3.LUT R56, R90, 0x28, RZ, 0xfc, !PT ;  /* 0x000000285a387812 */ /* 0x000fe200078efcff */
[----:B------:R1:W-:Y:S01]  /*1f730*/  LDGSTS.E [R4+0x1000], [R52.64], P2 ;  /* 0x0100000034047fae */ /* 0x0003e2000912184c */
[----:B------:R-:W-:-:S02]  /*1f740*/  ISETP.NE.U32.AND P1, PT, R55, RZ, PT ;  /* 0x000000ff3700720c */ /* 0x000fc40003f25070 */
[----:B------:R-:W-:Y:S01]  /*1f750*/  LOP3.LUT R55, R90, 0x2c, RZ, 0xfc, !PT ;  /* 0x0000002c5a377812 */ /* 0x000fe200078efcff */
[----:B------:R4:W-:Y:S01]  /*1f760*/  LDGSTS.E [R0+0x1400], [R70.64], P0 ;  /* 0x0140000046007fae */ /* 0x0009e2000812184c */
[----:B------:R-:W-:Y:S02]  /*1f770*/  ISETP.NE.U32.AND P4, PT, R2, RZ, PT ;  /* 0x000000ff0200720c */ /* 0x000fe40003f85070 */
[----:B------:R-:W-:Y:S01]  /*1f780*/  ISETP.GE.AND P2, PT, R56, c[0x0][0x180], PT ;  /* 0x0000600038007a0c */ /* 0x000fe20003f46270 */
[----:B------:R4:W-:Y:S01]  /*1f790*/  LDGSTS.E [R0+0x1800], [R72.64], P6 ;  /* 0x0180000048007fae */ /* 0x0009e2000b12184c */
[----:B------:R-:W-:Y:S02]  /*1f7a0*/  LOP3.LUT R2, R90, 0x30, RZ, 0xfc, !PT ;  /* 0x000000305a027812 */ /* 0x000fe400078efcff */
[----:B------:R-:W-:Y:S02]  /*1f7b0*/  ISETP.GE.AND P0, PT, R55, c[0x0][0x180], PT ;  /* 0x0000600037007a0c */ /* 0x000fe40003f06270 */
[----:B-1----:R-:W-:-:S02]  /*1f7c0*/  SEL R4, R3, RZ, !P2 ;  /* 0x000000ff03047207 */ /* 0x002fc40005000000 */
[----:B------:R-:W-:Y:S02]  /*1f7d0*/  ISETP.GE.AND P2, PT, R2, c[0x0][0x180], PT ;  /* 0x0000600002007a0c */ /* 0x000fe40003f46270 */
        /* <DEDUP_REMOVED lines=89> */
[----:B------:R-:W-:Y:S02]  /*1fd70*/  ISETP.GE.AND P0, PT, R56, c[0x0][0x180], PT ;  /* 0x0000600038007a0c */ /* 0x000fe40003f06270 */
[----:B------:R-:W-:Y:S01]  /*1fd80*/  ISETP.NE.U32.AND P3, PT, R2, RZ, PT ;  /* 0x000000ff0200720c */ /* 0x000fe20003f65070 */
        /* <DEDUP_REMOVED lines=12> */
[----:B------:R-:W-:Y:S01]  /*1fe50*/  ISETP.NE.U32.AND P0, PT, R2, RZ, PT ;  /* 0x000000ff0200720c */ /* 0x000fe20003f05070 */
[----:B------:R4:W-:Y:S01]  /*1fe60*/  LDGSTS.E [R0+0x6800], [R196.64], P3 ;  /* 0x06800000c4007fae */ /* 0x0009e2000992184c */
[----:B------:R-:W-:Y:S02]  /*1fe70*/  LOP3.LUT R55, R90, 0x2, RZ, 0xfc, !PT ;  /* 0x000000025a377812 */ /* 0x000fe400078efcff */
[----:B------:R-:W-:Y:S01]  /*1fe80*/  ISETP.GE.AND P4, PT, R56, c[0x0][0x180], PT ;  /* 0x0000600038007a0c */ /* 0x000fe20003f86270 */
[----:B------:R4:W-:Y:S01]  /*1fe90*/  LDGSTS.E [R0+0x6c00], [R194.64], P1 ;  /* 0x06c00000c2007fae */ /* 0x0009e2000892184c */
[----:B------:R-:W-:Y:S02]  /*1fea0*/  LOP3.LUT R2, R90, 0x6, RZ, 0xfc, !PT ;  /* 0x000000065a027812 */ /* 0x000fe400078efcff */
[----:B------:R-:W-:Y:S02]  /*1feb0*/  ISETP.GE.AND P3, PT, R55, c[0x0][0x180], PT ;  /* 0x0000600037007a0c */ /* 0x000fe40003f66270 */
[----:B-1----:R-:W-:-:S02]  /*1fec0*/  SEL R4, R3, RZ, !P4 ;  /* 0x000000ff03047207 */ /* 0x002fc40006000000 */
[----:B------:R-:W-:Y:S02]  /*1fed0*/  ISETP.GE.AND P4, PT, R2, c[0x0][0x180], PT ;  /* 0x0000600002007a0c */ /* 0x000fe40003f86270 */
[C---:B------:R-:W-:Y:S02]  /*1fee0*/  SEL R2, R3.reuse, RZ, !P3 ;  /* 0x000000ff03027207 */ /* 0x040fe40005800000 */
[----:B------:R-:W-:Y:S02]  /*1fef0*/  ISETP.NE.U32.AND P3, PT, R4, RZ, PT ;  /* 0x000000ff0400720c */ /* 0x000fe40003f65070 */
[----:B------:R-:W-:Y:S02]  /*1ff00*/  SEL R55, R3, RZ, !P4 ;  /* 0x000000ff03377207 */ /* 0x000fe40006000000 */
[----:B------:R-:W-:Y:S02]  /*1ff10*/  IADD3 R4, R59, 0x100000, RZ ;  /* 0x001000003b047810 */ /* 0x000fe40007ffe0ff */
[----:B------:R-:W-:-:S02]  /*1ff20*/  LOP3.LUT R56, R90, 0xa, RZ, 0xfc, !PT ;  /* 0x0000000a5a387812 */ /* 0x000fc400078efcff */
[----:B------:R-:W-:Y:S01]  /*1ff30*/  ISETP.NE.U32.AND P1, PT, R55, RZ, PT ;  /* 0x000000ff3700720c */ /* 0x000fe20003f25070 */
[----:B------:R1:W-:Y:S01]  /*1ff40*/  LDGSTS.E [R4+0x7000], [R190.64], P2 ;  /* 0x07000000be047fae */ /* 0x0003e2000912184c */
[----:B------:R-:W-:Y:S02]  /*1ff50*/  LOP3.LUT R55, R90, 0xe, RZ, 0xfc, !PT ;  /* 0x0000000e5a377812 */ /* 0x000fe400078efcff */
[----:B------:R-:W-:Y:S01]  /*1ff60*/  ISETP.NE.U32.AND P4, PT, R2, RZ, PT ;  /* 0x000000ff0200720c */ /* 0x000fe20003f85070 */
[----:B------:R4:W-:Y:S01]  /*1ff70*/  LDGSTS.E [R0+0x7400], [R146.64], P0 ;  /* 0x0740000092007fae */ /* 0x0009e2000812184c */
[----:B------:R-:W-:Y:S02]  /*1ff80*/  ISETP.GE.AND P2, PT, R56, c[0x0][0x180], PT ;  /* 0x0000600038007a0c */ /* 0x000fe40003f46270 */
[----:B------:R-:W-:Y:S01]  /*1ff90*/  LOP3.LUT R2, R90, 0x12, RZ, 0xfc, !PT ;  /* 0x000000125a027812 */ /* 0x000fe200078efcff */
[----:B------:R4:W-:Y:S01]  /*1ffa0*/  LDGSTS.E [R0+0x7800], [R144.64], P6 ;  /* 0x0780000090007fae */ /* 0x0009e2000b12184c */
[----:B------:R-:W-:-:S02]  /*1ffb0*/  ISETP.GE.AND P0, PT, R55, c[0x0][0x180], PT ;  /* 0x0000600037007a0c */ /* 0x000fc40003f06270 */
[----:B------:R-:W-:Y:S01]  /*1ffc0*/  LOP3.LUT R56, R59, 0x40, RZ, 0x3c, !PT ;  /* 0x000000403b387812 */ /* 0x000fe200078e3cff */
[----:B------:R4:W-:Y:S01]  /*1ffd0*/  LDGSTS.E [R0+0x7c00], [R142.64], P3 ;  /* 0x07c000008e007fae */ /* 0x0009e2000992184c */
[C---:B-1----:R-:W-:Y:S02]  /*1ffe0*/  SEL R4, R3.reuse, RZ, !P2 ;  /* 0x000000ff03047207 */ /* 0x042fe40005000000 */
[----:B------:R-:W-:Y:S02]  /*1fff0*/  ISETP.GE.AND P2, PT, R2, c[0x0][0x180], PT ;  /* 0x0000600002007a0c */ /* 0x000fe40003f46270 */
[----:B------:R-:W-:Y:S02]  /*20000*/  SEL R2, R3, RZ, !P0 ;  /* 0x000000ff03027207 */ /* 0x000fe40004000000 */
[----:B------:R-:W-:Y:S02]  /*20010*/  ISETP.NE.U32.AND P0, PT, R4, RZ, PT ;  /* 0x000000ff0400720c */ /* 0x000fe40003f05070 */
[----:B------:R-:W-:-:S02]  /*20020*/  LOP3.LUT R55, R90, 0x16, RZ, 0xfc, !PT ;  /* 0x000000165a377812 */ /* 0x000fc400078efcff */
[----:B------:R-:W-:Y:S02]  /*20030*/  SEL R4, R3, RZ, !P2 ;  /* 0x000000ff03047207 */ /* 0x000fe40005000000 */
[----:B----4-:R-:W-:Y:S02]  /*20040*/  IADD3 R0, R56, 0x100000, RZ ;  /* 0x0010000038007810 */ /* 0x010fe40007ffe0ff */
[----:B------:R-:W-:Y:S02]  /*20050*/  ISETP.NE.U32.AND P2, PT, R2, RZ, PT ;  /* 0x000000ff0200720c */ /* 0x000fe40003f45070 */
[----:B------:R-:W-:Y:S01]  /*20060*/  LOP3.LUT R2, R90, 0x1a, RZ, 0xfc, !PT ;  /* 0x0000001a5a027812 */ /* 0x000fe200078efcff */
[----:B------:R1:W-:Y:S01]  /*20070*/  LDGSTS.E [R0+0x200], [R140.64], P4 ;  /* 0x002000008c007fae */ /* 0x0003e2000a12184c */
[----:B------:R-:W-:Y:S02]  /*20080*/  ISETP.GE.AND P3, PT, R55, c[0x0][0x180], PT ;  /* 0x0000600037007a0c */ /* 0x000fe40003f66270 */
[----:B------:R-:W-:-:S02]  /*20090*/  ISETP.NE.U32.AND P6, PT, R4, RZ, PT ;  /* 0x000000ff0400720c */ /* 0x000fc40003fc5070 */
[----:B------:R-:W-:Y:S02]  /*200a0*/  LOP3.LUT R4, R90, 0x1e, RZ, 0xfc, !PT ;  /* 0x0000001e5a047812 */ /* 0x000fe400078efcff */
[----:B------:R-:W-:Y:S02]  /*200b0*/  ISETP.GE.AND P4, PT, R2, c[0x0][0x180], PT ;  /* 0x0000600002007a0c */ /* 0x000fe40003f86270 */
[C---:B------:R-:W-:Y:S02]  /*200c0*/  SEL R2, R3.reuse, RZ, !P3 ;  /* 0x000000ff03027207 */ /* 0x040fe40005800000 */
[----:B------:R-:W-:Y:S02]  /*200d0*/  ISETP.GE.AND P3, PT, R4, c[0x0][0x180], PT ;  /* 0x0000600004007a0c */ /* 0x000fe40003f66270 */
[----:B-1----:R-:W-:Y:S02]  /*200e0*/  SEL R0, R3, RZ, !P4 ;  /* 0x000000ff03007207 */ /* 0x002fe40006000000 */
[----:B------:R-:W-:-:S02]  /*200f0*/  IADD3 R55, R56, 0x100000, RZ ;  /* 0x0010000038377810 */ /* 0x000fc40007ffe0ff */
[----:B------:R-:W-:Y:S02]  /*20100*/  ISETP.NE.U32.AND P4, PT, R2, RZ, PT ;  /* 0x000000ff0200720c */ /* 0x000fe40003f85070 */
[----:B------:R-:W-:Y:S01]  /*20110*/  IADD3 R2, R56, 0x100000, RZ ;  /* 0x0010000038027810 */ /* 0x000fe20007ffe0ff */
[----:B------:R1:W-:Y:S01]  /*20120*/  LDGSTS.E [R55+0x600], [R138.64], P1 ;  /* 0x006000008a377fae */ /* 0x0003e2000892184c */
[----:B------:R-:W-:Y:S02]  /*20130*/  SEL R4, R3, RZ, !P3 ;  /* 0x000000ff03047207 */ /* 0x000fe40005800000 */
[----:B------:R-:W-:Y:S01]  /*20140*/  ISETP.NE.U32.AND P3, PT, R0, RZ, PT ;  /* 0x000000ff0000720c */ /* 0x000fe20003f65070 */
[----:B------:R3:W-:Y:S01]  /*20150*/  LDGSTS.E [R2+0xa00], [R136.64], P0 ;  /* 0x00a0000088027fae */ /* 0x0007e2000812184c */
[----:B------:R-:W-:Y:S02]  /*20160*/  IADD3 R0, R56, 0x100000, RZ ;  /* 0x0010000038007810 */ /* 0x000fe40007ffe0ff */
[----:B------:R-:W-:-:S02]  /*20170*/  ISETP.GE.AND P0, PT, R57, c[0x0][0x180], PT ;  /* 0x0000600039007a0c */ /* 0x000fc40003f06270 */
[----:B------:R-:W-:Y:S01]  /*20180*/  ISETP.NE.U32.AND P1, PT, R4, RZ, PT ;  /* 0x000000ff0400720c */ /* 0x000fe20003f25070 */
[----:B------:R4:W-:Y:S01]  /*20190*/  LDGSTS.E [R0+0xe00], [R134.64], P2 ;  /* 0x00e0000086007fae */ /* 0x0009e2000912184c */
[C---:B-1----:R-:W-:Y:S02]  /*201a0*/  LOP3.LUT R55, R90.reuse, 0x26, RZ, 0xfc, !PT ;  /* 0x000000265a377812 */ /* 0x042fe400078efcff */
[----:B------:R-:W-:Y:S02]  /*201b0*/  LOP3.LUT R4, R90, 0x2a, RZ, 0xfc, !PT ;  /* 0x0000002a5a047812 */ /* 0x000fe400078efcff */
[----:B------:R-:W-:Y:S02]  /*201c0*/  ISETP.GE.AND P2, PT, R55, c[0x0][0x180], PT ;  /* 0x0000600037007a0c */ /* 0x000fe40003f46270 */
[----:B---3--:R-:W-:Y:S02]  /*201d0*/  SEL R2, R3, RZ, !P0 ;  /* 0x000000ff03027207 */ /* 0x008fe40004000000 */
[----:B------:R-:W-:-:S02]  /*201e0*/  ISETP.GE.AND P0, PT, R4, c[0x0][0x180], PT ;  /* 0x0000600004007a0c */ /* 0x000fc40003f06270 */
[C---:B----4-:R-:W-:Y:S02]  /*201f0*/  SEL R0, R3.reuse, RZ, !P2 ;  /* 0x000000ff03007207 */ /* 0x050fe40005000000 */
[----:B------:R-:W-:Y:S02]  /*20200*/  IADD3 R55, R56, 0x100000, RZ ;  /* 0x0010000038377810 */ /* 0x000fe40007ffe0ff */
[----:B------:R-:W-:Y:S02]  /*20210*/  ISETP.NE.U32.AND P2, PT, R2, RZ, PT ;  /* 0x000000ff0200720c */ /* 0x000fe40003f45070 */
[----:B------:R-:W-:Y:S01]  /*20220*/  IADD3 R2, R56, 0x100000, RZ ;  /* 0x0010000038027810 */ /* 0x000fe20007ffe0ff */
[----:B------:R1:W-:Y:S01]  /*20230*/  LDGSTS.E [R55+0x1200], [R132.64], P6 ;  /* 0x0120000084377fae */ /* 0x0003e2000b12184c */
[----:B------:R-:W-:Y:S02]  /*20240*/  SEL R4, R3, RZ, !P0 ;  /* 0x000000ff03047207 */ /* 0x000fe40004000000 */
[----:B------:R-:W-:Y:S01]  /*20250*/  ISETP.NE.U32.AND P0, PT, R0, RZ, PT ;  /* 0x000000ff0000720c */ /* 0x000fe20003f05070 */
[----:B------:R3:W-:Y:S01]  /*20260*/  LDGSTS.E [R2+0x1600], [R130.64], P4 ;  /* 0x0160000082027fae */ /* 0x0007e2000a12184c */
[----:B------:R-:W-:-:S02]  /*20270*/  LOP3.LUT R57, R90, 0x2e, RZ, 0xfc, !PT ;  /* 0x0000002e5a397812 */ /* 0x000fc400078efcff */
[----:B------:R-:W-:Y:S02]  /*20280*/  IADD3 R0, R56, 0x100000, RZ ;  /* 0x0010000038007810 */ /* 0x000fe40007ffe0ff */
[----:B------:R-:W-:Y:S02]  /*20290*/  ISETP.GE.AND P4, PT, R57, c[0x0][0x180], PT ;  /* 0x0000600039007a0c */ /* 0x000fe40003f86270 */
[----:B-1----:R-:W-:Y:S01]  /*202a0*/  LOP3.LUT R55, R90, 0x32, RZ, 0xfc, !PT ;  /* 0x000000325a377812 */ /* 0x002fe200078efcff */
[----:B------:R1:W-:Y:S01]  /*202b0*/  LDGSTS.E [R0+0x1a00], [R128.64], P3 ;  /* 0x01a0000080007fae */ /* 0x0003e2000992184c */
[----:B------:R-:W-:Y:S02]  /*202c0*/  ISETP.NE.U32.AND P6, PT, R4, RZ, PT ;  /* 0x000000ff0400720c */ /* 0x000fe40003fc5070 */
[----:B------:R-:W-:Y:S02]  /*202d0*/  LOP3.LUT R4, R90, 0x36, RZ, 0xfc, !PT ;  /* 0x000000365a047812 */ /* 0x000fe400078efcff */
[----:B------:R-:W-:-:S02]  /*202e0*/  ISETP.GE.AND P3, PT, R55, c[0x0][0x180], PT ;  /* 0x0000600037007a0c */ /* 0x000fc40003f66270 */
[C---:B---3--:R-:W-:Y:S02]  /*202f0*/  SEL R2, R3.reuse, RZ, !P4 ;  /* 0x000000ff03027207 */ /* 0x048fe40006000000 */
[----:B------:R-:W-:Y:S02]  /*20300*/  ISETP.GE.AND P4, PT, R4, c[0x0][0x180], PT ;  /* 0x0000600004007a0c */ /* 0x000fe40003f86270 */
[----:B------:R-:W-:Y:S02]  /*20310*/  IADD3 R55, R56, 0x100000, RZ ;  /* 0x0010000038377810 */ /* 0x000fe40007ffe0ff */
[----:B-1----:R-:W-:Y:S02]  /*20320*/  SEL R0, R3, RZ, !P3 ;  /* 0x000000ff03007207 */ /* 0x002fe40005800000 */
[----:B------:R-:W-:Y:S01]  /*20330*/  ISETP.NE.U32.AND P3, PT, R2, RZ, PT ;  /* 0x000000ff0200720c */ /* 0x000fe20003f65070 */
[----:B------:R1:W-:Y:S01]  /*20340*/  LDGSTS.E [R55+0x1e00], [R126.64], P1 ;  /* 0x01e000007e377fae */ /* 0x0003e2000892184c */
[----:B------:R-:W-:-:S02]  /*20350*/  IADD3 R2, R56, 0x100000, RZ ;  /* 0x0010000038027810 */ /* 0x000fc40007ffe0ff */
[----:B------:R-:W-:Y:S02]  /*20360*/  SEL R4, R3, RZ, !P4 ;  /* 0x000000ff03047207 */ /* 0x000fe40006000000 */
[----:B------:R-:W-:Y:S01]  /*20370*/  ISETP.NE.U32.AND P4, PT, R0, RZ, PT ;  /* 0x000000ff0000720c */ /* 0x000fe20003f85070 */
[----:B------:R3:W-:Y:S01]  /*20380*/  LDGSTS.E [R2+0x2200], [R124.64], P2 ;  /* 0x022000007c027fae */ /* 0x0007e2000912184c */
[----:B------:R-:W-:Y:S02]  /*20390*/  LOP3.LUT R57, R90, 0x3a, RZ, 0xfc, !PT ;  /* 0x0000003a5a397812 */ /* 0x000fe400078efcff */
[----:B------:R-:W-:Y:S02]  /*203a0*/  IADD3 R0, R56, 0x100000, RZ ;  /* 0x0010000038007810 */ /* 0x000fe40007ffe0ff */
[----:B------:R-:W-:Y:S02]  /*203b0*/  ISETP.GE.AND P2, PT, R57, c[0x0][0x180], PT ;  /* 0x0000600039007a0c */ /* 0x000fe40003f46270 */
[----:B-1----:R-:W-:Y:S01]  /*203c0*/  LOP3.LUT R55, R90, 0x3e, RZ, 0xfc, !PT ;  /* 0x0000003e5a377812 */ /* 0x002fe200078efcff */
[----:B------:R1:W-:Y:S01]  /*203d0*/  LDGSTS.E [R0+0x2600], [R122.64], P0 ;  /* 0x026000007a007fae */ /* 0x0003e2000812184c */
[----:B------:R-:W-:-:S02]  /*203e0*/  ISETP.NE.U32.AND P1, PT, R4, RZ, PT ;  /* 0x000000ff0400720c */ /* 0x000fc40003f25070 */
[----:B------:R-:W-:Y:S02]  /*203f0*/  LOP3.LUT R4, R90, 0x42, RZ, 0xfc, !PT ;  /* 0x000000425a047812 */ /* 0x000fe400078efcff */
[----:B------:R-:W-:Y:S02]  /*20400*/  ISETP.GE.AND P0, PT, R55, c[0x0][0x180], PT ;  /* 0x0000600037007a0c */ /* 0x000fe40003f06270 */
[C---:B---3--:R-:W-:Y:S02]  /*20410*/  SEL R2, R3.reuse, RZ, !P2 ;  /* 0x000000ff03027207 */ /* 0x048fe40005000000 */
[----:B------:R-:W-:Y:S02]  /*20420*/  ISETP.GE.AND P2, PT, R4, c[0x0][0x180], PT ;  /* 0x0000600004007a0c */ /* 0x000fe40003f46270 */
[----:B------:R-:W-:Y:S02]  /*20430*/  IADD3 R55, R56, 0x100000, RZ ;  /* 0x0010000038377810 */ /* 0x000fe40007ffe0ff */
[----:B-1----:R-:W-:-:S02]  /*20440*/  SEL R0, R3, RZ, !P0 ;  /* 0x000000ff03007207 */ /* 0x002fc40004000000 */
[----:B------:R-:W-:Y:S01]  /*20450*/  ISETP.NE.U32.AND P0, PT, R2, RZ, PT ;  /* 0x000000ff0200720c */ /* 0x000fe20003f05070 */
[----:B------:R1:W-:Y:S01]  /*20460*/  LDGSTS.E [R55+0x2a00], [R120.64], P6 ;  /* 0x02a0000078377fae */ /* 0x0003e2000b12184c */
[----:B------:R-:W-:Y:S02]  /*20470*/  IADD3 R2, R56, 0x100000, RZ ;  /* 0x0010000038027810 */ /* 0x000fe40007ffe0ff */
[----:B------:R-:W-:Y:S02]  /*20480*/  SEL R4, R3, RZ, !P2 ;  /* 0x000000ff03047207 */ /* 0x000fe40005000000 */
[----:B------:R-:W-:Y:S01]  /*20490*/  ISETP.NE.U32.AND P2, PT, R0, RZ, PT ;  /* 0x000000ff0000720c */ /* 0x000fe20003f45070 */
[----:B------:R3:W-:Y:S01]  /*204a0*/  LDGSTS.E [R2+0x2e00], [R118.64], P3 ;  /* 0x02e0000076027fae */ /* 0x0007e2000992184c */
[----:B------:R-:W-:Y:S02]  /*204b0*/  LOP3.LUT R57, R90, 0x46, RZ, 0xfc, !PT ;  /* 0x000000465a397812 */ /* 0x000fe400078efcff */
[----:B------:R-:W-:-:S02]  /*204c0*/  IADD3 R0, R56, 0x100000, RZ ;  /* 0x0010000038007810 */ /* 0x000fc40007ffe0ff */
[----:B------:R-:W-:Y:S02]  /*204d0*/  ISETP.GE.AND P3, PT, R57, c[0x0][0x180], PT ;  /* 0x0000600039007a0c */ /* 0x000fe40003f66270 */
[----:B-1----:R-:W-:Y:S01]  /*204e0*/  LOP3.LUT R55, R90, 0x4a, RZ, 0xfc, !PT ;  /* 0x0000004a5a377812 */ /* 0x002fe200078efcff */
[----:B------:R1:W-:Y:S01]  /*204f0*/  LDGSTS.E [R0+0x3200], [R116.64], P4 ;  /* 0x0320000074007fae */ /* 0x0003e2000a12184c */
[----:B------:R-:W-:Y:S02]  /*20500*/  ISETP.NE.U32.AND P6, PT, R4, RZ, PT ;  /* 0x000000ff0400720c */ /* 0x000fe40003fc5070 */
[----:B------:R-:W-:Y:S02]  /*20510*/  LOP3.LUT R4, R90, 0x4e, RZ, 0xfc, !PT ;  /* 0x0000004e5a047812 */ /* 0x000fe400078efcff */
[----:B------:R-:W-:Y:S02]  /*20520*/  ISETP.GE.AND P4, PT, R55, c[0x0][0x180], PT ;  /* 0x0000600037007a0c */ /* 0x000fe40003f86270 */
[----:B---3--:R-:W-:-:S02]  /*20530*/  SEL R2, R3, RZ, !P3 ;  /* 0x000000ff03027207 */ /* 0x008fc40005800000 */
[----:B------:R-:W-:Y:S02]  /*20540*/  ISETP.GE.AND P3, PT, R4, c[0x0][0x180], PT ;  /* 0x0000600004007a0c */ /* 0x000fe40003f66270 */
[----:B------:R-:W-:Y:S02]  /*20550*/  IADD3 R55, R56, 0x100000, RZ ;  /* 0x0010000038377810 */ /* 0x000fe40007ffe0ff */
[C---:B-1----:R-:W-:Y:S02]  /*20560*/  SEL R0, R3.reuse, RZ, !P4 ;  /* 0x000000ff03007207 */ /* 0x042fe40006000000 */
[----:B------:R-:W-:Y:S01]  /*20570*/  ISETP.NE.U32.AND P4, PT, R2, RZ, PT ;  /* 0x000000ff0200720c */ /* 0x000fe20003f85070 */
[----:B------:R1:W-:Y:S01]  /*20580*/  LDGSTS.E [R55+0x3600], [R114.64], P1 ;  /* 0x0360000072377fae */ /* 0x0003e2000892184c */
[----:B------:R-:W-:Y:S02]  /*20590*/  IADD3 R2, R56, 0x100000, RZ ;  /* 0x0010000038027810 */ /* 0x000fe40007ffe0ff */
[----:B------:R-:W-:-:S02]  /*205a0*/  SEL R4, R3, RZ, !P3 ;  /* 0x000000ff03047207 */ /* 0x000fc40005800000 */
[----:B------:R-:W-:Y:S01]  /*205b0*/  ISETP.NE.U32.AND P3, PT, R0, RZ, PT ;  /* 0x000000ff0000720c */ /* 0x000fe20003f65070 */
[----:B------:R3:W-:Y:S01]  /*205c0*/  LDGSTS.E [R2+0x3a00], [R112.64], P0 ;  /* 0x03a0000070027fae */ /* 0x0007e2000812184c */
[----:B------:R-:W-:Y:S02]  /*205d0*/  LOP3.LUT R57, R90, 0x52, RZ, 0xfc, !PT ;  /* 0x000000525a397812 */ /* 0x000fe400078efcff */
[----:B------:R-:W-:Y:S02]  /*205e0*/  IADD3 R0, R56, 0x100000, RZ ;  /* 0x0010000038007810 */ /* 0x000fe40007ffe0ff */
[----:B------:R-:W-:Y:S02]  /*205f0*/  ISETP.NE.U32.AND P1, PT, R4, RZ, PT ;  /* 0x000000ff0400720c */ /* 0x000fe40003f25070 */
[----:B-1----:R-:W-:Y:S01]  /*20600*/  LOP3.LUT R55, R90, 0x56, RZ, 0xfc, !PT ;  /* 0x000000565a377812 */ /* 0x002fe200078efcff */
[----:B------:R1:W-:Y:S01]  /*20610*/  LDGSTS.E [R0+0x3e00], [R110.64], P2 ;  /* 0x03e000006e007fae */ /* 0x0003e2000912184c */
[----:B------:R-:W-:-:S02]  /*20620*/  ISETP.GE.AND P0, PT, R57, c[0x0][0x180], PT ;  /* 0x0000600039007a0c */ /* 0x000fc40003f06270 */
        /* <DEDUP_REMOVED lines=14> */
[----:B------:R-:W-:Y:S02]  /*20710*/  ISETP.NE.U32.AND P6, PT, R4, RZ, PT ;  /* 0x000000ff0400720c */ /* 0x000fe40003fc5070 */
[----:B------:R-:W-:Y:S01]  /*20720*/  LOP3.LUT R4, R90, 0x62, RZ, 0xfc, !PT ;  /* 0x000000625a047812 */ /* 0x000fe200078efcff */
[----:B------:R4:W-:Y:S01]  /*20730*/  LDGSTS.E [R0+0x4a00], [R104.64], P3 ;  /* 0x04a0000068007fae */ /* 0x0009e2000992184c */
[----:B------:R-:W-:Y:S02]  /*20740*/  ISETP.GE.AND P4, PT, R57, c[0x0][0x180], PT ;  /* 0x0000600039007a0c */ /* 0x000fe40003f86270 */
[----:B------:R-:W-:Y:S01]  /*20750*/  ISETP.GE.AND P3, PT, R4, c[0x0][0x180], PT ;  /* 0x0000600004007a0c */ /* 0x000fe20003f66270 */
[----:B------:R2:W-:Y:S01]  /*20760*/  STL.64 [R1+0x468], R60 ;  /* 0x0004683c01007387 */ /* 0x0005e20000100a00 */
[----:B-1----:R-:W-:Y:S02]  /*20770*/  LOP3.LUT R55, R90, 0x66, RZ, 0xfc, !PT ;  /* 0x000000665a377812 */ /* 0x002fe400078efcff */
[C---:B------:R-:W-:Y:S01]  /*20780*/  SEL R4, R3.reuse, RZ, !P4 ;  /* 0x000000ff03047207 */ /* 0x040fe20006000000 */
[----:B------:R4:W-:Y:S01]  /*20790*/  LDGSTS.E [R0+0x4e00], [R102.64], P1 ;  /* 0x04e0000066007fae */ /* 0x0009e2000892184c */
[----:B---3--:R-:W-:-:S02]  /*207a0*/  SEL R2, R3, RZ, !P3 ;  /* 0x000000ff03027207 */ /* 0x008fc40005800000 */
[----:B------:R-:W-:Y:S01]  /*207b0*/  ISETP.GE.AND P4, PT, R55, c[0x0][0x180], PT ;  /* 0x0000600037007a0c */ /* 0x000fe20003f86270 */
[----:B------:R2:W-:Y:S01]  /*207c0*/  STL.64 [R1+0x460], R190 ;  /* 0x000460be01007387 */ /* 0x0005e20000100a00 */
[----:B------:R-:W-:Y:S02]  /*207d0*/  ISETP.NE.U32.AND P3, PT, R4, RZ, PT ;  /* 0x000000ff0400720c */ /* 0x000fe40003f65070 */
[----:B------:R-:W-:Y:S01]  /*207e0*/  ISETP.NE.U32.AND P1, PT, R2, RZ, PT ;  /* 0x000000ff0200720c */ /* 0x000fe20003f25070 */
[----:B------:R2:W-:Y:S01]  /*207f0*/  STL.64 [R1+0x458], R94 ;  /* 0x0004585e01007387 */ /* 0x0005e20000100a00 */
[----:B------:R-:W-:Y:S02]  /*20800*/  SEL R4, R3, RZ, !P4 ;  /* 0x000000ff03047207 */ /* 0x000fe40006000000 */
[----:B------:R-:W-:Y:S01]  /*20810*/  IADD3 R2, R56, 0x100000, RZ ;  /* 0x0010000038027810 */ /* 0x000fe20007ffe0ff */
[----:B------:R2:W-:Y:S01]  /*20820*/  STL.64 [R1+0x450], R146 ;  /* 0x0004509201007387 */ /* 0x0005e20000100a00 */
[----:B------:R-:W-:-:S03]  /*20830*/  LOP3.LUT R55, R90, 0x6a, RZ, 0xfc, !PT ;  /* 0x0000006a5a377812 */ /* 0x000fc600078efcff */
[----:B------:R2:W-:Y:S01]  /*20840*/  STL.64 [R1+0x448], R92 ;  /* 0x0004485c01007387 */ /* 0x0005e20000100a00 */
[----:B------:R-:W-:-:S03]  /*20850*/  ISETP.NE.U32.AND P4, PT, R4, RZ, PT ;  /* 0x000000ff0400720c */ /* 0x000fc60003f85070 */
[----:B------:R2:W-:Y:S01]  /*20860*/  STL.64 [R1+0x440], R144 ;  /* 0x0004409001007387 */ /* 0x0005e20000100a00 */
[----:B------:R-:W-:-:S03]  /*20870*/  LOP3.LUT R4, R90, 0x6e, RZ, 0xfc, !PT ;  /* 0x0000006e5a047812 */ /* 0x000fc600078efcff */
[----:B------:R2:W5:Y:S04]  /*20880*/  LDL.LU R252, [R1+0x1a88] ;  /* 0x001a880001fc7983 */ /* 0x0005680000300800 */
[----:B------:R2:W-:Y:S04]  /*20890*/  STL.64 [R1+0x438], R88 ;  /* 0x0004385801007387 */ /* 0x0005e80000100a00 */
[----:B------:R4:W-:Y:S04]  /*208a0*/  LDGSTS.E [R0+0x5200], [R100.64], P2 ;  /* 0x0520000064007fae */ /* 0x0009e8000912184c */
[----:B------:R2:W-:Y:S04]  /*208b0*/  STL.64 [R1+0x428], R142 ;  /* 0x0004288e01007387 */ /* 0x0005e80000100a00 */
[----:B------:R1:W-:Y:S01]  /*208c0*/  LDGSTS.E [R2+0x5600], [R98.64], P0 ;  /* 0x0560000062027fae */ /* 0x0003e2000812184c */
[----:B------:R-:W-:-:S03]  /*208d0*/  ISETP.GE.AND P0, PT, R55, c[0x0][0x180], PT ;  /* 0x0000600037007a0c */ /* 0x000fc60003f06270 */
[----:B------:R2:W-:Y:S01]  /*208e0*/  STL.64 [R1+0x430], R86 ;  /* 0x0004305601007387 */ /* 0x0005e20000100a00 */
[----:B------:R-:W-:-:S03]  /*208f0*/  ISETP.GE.AND P2, PT, R4, c[0x0][0x180], PT ;  /* 0x0000600004007a0c */ /* 0x000fc60003f46270 */
[----:B------:R4:W-:Y:S01]  /*20900*/  LDGSTS.E [R0+0x5a00], [R96.64], P6 ;  /* 0x05a0000060007fae */ /* 0x0009e2000b12184c */
[----:B------:R-:W-:-:S03]  /*20910*/  LOP3.LUT R4, R90, 0x76, RZ, 0xfc, !PT ;  /* 0x000000765a047812 */ /* 0x000fc600078efcff */
[----:B------:R2:W5:Y:S04]  /*20920*/  LDL.LU.64 R44, [R1+0x1a80] ;  /* 0x001a8000012c7983 */ /* 0x0005680000300a00 */
[----:B------:R2:W5:Y:S01]  /*20930*/  LDL.LU.64 R46, [R1+0x1a78] ;  /* 0x001a7800012e7983 */ /* 0x0005620000300a00 */
[----:B----4-:R-:W-:-:S03]  /*20940*/  LOP3.LUT R0, R90, 0x72, RZ, 0xfc, !PT ;  /* 0x000000725a007812 */ /* 0x010fc600078efcff */
[----:B------:R2:W5:Y:S04]  /*20950*/  LDL.LU.64 R48, [R1+0x1a70] ;  /* 0x001a700001307983 */ /* 0x0005680000300a00 */
[----:B------:R1:W-:Y:S04]  /*20960*/  LDGSTS.E [R2+0x5e00], [R68.64], P3 ;  /* 0x05e0000044027fae */ /* 0x0003e8000992184c */
[----:B------:R2:W5:Y:S04]  /*20970*/  LDL.LU.64 R50, [R1+0x1a68] ;  /* 0x001a680001327983 */ /* 0x0005680000300a00 */
[----:B------:R2:W5:Y:S01]  /*20980*/  LDL.LU.64 R52, [R1+0x1a60] ;  /* 0x001a600001347983 */ /* 0x0005620000300a00 */
[----:B-1----:R-:W-:-:S03]  /*20990*/  SEL R2, R3, RZ, !P0 ;  /* 0x000000ff03027207 */ /* 0x002fc60004000000 */
[----:B------:R2:W5:Y:S01]  /*209a0*/  LDL.LU R71, [R1+0x1a58] ;  /* 0x001a580001477983 */ /* 0x0005620000300800 */
[----:B------:R-:W-:Y:S02]  /*209b0*/  ISETP.GE.AND P0, PT, R0, c[0x0][0x180], PT ;  /* 0x0000600000007a0c */ /* 0x000fe40003f06270 */
[C---:B------:R-:W-:Y:S01]  /*209c0*/  SEL R0, R3.reuse, RZ, !P2 ;  /* 0x000000ff03007207 */ /* 0x040fe20005000000 */
[----:B------:R2:W5:Y:S01]  /*209d0*/  LDL.LU.64 R72, [R1+0x1a50] ;  /* 0x001a500001487983 */ /* 0x0005620000300a00 */
[----:B------:R-:W-:Y:S02]  /*209e0*/  ISETP.GE.AND P2, PT, R4, c[0x0][0x180], PT ;  /* 0x0000600004007a0c */ /* 0x000fe40003f46270 */
[----:B------:R-:W-:Y:S01]  /*209f0*/  SEL R4, R3, RZ, !P0 ;  /* 0x000000ff03047207 */ /* 0x000fe20004000000 */
[----:B------:R2:W5:Y:S01]  /*20a00*/  LDL.LU.64 R74, [R1+0x1a48] ;  /* 0x001a4800014a7983 */ /* 0x0005620000300a00 */
[----:B------:R-:W-:-:S03]  /*20a10*/  ISETP.NE.U32.AND P3, PT, R2, RZ, PT ;  /* 0x000000ff0200720c */ /* 0x000fc60003f65070 */
[----:B------:R2:W5:Y:S01]  /*20a20*/  LDL.LU.64 R76, [R1+0x1a40] ;  /* 0x001a4000014c7983 */ /* 0x0005620000300a00 */
[----:B------:R-:W-:-:S03]  /*20a30*/  ISETP.NE.U32.AND P6, PT, R0, RZ, PT ;  /* 0x000000ff0000720c */ /* 0x000fc60003fc5070 */
[----:B------:R2:W5:Y:S01]  /*20a40*/  LDL.LU.64 R78, [R1+0x1a38] ;  /* 0x001a3800014e7983 */ /* 0x0005620000300a00 */
[----:B------:R-:W-:-:S03]  /*20a50*/  SEL R2, R3, RZ, !P2 ;  /* 0x000000ff03027207 */ /* 0x000fc60005000000 */
[----:B------:R2:W5:Y:S01]  /*20a60*/  LDL.LU.64 R80, [R1+0x1a30] ;  /* 0x001a300001507983 */ /* 0x0005620000300a00 */
[----:B------:R-:W-:Y:S02]  /*20a70*/  IADD3 R0, R56, 0x100000, RZ ;  /* 0x0010000038007810 */ /* 0x000fe40007ffe0ff */
[----:B------:R-:W-:Y:S01]  /*20a80*/  ISETP.NE.U32.AND P2, PT, R4, RZ, PT ;  /* 0x000000ff0400720c */ /* 0x000fe20003f45070 */
[----:B------:R2:W5:Y:S01]  /*20a90*/  LDL.LU.64 R82, [R1+0x1a28] ;  /* 0x001a280001527983 */ /* 0x0005620000300a00 */
[----:B------:R-:W-:-:S03]  /*20aa0*/  IADD3 R4, R56, 0x100000, RZ ;  /* 0x0010000038047810 */ /* 0x000fc60007ffe0ff */
[----:B------:R2:W5:Y:S04]  /*20ab0*/  LDL.LU.64 R84, [R1+0x1a20] ;  /* 0x001a200001547983 */ /* 0x0005680000300a00 */
[----:B------:R2:W5:Y:S04]  /*20ac0*/  LDL.LU.64 R154, [R1+0x1a18] ;  /* 0x001a1800019a7983 */ /* 0x0005680000300a00 */
[----:B------:R2:W5:Y:S04]  /*20ad0*/  LDL.LU.64 R152, [R1+0x1a10] ;  /* 0x001a100001987983 */ /* 0x0005680000300a00 */
[----:B------:R2:W5:Y:S04]  /*20ae0*/  LDL.LU.64 R150, [R1+0x1a08] ;  /* 0x001a080001967983 */ /* 0x0005680000300a00 */
[----:B------:R2:W5:Y:S04]  /*20af0*/  LDL.LU R149, [R1+0x1a00] ;  /* 0x001a000001957983 */ /* 0x0005680000300800 */
[----:B------:R2:W5:Y:S04]  /*20b00*/  LDL.LU.64 R250, [R1+0x19f8] ;  /* 0x0019f80001fa7983 */ /* 0x0005680000300a00 */
[----:B------:R2:W-:Y:S04]  /*20b10*/  LDGSTS.E [R0+0x6200], [R66.64], P1 ;  /* 0x0620000042007fae */ /* 0x0005e8000892184c */
[----:B------:R2:W-:Y:S04]  /*20b20*/  STL [R1+0x5bc], R56 ;  /* 0x0005bc3801007387 */ /* 0x0005e80000100800 */
[----:B------:R2:W-:Y:S01]  /*20b30*/  LDGSTS.E [R4+0x6600], [R64.64], P4 ;  /* 0x0660000040047fae */ /* 0x0005e2000a12184c */
[----:B------:R-:W-:-:S06]  /*20b40*/  ISETP.NE.U32.AND P0, PT, R2, RZ, PT ;  /* 0x000000ff0200720c */ /* 0x000fcc0003f05070 */
[----:B--2---:R-:W-:Y:S01]  /*20b50*/  IADD3 R0, R56, 0x100000, RZ ;  /* 0x0010000038007810 */ /* 0x004fe20007ffe0ff */
[----:B------:R-:W-:-:S06]  /*20b60*/  ULDC.64 UR6, c[0x0][0x188] ;  /* 0x0000620000067ab9 */ /* 0x000fcc0000000a00 */
[----:B------:R-:W1:Y:S01]  /*20b70*/  S2R R59, SR_TID.X ;  /* 0x00000000003b7919 */ /* 0x000e620000002100 */
[----:B------:R-:W-:Y:S01]  /*20b80*/  IADD3 R2, R56, 0x100000, RZ ;  /* 0x0010000038027810 */ /* 0x000fe20007ffe0ff */
[----:B------:R-:W-:Y:S01]  /*20b90*/  ULDC UR4, c[0x0][0x180] ;  /* 0x0000600000047ab9 */ /* 0x000fe20000000800 */
[----:B------:R-:W-:Y:S01]  /*20ba0*/  LOP3.LUT R4, R90, 0x7a, RZ, 0xfc, !PT ;  /* 0x0000007a5a047812 */ /* 0x000fe200078efcff */
[----:B------:R-:W-:Y:S01]  /*20bb0*/  STL [R1+0x2588], R175 ;  /* 0x002588af01007387 */ /* 0x000fe20000100800 */
[----:B------:R-:W-:-:S02]  /*20bc0*/  UIADD3 UR8, UR4, -0x80, URZ ;  /* 0xffffff8004087890 */ /* 0x000fc4000fffe03f */
[----:B------:R-:W-:Y:S01]  /*20bd0*/  ISETP.GE.AND P4, PT, R4, c[0x0][0x180], PT ;  /* 0x0000600004007a0c */ /* 0x000fe20003f86270 */
[----:B------:R-:W-:Y:S04]  /*20be0*/  STL [R1+0x2584], R176 ;  /* 0x002584b001007387 */ /* 0x000fe80000100800 */
[----:B------:R-:W-:Y:S04]  /*20bf0*/  STL [R1+0x2580], R177 ;  /* 0x002580b101007387 */ /* 0x000fe80000100800 */
[----:B------:R-:W-:Y:S04]  /*20c00*/  STL [R1+0x257c], R178 ;  /* 0x00257cb201007387 */ /* 0x000fe80000100800 */
[----:B------:R-:W-:Y:S04]  /*20c10*/  STL [R1+0x2578], R179 ;  /* 0x002578b301007387 */ /* 0x000fe80000100800 */
[----:B------:R2:W-:Y:S01]  /*20c20*/  LDGSTS.E [R0+0x6a00], [R62.64], P3 ;  /* 0x06a000003e007fae */ /* 0x0005e2000992184c */
[----:B-1----:R-:W-:-:S03]  /*20c30*/  SHF.R.U32.HI R59, RZ, 0x6, R59 ;  /* 0x00000006ff3b7819 */ /* 0x002fc6000001163b */
[----:B------:R-:W-:Y:S01]  /*20c40*/  STL [R1+0x2574], R180 ;  /* 0x002574b401007387 */ /* 0x000fe20000100800 */
[----:B------:R-:W-:-:S03]  /*20c50*/  SGXT.U32 R59, R59, 0x1 ;  /* 0x000000013b3b781a */ /* 0x000fc60000000000 */
[----:B------:R1:W-:Y:S01]  /*20c60*/  LDGSTS.E [R2+0x6e00], [R60.64], P6 ;  /* 0x06e000003c027fae */ /* 0x0003e2000b12184c */
[C---:B------:R-:W-:Y:S02]  /*20c70*/  ISETP.GE.AND P6, PT, R90.reuse, UR8, PT ;  /* 0x000000085a007c0c */ /* 0x040fe4000bfc6270 */
[----:B------:R-:W-:Y:S01]  /*20c80*/  LOP3.LUT R59, R59, 0x4, RZ, 0xfc, !PT ;  /* 0x000000043b3b7812 */ /* 0x000fe200078efcff */
[----:B------:R-:W-:Y:S01]  /*20c90*/  STL [R1+0x2570], R181 ;  /* 0x002570b501007387 */ /* 0x000fe20000100800 */
[----:B--2---:R-:W-:-:S03]  /*20ca0*/  LOP3.LUT R0, R90, 0x7e, RZ, 0xfc, !PT ;  /* 0x0000007e5a007812 */ /* 0x004fc600078efcff */
[----:B------:R-:W-:Y:S01]  /*20cb0*/  STL [R1+0x256c], R182 ;  /* 0x00256cb601007387 */ /* 0x000fe20000100800 */
[----:B------:R-:W-:Y:S02]  /*20cc0*/  ISETP.GE.AND P1, PT, R0, c[0x0][0x180], PT ;  /* 0x0000600000007a0c */ /* 0x000fe40003f26270 */
[----:B------:R-:W-:Y:S01]  /*20cd0*/  SEL R0, RZ, 0x4, P6 ;  /* 0x00000004ff007807 */ /* 0x000fe20003000000 */
[----:B-1----:R-:W-:Y:S01]  /*20ce0*/  IMAD.MOV.U32 R60, RZ, RZ, 0x7f ;  /* 0x0000007fff3c7424 */ /* 0x002fe200078e00ff */
[----:B------:R-:W-:Y:S01]  /*20cf0*/  STL [R1+0x2568], R183 ;  /* 0x002568b701007387 */ /* 0x000fe20000100800 */
[----:B------:R-:W-:Y:S02]  /*20d00*/  SEL R2, R3, RZ, !P4 ;  /* 0x000000ff03027207 */ /* 0x000fe40006000000 */
[----:B------:R-:W-:Y:S01]  /*20d10*/  ISETP.GE.AND P6, PT, R59, UR8, PT ;  /* 0x000000083b007c0c */ /* 0x000fe2000bfc6270 */
[----:B------:R-:W-:Y:S01]  /*20d20*/  STL [R1+0x2564], R185 ;  /* 0x002564b901007387 */ /* 0x000fe20000100800 */
[----:B------:R-:W-:-:S03]  /*20d30*/  IADD3 R60, R60, c[0x0][0x180], RZ ;  /* 0x000060003c3c7a10 */ /* 0x000fc60007ffe0ff */
[----:B------:R-:W-:Y:S01]  /*20d40*/  STL [R1+0x2560], R187 ;  /* 0x002560bb01007387 */ /* 0x000fe20000100800 */
[----:B------:R-:W-:-:S03]  /*20d50*/  ISETP.GT.AND P3, PT, R60, 0xff, PT ;  /* 0x000000ff3c00780c */ /* 0x000fc60003f64270 */
[----:B------:R-:W-:Y:S04]  /*20d60*/  STL [R1+0x255c], R188 ;  /* 0x00255cbc01007387 */ /* 0x000fe80000100800 */
[----:B------:R-:W-:Y:S04]  /*20d70*/  STL [R1+0x2558], R193 ;  /* 0x002558c101007387 */ /* 0x000fe80000100800 */
[----:B------:R-:W-:Y:S04]  /*20d80*/  STL [R1+0x2554], R198 ;  /* 0x002554c601007387 */ /* 0x000fe80000100800 */
[----:B------:R-:W-:Y:S01]  /*20d90*/  STL [R1+0x2550], R199 ;  /* 0x002550c701007387 */ /* 0x000fe20000100800 */
[----:B------:R-:W-:-:S03]  /*20da0*/  SEL R3, R3, RZ, !P1 ;  /* 0x000000ff03037207 */ /* 0x000fc60004800000 */
[----:B------:R-:W-:Y:S01]  /*20db0*/  STL [R1+0x254c], R204 ;  /* 0x00254ccc01007387 */ /* 0x000fe20000100800 */
[----:B------:R-:W-:-:S03]  /*20dc0*/  ISETP.NE.U32.AND P4, PT, R2, RZ, PT ;  /* 0x000000ff0200720c */ /* 0x000fc60003f85070 */
[----:B------:R-:W-:Y:S01]  /*20dd0*/  STL [R1+0x2548], R210 ;  /* 0x002548d201007387 */ /* 0x000fe20000100800 */
[----:B------:R-:W-:-:S03]  /*20de0*/  SEL R2, R0, RZ, P3 ;  /* 0x000000ff00027207 */ /* 0x000fc60001800000 */
[----:B------:R-:W-:Y:S01]  /*20df0*/  STL [R1+0x2544], R211 ;  /* 0x002544d301007387 */ /* 0x000fe20000100800 */
[----:B------:R-:W-:-:S03]  /*20e00*/  SEL R0, RZ, 0x4, P6 ;  /* 0x00000004ff007807 */ /* 0x000fc60003000000 */
[----:B------:R-:W-:Y:S01]  /*20e10*/  STL [R1+0x2540], R212 ;  /* 0x002540d401007387 */ /* 0x000fe20000100800 */
[----:B------:R-:W-:-:S03]  /*20e20*/  ISETP.NE.U32.AND P6, PT, R3, RZ, PT ;  /* 0x000000ff0300720c */ /* 0x000fc60003fc5070 */
[----:B------:R-:W-:Y:S01]  /*20e30*/  STL [R1+0x253c], R213 ;  /* 0x00253cd501007387 */ /* 0x000fe20000100800 */
[----:B------:R-:W-:-:S03]  /*20e40*/  IADD3 R3, R56, 0x100000, RZ ;  /* 0x0010000038037810 */ /* 0x000fc60007ffe0ff */
[----:B------:R-:W-:Y:S01]  /*20e50*/  STL [R1+0x2538], R217 ;  /* 0x002538d901007387 */ /* 0x000fe20000100800 */
[----:B------:R-:W-:-:S03]  /*20e60*/  ISETP.NE.U32.AND P1, PT, R2, RZ, PT ;  /* 0x000000ff0200720c */ /* 0x000fc60003f25070 */
[----:B------:R-:W-:Y:S01]  /*20e70*/  STL [R1+0x2534], R220 ;  /* 0x002534dc01007387 */ /* 0x000fe20000100800 */
[----:B------:R-:W-:-:S03]  /*20e80*/  IADD3 R2, R56, 0x100000, RZ ;  /* 0x0010000038027810 */ /* 0x000fc60007ffe0ff */
[----:B------:R-:W-:Y:S01]  /*20e90*/  STL [R1+0x2530], R221 ;  /* 0x002530dd01007387 */ /* 0x000fe20000100800 */
[----:B------:R-:W-:-:S03]  /*20ea0*/  LOP3.LUT R90, R90, 0x8, RZ, 0xfc, !PT ;  /* 0x000000085a5a7812 */ /* 0x000fc600078efcff */
[----:B------:R-:W-:Y:S04]  /*20eb0*/  STL [R1+0x252c], R226 ;  /* 0x00252ce201007387 */ /* 0x000fe80000100800 */
[----:B------:R-:W-:Y:S04]  /*20ec0*/  STL [R1+0x2528], R227 ;  /* 0x002528e301007387 */ /* 0x000fe80000100800 */
[----:B------:R-:W-:Y:S04]  /*20ed0*/  STL [R1+0x2524], R231 ;  /* 0x002524e701007387 */ /* 0x000fe80000100800 */
[----:B------:R-:W-:Y:S04]  /*20ee0*/  STL [R1+0x2520], R234 ;  /* 0x002520ea01007387 */ /* 0x000fe80000100800 */
[----:B------:R-:W-:Y:S04]  /*20ef0*/  STL [R1+0x251c], R240 ;  /* 0x00251cf001007387 */ /* 0x000fe80000100800 */
[----:B------:R-:W-:Y:S04]  /*20f00*/  STL [R1+0x2518], R241 ;  /* 0x002518f101007387 */ /* 0x000fe80000100800 */
[----:B------:R1:W-:Y:S04]  /*20f10*/  LDGSTS.E [R3+0x7200], [R94.64], P2 ;  /* 0x072000005e037fae */ /* 0x0003e8000912184c */
[----:B------:R-:W-:Y:S04]  /*20f20*/  STL [R1+0x2514], R245 ;  /* 0x002514f501007387 */ /* 0x000fe80000100800 */
[----:B------:R2:W-:Y:S01]  /*20f30*/  LDGSTS.E [R2+0x7600], [R92.64], P0 ;  /* 0x076000005c027fae */ /* 0x0005e2000812184c */
[----:B------:R-:W-:-:S03]  /*20f40*/  ISETP.GE.AND P0, PT, R90, UR8, PT ;  /* 0x000000085a007c0c */ /* 0x000fc6000bf06270 */
[----:B------:R-:W-:Y:S04]  /*20f50*/  STL [R1+0x2510], R247 ;  /* 0x002510f701007387 */ /* 0x000fe80000100800 */
[----:B------:R-:W3:Y:S04]  /*20f60*/  LDL.LU R70, [R1+0x914] ;  /* 0x0009140001467983 */ /* 0x000ee80000300800 */
[----:B------:R-:W4:Y:S04]  /*20f70*/  LDL.LU R69, [R1+0x910] ;  /* 0x0009100001457983 */ /* 0x000f280000300800 */
[----:B------:R-:W4:Y:S04]  /*20f80*/  LDL.LU R68, [R1+0x90c] ;  /* 0x00090c0001447983 */ /* 0x000f280000300800 */
[----:B------:R2:W-:Y:S04]  /*20f90*/  LDGSTS.E [R2+0x7a00], [R88.64], P4 ;  /* 0x07a0000058027fae */ /* 0x0005e8000a12184c */
[----:B------:R-:W4:Y:S04]  /*20fa0*/  LDL.LU R67, [R1+0x908] ;  /* 0x0009080001437983 */ /* 0x000f280000300800 */
[----:B------:R-:W4:Y:S01]  /*20fb0*/  LDL.LU R66, [R1+0x904] ;  /* 0x0009040001427983 */ /* 0x000f220000300800 */
[----:B--2---:R-:W-:-:S03]  /*20fc0*/  SEL R2, RZ, 0x4, P0 ;  /* 0x00000004ff027807 */ /* 0x004fc60000000000 */
[----:B------:R-:W2:Y:S01]  /*20fd0*/  LDL.LU R65, [R1+0x900] ;  /* 0x0009000001417983 */ /* 0x000ea20000300800 */
[----:B------:R-:W-:-:S03]  /*20fe0*/  SEL R2, R2, RZ, P3 ;  /* 0x000000ff02027207 */ /* 0x000fc60001800000 */
[----:B------:R-:W2:Y:S04]  /*20ff0*/  LDL.LU R64, [R1+0x8fc] ;  /* 0x0008fc0001407983 */ /* 0x000ea80000300800 */
[----:B------:R-:W2:Y:S04]  /*21000*/  LDL.LU R63, [R1+0x8f8] ;  /* 0x0008f800013f7983 */ /* 0x000ea80000300800 */
[----:B------:R-:W2:Y:S04]  /*21010*/  LDL.LU R62, [R1+0x8f4] ;  /* 0x0008f400013e7983 */ /* 0x000ea80000300800 */
[----:B------:R-:W2:Y:S04]  /*21020*/  LDL.LU R61, [R1+0x8f0] ;  /* 0x0008f000013d7983 */ /* 0x000ea80000300800 */
[----:B------:R-:W2:Y:S01]  /*21030*/  LDL.LU R60, [R1+0x8ec] ;  /* 0x0008ec00013c7983 */ /* 0x000ea20000300800 */
[----:B------:R-:W-:-:S03]  /*21040*/  SEL R0, R0, RZ, P3 ;  /* 0x000000ff00007207 */ /* 0x000fc60001800000 */
[----:B------:R-:W2:Y:S01]  /*21050*/  LDL.LU R59, [R1+0x8e8] ;  /* 0x0008e800013b7983 */ /* 0x000ea20000300800 */
[----:B------:R-:W-:Y:S02]  /*21060*/  ISETP.NE.U32.AND P2, PT, R0, RZ, PT ;  /* 0x000000ff0000720c */ /* 0x000fe40003f45070 */
[----:B------:R-:W-:Y:S01]  /*21070*/  IADD3 R0, R56, 0x100000, RZ ;  /* 0x0010000038007810 */ /* 0x000fe20007ffe0ff */
[----:B------:R2:W-:Y:S01]  /*21080*/  STL [R1+0xdd8], R2 ;  /* 0x000dd80201007387 */ /* 0x0005e20000100800 */
[----:B------:R-:W-:-:S03]  /*21090*/  LOP3.LUT R91, R91, 0x7f, RZ, 0xc0, !PT ;  /* 0x0000007f5b5b7812 */ /* 0x000fc600078ec0ff */
[----:B------:R-:W2:Y:S02]  /*210a0*/  LDL.LU R116, [R1+0x8e4] ;  /* 0x0008e40001747983 */ /* 0x000ea40000300800 */
[----:B-1----:R-:W-:Y:S02]  /*210b0*/  IMAD R3, R91, c[0x0][0x18c], RZ ;  /* 0x000063005b037a24 */ /* 0x002fe400078e02ff */
[----:B------:R-:W2:Y:S03]  /*210c0*/  LDL.LU R115, [R1+0x8e0] ;  /* 0x0008e00001737983 */ /* 0x000ea60000300800 */
[----:B------:R-:W-:Y:S01]  /*210d0*/  LEA R248, P4, R3, c[0x0][0x168], 0x2 ;  /* 0x00005a0003f87a11 */ /* 0x000fe200078810ff */
[----:B------:R-:W2:Y:S04]  /*210e0*/  LDL.LU R114, [R1+0x8dc] ;  /* 0x0008dc0001727983 */ /* 0x000ea80000300800 */
[----:B------:R-:W2:Y:S04]  /*210f0*/  LDL.LU R113, [R1+0x8d8] ;  /* 0x0008d80001717983 */ /* 0x000ea80000300800 */
[----:B------:R-:W2:Y:S04]  /*21100*/  LDL.LU R112, [R1+0x8d4] ;  /* 0x0008d40001707983 */ /* 0x000ea80000300800 */
[----:B------:R-:W2:Y:S04]  /*21110*/  LDL.LU R111, [R1+0x8d0] ;  /* 0x0008d000016f7983 */ /* 0x000ea80000300800 */
[----:B------:R1:W-:Y:S04]  /*21120*/  LDGSTS.E [R0+0x7e00], [R86.64], P6 ;  /* 0x07e0000056007fae */ /* 0x0003e8000b12184c */
[----:B------:R-:W2:Y:S01]  /*21130*/  LDL.LU R110, [R1+0x8cc] ;  /* 0x0008cc00016e7983 */ /* 0x000ea20000300800 */
[----:B-----5:R-:W-:-:S02]  /*21140*/  IMAD R251, R251, c[0x0][0x190], RZ ;  /* 0x00006400fbfb7a24 */ /* 0x020fc400078e02ff */
[----:B------:R-:W-:Y:S02]  /*21150*/  IMAD R151, R151, c[0x0][0x190], RZ ;  /* 0x0000640097977a24 */ /* 0x000fe400078e02ff */
[----:B------:R-:W-:Y:S02]  /*21160*/  IMAD R7, R7, c[0x0][0x190], RZ ;  /* 0x0000640007077a24 */ /* 0x000fe400078e02ff */
[----:B------:R-:W-:Y:S01]  /*21170*/  IMAD R252, R252, c[0x0][0x190], RZ ;  /* 0x00006400fcfc7a24 */ /* 0x000fe200078e02ff */
[----:B-1----:R-:W2:Y:S01]  /*21180*/  LDL.LU R86, [R1+0x8c8] ;  /* 0x0008c80001567983 */ /* 0x002ea20000300800 */
[----:B------:R-:W-:-:S03]  /*21190*/  LEA.HI.X.SX32 R0, R3, c[0x0][0x16c], 0x2, P4 ;  /* 0x00005b0003007a11 */ /* 0x000fc600020f16ff */
        /* <DEDUP_REMOVED lines=23> */
[----:B------:R-:W-:-:S03]  /*21310*/  USHF.L.U32 UR5, UR6, 0x7, URZ ;  /* 0x0000000706057899 */ /* 0x000fc6000800063f */
[----:B------:R-:W0:Y:S01]  /*21320*/  LDGDEPBAR ;  /* 0x00000000000079af */ /* 0x000e220000000000 */
[----:B---3--:R-:W-:Y:S02]  /*21330*/  IMAD R70, R70, c[0x0][0x190], RZ ;  /* 0x0000640046467a24 */ /* 0x008fe400078e02ff */
[----:B----4-:R-:W-:Y:S02]  /*21340*/  IMAD R69, R69, c[0x0][0x190], RZ ;  /* 0x0000640045457a24 */ /* 0x010fe400078e02ff */
[----:B------:R-:W-:Y:S02]  /*21350*/  IMAD R68, R68, c[0x0][0x190], RZ ;  /* 0x0000640044447a24 */ /* 0x000fe400078e02ff */
[----:B------:R-:W-:Y:S02]  /*21360*/  IMAD R67, R67, c[0x0][0x190], RZ ;  /* 0x0000640043437a24 */ /* 0x000fe400078e02ff */
[----:B------:R-:W-:Y:S02]  /*21370*/  IMAD R66, R66, c[0x0][0x190], RZ ;  /* 0x0000640042427a24 */ /* 0x000fe400078e02ff */
[----:B--2---:R-:W-:-:S02]  /*21380*/  IMAD R65, R65, c[0x0][0x190], RZ ;  /* 0x0000640041417a24 */ /* 0x004fc400078e02ff */
[----:B------:R-:W-:Y:S02]  /*21390*/  IMAD R64, R64, c[0x0][0x190], RZ ;  /* 0x0000640040407a24 */ /* 0x000fe400078e02ff */
[----:B------:R-:W-:Y:S02]  /*213a0*/  IMAD R63, R63, c[0x0][0x190], RZ ;  /* 0x000064003f3f7a24 */ /* 0x000fe400078e02ff */
[----:B------:R-:W-:Y:S02]  /*213b0*/  IMAD R62, R62, c[0x0][0x190], RZ ;  /* 0x000064003e3e7a24 */ /* 0x000fe400078e02ff */
[----:B------:R-:W-:Y:S02]  /*213c0*/  IMAD R61, R61, c[0x0][0x190], RZ ;  /* 0x000064003d3d7a24 */ /* 0x000fe400078e02ff */
[----:B------:R-:W-:Y:S02]  /*213d0*/  IMAD R60, R60, c[0x0][0x190], RZ ;  /* 0x000064003c3c7a24 */ /* 0x000fe400078e02ff */
[----:B------:R-:W-:-:S02]  /*213e0*/  IMAD R59, R59, c[0x0][0x190], RZ ;  /* 0x000064003b3b7a24 */ /* 0x000fc400078e02ff */
[----:B------:R-:W-:Y:S02]  /*213f0*/  IMAD R58, R116, c[0x0][0x190], RZ ;  /* 0x00006400743a7a24 */ /* 0x000fe400078e02ff */
[----:B------:R-:W-:Y:S02]  /*21400*/  IMAD R57, R115, c[0x0][0x190], RZ ;  /* 0x0000640073397a24 */ /* 0x000fe400078e02ff */
[----:B------:R-:W-:Y:S02]  /*21410*/  IMAD R56, R114, c[0x0][0x190], RZ ;  /* 0x0000640072387a24 */ /* 0x000fe400078e02ff */
[----:B------:R-:W-:Y:S02]  /*21420*/  IMAD R55, R113, c[0x0][0x190], RZ ;  /* 0x0000640071377a24 */ /* 0x000fe400078e02ff */
[----:B------:R-:W-:Y:S02]  /*21430*/  IMAD R4, R112, c[0x0][0x190], RZ ;  /* 0x0000640070047a24 */ /* 0x000fe400078e02ff */
[----:B------:R-:W-:-:S02]  /*21440*/  IMAD R3, R111, c[0x0][0x190], RZ ;  /* 0x000064006f037a24 */ /* 0x000fc400078e02ff */
[----:B------:R-:W2:Y:S04]  /*21450*/  LDL.LU R111, [R1+0x868] ;  /* 0x00086800016f7983 */ /* 0x000ea80000300800 */
[----:B------:R-:W3:Y:S04]  /*21460*/  LDL.LU R112, [R1+0x864] ;  /* 0x0008640001707983 */ /* 0x000ee80000300800 */
[----:B------:R-:W4:Y:S04]  /*21470*/  LDL.LU R113, [R1+0x860] ;  /* 0x0008600001717983 */ /* 0x000f280000300800 */
        /* <DEDUP_REMOVED lines=22> */
[----:B------:R-:W-:-:S03]  /*215e0*/  IMAD R2, R110, c[0x0][0x190], RZ ;  /* 0x000064006e027a24 */ /* 0x000fc600078e02ff */
[----:B------:R-:W2:Y:S04]  /*215f0*/  LDL.LU R136, [R1+0x804] ;  /* 0x0008040001887983 */ /* 0x000ea80000300800 */
[----:B------:R-:W2:Y:S01]  /*21600*/  LDL.LU R137, [R1+0x800] ;  /* 0x0008000001897983 */ /* 0x000ea20000300800 */
[----:B------:R-:W-:-:S03]  /*21610*/  IMAD R110, R87, c[0x0][0x190], RZ ;  /* 0x00006400576e7a24 */ /* 0x000fc600078e02ff */
[----:B------:R-:W2:Y:S04]  /*21620*/  LDL.LU R138, [R1+0x7fc] ;  /* 0x0007fc00018a7983 */ /* 0x000ea80000300800 */
[----:B------:R-:W2:Y:S04]  /*21630*/  LDL.LU R139, [R1+0x7f8] ;  /* 0x0007f800018b7983 */ /* 0x000ea80000300800 */
[----:B------:R-:W2:Y:S04]  /*21640*/  LDL.LU R140, [R1+0x7f4] ;  /* 0x0007f400018c7983 */ /* 0x000ea80000300800 */
[----:B------:R-:W2:Y:S04]  /*21650*/  LDL.LU R87, [R1+0x7f0] ;  /* 0x0007f00001577983 */ /* 0x000ea80000300800 */
[----:B------:R-:W3:Y:S04]  /*21660*/  LDL.LU R142, [R1+0x7ec] ;  /* 0x0007ec00018e7983 */ /* 0x000ee80000300800 */
        /* <DEDUP_REMOVED lines=29> */
[----:B--2---:R-:W-:-:S03]  /*21840*/  IMAD R141, R87, c[0x0][0x190], RZ ;  /* 0x00006400578d7a24 */ /* 0x004fc600078e02ff */
        /* <DEDUP_REMOVED lines=14> */
[----:B---3--:R-:W-:-:S03]  /*21930*/  IMAD R184, R218, c[0x0][0x190], RZ ;  /* 0x00006400dab87a24 */ /* 0x008fc600078e02ff */
[----:B------:R-:W3:Y:S04]  /*21940*/  LDL.LU R239, [R1+0x6e4] ;  /* 0x0006e40001ef7983 */ /* 0x000ee80000300800 */
[----:B------:R-:W3:Y:S04]  /*21950*/  LDL.LU R242, [R1+0x6e0] ;  /* 0x0006e00001f27983 */ /* 0x000ee80000300800 */
[----:B------:R-:W3:Y:S04]  /*21960*/  LDL.LU R243, [R1+0x6dc] ;  /* 0x0006dc0001f37983 */ /* 0x000ee80000300800 */
[----:B------:R-:W3:Y:S04]  /*21970*/  LDL.LU R244, [R1+0x6d8] ;  /* 0x0006d80001f47983 */ /* 0x000ee80000300800 */
[----:B------:R-:W3:Y:S01]  /*21980*/  LDL.LU R246, [R1+0x6d4] ;  /* 0x0006d40001f67983 */ /* 0x000ee20000300800 */
[----:B----4-:R-:W-:-:S03]  /*21990*/  IMAD R218, R249, c[0x0][0x190], RZ ;  /* 0x00006400f9da7a24 */ /* 0x010fc600078e02ff */
[----:B------:R-:W4:Y:S04]  /*219a0*/  LDL.LU R249, [R1+0x6d0] ;  /* 0x0006d00001f97983 */ /* 0x000f280000300800 */
        /* <DEDUP_REMOVED lines=12> */
[----:B------:R-:W2:Y:S01]  /*21a70*/  LDL.LU R87, [R1+0x688] ;  /* 0x0006880001577983 */ /* 0x000ea20000300800 */
[----:B---3--:R-:W-:Y:S02]  /*21a80*/  IMAD R187, R187, c[0x0][0x190], RZ ;  /* 0x00006400bbbb7a24 */ /* 0x008fe400078e02ff */
[----:B----4-:R-:W-:-:S03]  /*21a90*/  IMAD R185, R185, c[0x0][0x190], RZ ;  /* 0x00006400b9b97a24 */ /* 0x010fc600078e02ff */
[----:B------:R1:W-:Y:S01]  /*21aa0*/  STL [R1+0x584], R187 ;  /* 0x000584bb01007387 */ /* 0x0003e20000100800 */
[----:B------:R-:W-:-:S03]  /*21ab0*/  IMAD R183, R183, c[0x0][0x190], RZ ;  /* 0x00006400b7b77a24 */ /* 0x000fc600078e02ff */
        /* <DEDUP_REMOVED lines=16> */
[----:B------:R1:W-:Y:S04]  /*21bc0*/  STL [R1+0x5cc], R176 ;  /* 0x0005ccb001007387 */ /* 0x0003e80000100800 */
[----:B------:R-:W2:Y:S04]  /*21bd0*/  LDL.LU R245, [R1+0x684] ;  /* 0x0006840001f57983 */ /* 0x000ea80000300800 */
[----:B------:R1:W-:Y:S04]  /*21be0*/  STL [R1+0x5d0], R175 ;  /* 0x0005d0af01007387 */ /* 0x0003e80000100800 */
[----:B------:R-:W2:Y:S02]  /*21bf0*/  LDL.LU R241, [R1+0x638] ;  /* 0x0006380001f17983 */ /* 0x000ea40000300800 */
[----:B--2---:R-:W-:-:S05]  /*21c00*/  IMAD R87, R87, c[0x0][0x190], RZ ;  /* 0x0000640057577a24 */ /* 0x004fca00078e02ff */
        /* <DEDUP_REMOVED lines=19> */
[----:B---3--:R-:W3:Y:S04]  /*21d40*/  LDL.LU R185, [R1+0x61c] ;  /* 0x00061c0001b97983 */ /* 0x008ee80000300800 */
[----:B--2---:R-:W2:Y:S04]  /*21d50*/  LDL.LU R183, [R1+0x618] ;  /* 0x0006180001b77983 */ /* 0x004ea80000300800 */
        /* <DEDUP_REMOVED lines=9> */
[----:B------:R-:W-:-:S02]  /*21df0*/  IMAD R245, R245, c[0x0][0x190], RZ ;  /* 0x00006400f5f57a24 */ /* 0x000fc400078e02ff */
[----:B------:R-:W-:-:S03]  /*21e00*/  IMAD R241, R241, c[0x0][0x190], RZ ;  /* 0x00006400f1f17a24 */ /* 0x000fc600078e02ff */
[----:B------:R1:W-:Y:S04]  /*21e10*/  STL [R1+0x5dc], R245 ;  /* 0x0005dcf501007387 */ /* 0x0003e80000100800 */
[----:B------:R1:W-:Y:S01]  /*21e20*/  STL [R1+0x638], R241 ;  /* 0x000638f101007387 */ /* 0x0003e20000100800 */
[----:B----4-:R-:W-:Y:S02]  /*21e30*/  IMAD R240, R240, c[0x0][0x190], RZ ;  /* 0x00006400f0f07a24 */ /* 0x010fe400078e02ff */
        /* <DEDUP_REMOVED lines=34> */
[----:B---3--:R-:W-:-:S03]  /*22060*/  IMAD R185, R185, c[0x0][0x190], RZ ;  /* 0x00006400b9b97a24 */ /* 0x008fc600078e02ff */
[----:B------:R3:W-:Y:S01]  /*22070*/  STL [R1+0x620], R187 ;  /* 0x000620bb01007387 */ /* 0x0007e20000100800 */
[----:B--2---:R-:W-:-:S03]  /*22080*/  IMAD R183, R183, c[0x0][0x190], RZ ;  /* 0x00006400b7b77a24 */ /* 0x004fc600078e02ff */
        /* <DEDUP_REMOVED lines=18> */
[----:B-1----:R-:W2:Y:S04]  /*221b0*/  LDL.LU R245, [R1+0x5f0] ;  /* 0x0005f00001f57983 */ /* 0x002ea80000300800 */
[----:B------:R1:W-:Y:S04]  /*221c0*/  STL [R1+0x5f8], R175 ;  /* 0x0005f8af01007387 */ /* 0x0003e80000100800 */
[----:B------:R-:W2:Y:S04]  /*221d0*/  LDL.LU R241, [R1+0x5ec] ;  /* 0x0005ec0001f17983 */ /* 0x000ea80000300800 */
[----:B------:R1:W-:Y:S04]  /*221e0*/  STL [R1+0x5f4], R87 ;  /* 0x0005f45701007387 */ /* 0x0003e80000100800 */
[----:B----4-:R-:W4:Y:S04]  /*221f0*/  LDL.LU R240, [R1+0x5e8] ;  /* 0x0005e80001f07983 */ /* 0x010f280000300800 */
        /* <DEDUP_REMOVED lines=16> */
[----:B---3--:R-:W3:Y:S04]  /*22300*/  LDL.LU R187, [R1+0x56c] ;  /* 0x00056c0001bb7983 */ /* 0x008ee80000300800 */
        /* <DEDUP_REMOVED lines=9> */
[----:B-1----:R-:W3:Y:S04]  /*223a0*/  LDL.LU R175, [R1+0x53c] ;  /* 0x00053c0001af7983 */ /* 0x002ee80000300800 */
[----:B------:R-:W3:Y:S01]  /*223b0*/  LDL.LU R87, [R1+0x538] ;  /* 0x0005380001577983 */ /* 0x000ee20000300800 */
[----:B--2---:R-:W-:-:S02]  /*223c0*/  IMAD R245, R245, c[0x0][0x190], RZ ;  /* 0x00006400f5f57a24 */ /* 0x004fc400078e02ff */
[----:B------:R-:W-:-:S03]  /*223d0*/  IMAD R241, R241, c[0x0][0x190], RZ ;  /* 0x00006400f1f17a24 */ /* 0x000fc600078e02ff */
[----:B------:R1:W-:Y:S01]  /*223e0*/  STL [R1+0x5f0], R245 ;  /* 0x0005f0f501007387 */ /* 0x0003e20000100800 */
        /* <DEDUP_REMOVED lines=57> */
[----:B-1----:R-:W3:Y:S04]  /*22780*/  LDL.LU R245, [R1+0x534] ;  /* 0x0005340001f57983 */ /* 0x002ee80000300800 */
[----:B------:R1:W-:Y:S04]  /*22790*/  STL [R1+0x53c], R175 ;  /* 0x00053caf01007387 */ /* 0x0003e80000100800 */
[----:B--2---:R-:W2:Y:S04]  /*227a0*/  LDL.LU R241, [R1+0x530] ;  /* 0x0005300001f17983 */ /* 0x004ea80000300800 */
        /* <DEDUP_REMOVED lines=29> */
[----:B------:R-:W4:Y:S01]  /*22980*/  LDL.LU R87, [R1+0x34c] ;  /* 0x00034c0001577983 */ /* 0x000f220000300800 */
[----:B---3--:R-:W-:-:S02]  /*22990*/  IMAD R245, R245, c[0x0][0x190], RZ ;  /* 0x00006400f5f57a24 */ /* 0x008fc400078e02ff */
[----:B--2---:R-:W-:-:S03]  /*229a0*/  IMAD R241, R241, c[0x0][0x190], RZ ;  /* 0x00006400f1f17a24 */ /* 0x004fc600078e02ff */
        /* <DEDUP_REMOVED lines=58> */
[----:B-1----:R-:W4:Y:S04]  /*22d50*/  LDL.LU R245, [R1+0x348] ;  /* 0x0003480001f57983 */ /* 0x002f280000300800 */
[----:B------:R1:W-:Y:S04]  /*22d60*/  STL [R1+0x694], R175 ;  /* 0x000694af01007387 */ /* 0x0003e80000100800 */
[----:B--2---:R-:W2:Y:S04]  /*22d70*/  LDL.LU R241, [R1+0x344] ;  /* 0x0003440001f17983 */ /* 0x004ea80000300800 */
[----:B------:R1:W-:Y:S04]  /*22d80*/  STL [R1+0x6a0], R87 ;  /* 0x0006a05701007387 */ /* 0x0003e80000100800 */
        /* <DEDUP_REMOVED lines=29> */
[----:B----4-:R-:W-:-:S02]  /*22f60*/  IMAD R245, R245, c[0x0][0x190], RZ ;  /* 0x00006400f5f57a24 */ /* 0x010fc400078e02ff */
[----:B--2---:R-:W-:-:S03]  /*22f70*/  IMAD R241, R241, c[0x0][0x190], RZ ;  /* 0x00006400f1f17a24 */ /* 0x004fc600078e02ff */
[----:B------:R1:W-:Y:S01]  /*22f80*/  STL [R1+0x6a4], R245 ;  /* 0x0006a4f501007387 */ /* 0x0003e20000100800 */
[----:B---3--:R-:W-:-:S03]  /*22f90*/  IMAD R240, R240, c[0x0][0x190], RZ ;  /* 0x00006400f0f07a24 */ /* 0x008fc600078e02ff */
[----:B------:R2:W-:Y:S01]  /*22fa0*/  STL [R1+0x6b0], R241 ;  /* 0x0006b0f101007387 */ /* 0x0005e20000100800 */
[----:B------:R-:W-:-:S03]  /*22fb0*/  IMAD R234, R234, c[0x0][0x190], RZ ;  /* 0x00006400eaea7a24 */ /* 0x000fc600078e02ff */
[----:B------:R-:W-:Y:S01]  /*22fc0*/  STL [R1+0x6b4], R240 ;  /* 0x0006b4f001007387 */ /* 0x000fe20000100800 */
        /* <DEDUP_REMOVED lines=53> */
[----:B-1----:R-:W3:Y:S04]  /*23320*/  LDL.LU R245, [R1+0x2cc] ;  /* 0x0002cc0001f57983 */ /* 0x002ee80000300800 */
[----:B------:R-:W-:Y:S04]  /*23330*/  STL [R1+0x750], R175 ;  /* 0x000750af01007387 */ /* 0x000fe80000100800 */
[----:B--2---:R-:W2:Y:S04]  /*23340*/  LDL.LU R241, [R1+0x2c8] ;  /* 0x0002c80001f17983 */ /* 0x004ea80000300800 */
[----:B------:R1:W-:Y:S04]  /*23350*/  STL [R1+0x754], R87 ;  /* 0x0007545701007387 */ /* 0x0003e80000100800 */
[----:B-1----:R-:W4:Y:S04]  /*23360*/  LDL.LU R87, [R1+0x358] ;  /* 0x0003580001577983 */ /* 0x002f280000300800 */
        /* <DEDUP_REMOVED lines=28> */
[----:B---3--:R-:W-:-:S02]  /*23530*/  IMAD R245, R245, c[0x0][0x190], RZ ;  /* 0x00006400f5f57a24 */ /* 0x008fc400078e02ff */
[----:B--2---:R-:W-:-:S03]  /*23540*/  IMAD R241, R241, c[0x0][0x190], RZ ;  /* 0x00006400f1f17a24 */ /* 0x004fc600078e02ff */
        /* <DEDUP_REMOVED lines=56> */
[----:B------:R-:W4:Y:S04]  /*238d0*/  LDL.LU R247, [R1+0x2ac] ;  /* 0x0002ac0001f77983 */ /* 0x000f280000300800 */
[----:B------:R2:W-:Y:S04]  /*238e0*/  STL [R1+0x7f8], R176 ;  /* 0x0007f8b001007387 */ /* 0x0005e80000100800 */
[----:B-1----:R-:W4:Y:S04]  /*238f0*/  LDL.LU R245, [R1+0x2a8] ;  /* 0x0002a80001f57983 */ /* 0x002f280000300800 */
[----:B------:R1:W-:Y:S04]  /*23900*/  STL [R1+0x7fc], R175 ;  /* 0x0007fcaf01007387 */ /* 0x0003e80000100800 */
[----:B--2---:R-:W2:Y:S04]  /*23910*/  LDL.LU R241, [R1+0x2a4] ;  /* 0x0002a40001f17983 */ /* 0x004ea80000300800 */
        /* <DEDUP_REMOVED lines=27> */
[----:B-1----:R-:W3:Y:S01]  /*23ad0*/  LDL.LU R175, [R1+0x120] ;  /* 0x0001200001af7983 */ /* 0x002ee20000300800 */
[----:B----4-:R-:W-:-:S02]  /*23ae0*/  IMAD R247, R247, c[0x0][0x190], RZ ;  /* 0x00006400f7f77a24 */ /* 0x010fc400078e02ff */
[----:B------:R-:W-:-:S03]  /*23af0*/  IMAD R245, R245, c[0x0][0x190], RZ ;  /* 0x00006400f5f57a24 */ /* 0x000fc600078e02ff */
[----:B------:R1:W-:Y:S01]  /*23b00*/  STL [R1+0x800], R247 ;  /* 0x000800f701007387 */ /* 0x0003e20000100800 */
[----:B--2---:R-:W-:-:S03]  /*23b10*/  IMAD R241, R241, c[0x0][0x190], RZ ;  /* 0x00006400f1f17a24 */ /* 0x004fc600078e02ff */
        /* <DEDUP_REMOVED lines=89> */
[----:B----4-:R-:W-:-:S05]  /*240b0*/  IMAD R247, R247, c[0x0][0x190], RZ ;  /* 0x00006400f7f77a24 */ /* 0x010fca00078e02ff */
[----:B------:R2:W-:Y:S02]  /*240c0*/  STL [R1+0x87c], R247 ;  /* 0x00087cf701007387 */ /* 0x0005e40000100800 */
[----:B--2---:R-:W-:Y:S02]  /*240d0*/  IMAD R247, R245, c[0x0][0x190], RZ ;  /* 0x00006400f5f77a24 */ /* 0x004fe400078e02ff */
[----:B---3--:R-:W-:Y:S02]  /*240e0*/  IMAD R245, R241, c[0x0][0x190], RZ ;  /* 0x00006400f1f57a24 */ /* 0x008fe400078e02ff */
[----:B------:R-:W-:Y:S01]  /*240f0*/  IMAD R241, R240, c[0x0][0x190], RZ ;  /* 0x00006400f0f17a24 */ /* 0x000fe200078e02ff */
        /* <DEDUP_REMOVED lines=54> */
[----:B------:R-:W-:Y:S04]  /*24460*/  STL [R1+0x8ec], R178 ;  /* 0x0008ecb201007387 */ /* 0x000fe80000100800 */
[----:B------:R-:W2:Y:S04]  /*24470*/  LDL.LU R175, [R1+0x80] ;  /* 0x0000800001af7983 */ /* 0x000ea80000300800 */
[----:B------:R1:W-:Y:S04]  /*24480*/  STL [R1+0x8f0], R176 ;  /* 0x0008f0b001007387 */ /* 0x0003e80000100800 */
[----:B-1----:R-:W3:Y:S04]  /*24490*/  LDL.LU R176, [R1+0x7c] ;  /* 0x00007c0001b07983 */ /* 0x002ee80000300800 */
        /* <DEDUP_REMOVED lines=29> */
[----:B------:R-:W4:Y:S01]  /*24670*/  LDL.LU R247, [R1] ;  /* 0x0000000001f77983 */ /* 0x000f220000300800 */
[----:B--2---:R-:W-:-:S05]  /*24680*/  IMAD R175, R175, c[0x0][0x190], RZ ;  /* 0x00006400afaf7a24 */ /* 0x004fca00078e02ff */
[----:B------:R1:W-:Y:S01]  /*24690*/  STL [R1+0x8f8], R175 ;  /* 0x0008f8af01007387 */ /* 0x0003e20000100800 */
[----:B---3--:R-:W-:-:S03]  /*246a0*/  IMAD R176, R176, c[0x0][0x190], RZ ;  /* 0x00006400b0b07a24 */ /* 0x008fc600078e02ff */
[----:B-1----:R-:W2:Y:S04]  /*246b0*/  LDL.LU R175, [R1+0x2588] ;  /* 0x0025880001af7983 */ /* 0x002ea80000300800 */
[----:B------:R1:W-:Y:S01]  /*246c0*/  STL [R1+0x8fc], R176 ;  /* 0x0008fcb001007387 */ /* 0x0003e20000100800 */
[----:B----4-:R-:W-:-:S03]  /*246d0*/  IMAD R177, R177, c[0x0][0x190], RZ ;  /* 0x00006400b1b17a24 */ /* 0x010fc600078e02ff */
[----:B-1----:R-:W3:Y:S01]  /*246e0*/  LDL.LU R176, [R1+0x2584] ;  /* 0x0025840001b07983 */ /* 0x002ee20000300800 */
[----:B------:R-:W-:-:S03]  /*246f0*/  IMAD R178, R178, c[0x0][0x190], RZ ;  /* 0x00006400b2b27a24 */ /* 0x000fc600078e02ff */
[----:B------:R1:W-:Y:S01]  /*24700*/  STL [R1+0x900], R177 ;  /* 0x000900b101007387 */ /* 0x0003e20000100800 */
[----:B------:R-:W-:Y:S02]  /*24710*/  IMAD R179, R179, c[0x0][0x190], RZ ;  /* 0x00006400b3b37a24 */ /* 0x000fe400078e02ff */
[----:B------:R-:W-:Y:S01]  /*24720*/  IMAD R180, R180, c[0x0][0x190], RZ ;  /* 0x00006400b4b47a24 */ /* 0x000fe200078e02ff */
[----:B-1----:R-:W4:Y:S01]  /*24730*/  LDL.LU R177, [R1+0x2580] ;  /* 0x0025800001b17983 */ /* 0x002f220000300800 */
[----:B------:R-:W-:-:S03]  /*24740*/  IMAD R181, R181, c[0x0][0x190], RZ ;  /* 0x00006400b5b57a24 */ /* 0x000fc600078e02ff */
[----:B------:R1:W-:Y:S01]  /*24750*/  STL [R1+0x904], R178 ;  /* 0x000904b201007387 */ /* 0x0003e20000100800 */
[----:B------:R-:W-:Y:S02]  /*24760*/  IMAD R182, R182, c[0x0][0x190], RZ ;  /* 0x00006400b6b67a24 */ /* 0x000fe400078e02ff */
[----:B------:R-:W-:Y:S01]  /*24770*/  IMAD R183, R183, c[0x0][0x190], RZ ;  /* 0x00006400b7b77a24 */ /* 0x000fe200078e02ff */
[----:B-1----:R-:W2:Y:S04]  /*24780*/  LDL.LU R178, [R1+0x257c] ;  /* 0x00257c0001b27983 */ /* 0x002ea80000300800 */
[----:B------:R1:W-:Y:S01]  /*24790*/  STL [R1+0x908], R179 ;  /* 0x000908b301007387 */ /* 0x0003e20000100800 */
[----:B------:R-:W-:Y:S02]  /*247a0*/  IMAD R185, R185, c[0x0][0x190], RZ ;  /* 0x00006400b9b97a24 */ /* 0x000fe400078e02ff */
[----:B------:R-:W-:Y:S01]  /*247b0*/  IMAD R187, R187, c[0x0][0x190], RZ ;  /* 0x00006400bbbb7a24 */ /* 0x000fe200078e02ff */
[----:B-1----:R-:W2:Y:S04]  /*247c0*/  LDL.LU R179, [R1+0x2578] ;  /* 0x0025780001b37983 */ /* 0x002ea80000300800 */
[----:B------:R1:W-:Y:S01]  /*247d0*/  STL [R1+0x90c], R180 ;  /* 0x00090cb401007387 */ /* 0x0003e20000100800 */
[----:B------:R-:W-:-:S03]  /*247e0*/  IMAD R188, R188, c[0x0][0x190], RZ ;  /* 0x00006400bcbc7a24 */ /* 0x000fc600078e02ff */
        /* <DEDUP_REMOVED lines=28> */
[----:B------:R1:W-:Y:S04]  /*249b0*/  STL [R1+0x934], R204 ;  /* 0x000934cc01007387 */ /* 0x0003e80000100800 */
[----:B-1----:R-:W2:Y:S04]  /*249c0*/  LDL.LU R204, [R1+0x254c] ;  /* 0x00254c0001cc7983 */ /* 0x002ea80000300800 */
[----:B------:R1:W-:Y:S04]  /*249d0*/  STL [R1+0x938], R210 ;  /* 0x000938d201007387 */ /* 0x0003e80000100800 */
[----:B-1----:R-:W2:Y:S04]  /*249e0*/  LDL.LU R210, [R1+0x2548] ;  /* 0x0025480001d27983 */ /* 0x002ea80000300800 */
[----:B------:R1:W-:Y:S04]  /*249f0*/  STL [R1+0x93c], R211 ;  /* 0x00093cd301007387 */ /* 0x0003e80000100800 */
[----:B-1----:R-:W2:Y:S04]  /*24a00*/  LDL.LU R211, [R1+0x2544] ;  /* 0x0025440001d37983 */ /* 0x002ea80000300800 */
[----:B------:R1:W-:Y:S04]  /*24a10*/  STL [R1+0x944], R212 ;  /* 0x000944d401007387 */ /* 0x0003e80000100800 */
[----:B-1----:R-:W2:Y:S04]  /*24a20*/  LDL.LU R212, [R1+0x2540] ;  /* 0x0025400001d47983 */ /* 0x002ea80000300800 */
[----:B------:R1:W-:Y:S01]  /*24a30*/  STL [R1+0x948], R213 ;  /* 0x000948d501007387 */ /* 0x0003e20000100800 */
[----:B------:R-:W-:-:S03]  /*24a40*/  IMAD R220, R220, c[0x0][0x190], RZ ;  /* 0x00006400dcdc7a24 */ /* 0x000fc600078e02ff */
[----:B-1----:R-:W2:Y:S04]  /*24a50*/  LDL.LU R213, [R1+0x253c] ;  /* 0x00253c0001d57983 */ /* 0x002ea80000300800 */
[----:B------:R1:W-:Y:S04]  /*24a60*/  STL [R1+0x94c], R217 ;  /* 0x00094cd901007387 */ /* 0x0003e80000100800 */
        /* <DEDUP_REMOVED lines=21> */
[----:B-1----:R-:W2:Y:S01]  /*24bc0*/  LDL.LU R240, [R1+0x251c] ;  /* 0x00251c0001f07983 */ /* 0x002ea20000300800 */
[----:B------:R-:W-:-:S03]  /*24bd0*/  IMAD R245, R245, c[0x0][0x190], RZ ;  /* 0x00006400f5f57a24 */ /* 0x000fc600078e02ff */
[----:B------:R1:W-:Y:S04]  /*24be0*/  STL [R1+0x96c], R241 ;  /* 0x00096cf101007387 */ /* 0x0003e80000100800 */
[----:B-1----:R-:W2:Y:S04]  /*24bf0*/  LDL.LU R241, [R1+0x2518] ;  /* 0x0025180001f17983 */ /* 0x002ea80000300800 */
[----:B------:R1:W-:Y:S01]  /*24c00*/  STL [R1+0x974], R245 ;  /* 0x000974f501007387 */ /* 0x0003e20000100800 */
[----:B------:R-:W-:-:S03]  /*24c10*/  IMAD R247, R247, c[0x0][0x190], RZ ;  /* 0x00006400f7f77a24 */ /* 0x000fc600078e02ff */
[----:B-1----:R-:W2:Y:S04]  /*24c20*/  LDL.LU R245, [R1+0x2514] ;  /* 0x0025140001f57983 */ /* 0x002ea80000300800 */
[----:B------:R1:W-:Y:S04]  /*24c30*/  STL [R1+0x988], R247 ;  /* 0x000988f701007387 */ /* 0x0003e80000100800 */
[----:B-1----:R-:W2:Y:S04]  /*24c40*/  LDL.LU R247, [R1+0x2510] ;  /* 0x0025100001f77983 */ /* 0x002ea80000300800 */
[----:B------:R1:W-:Y:S02]  /*24c50*/  STL [R1+0x98c], R251 ;  /* 0x00098cfb01007387 */ /* 0x0003e40000100800 */
[----:B-1----:R-:W-:-:S02]  /*24c60*/  IMAD R251, R250, c[0x0][0x190], RZ ;  /* 0x00006400fafb7a24 */ /* 0x002fc400078e02ff */
[----:B------:R-:W-:Y:S02]  /*24c70*/  IMAD R250, R149, c[0x0][0x190], RZ ;  /* 0x0000640095fa7a24 */ /* 0x000fe400078e02ff */
[----:B------:R-:W-:Y:S01]  /*24c80*/  IMAD R149, R150, c[0x0][0x190], RZ ;  /* 0x0000640096957a24 */ /* 0x000fe200078e02ff */
[----:B------:R-:W-:Y:S01]  /*24c90*/  STL [R1+0x994], R251 ;  /* 0x000994fb01007387 */ /* 0x000fe20000100800 */
[----:B------:R-:W-:-:S03]  /*24ca0*/  IMAD R150, R152, c[0x0][0x190], RZ ;  /* 0x0000640098967a24 */ /* 0x000fc600078e02ff */
[----:B------:R-:W-:Y:S04]  /*24cb0*/  STL [R1+0x99c], R250 ;  /* 0x00099cfa01007387 */ /* 0x000fe80000100800 */
[----:B------:R1:W-:Y:S04]  /*24cc0*/  STL [R1+0x9a0], R149 ;  /* 0x0009a09501007387 */ /* 0x0003e80000100800 */
[----:B------:R3:W-:Y:S01]  /*24cd0*/  STL [R1+0x9a4], R151 ;  /* 0x0009a49701007387 */ /* 0x0007e20000100800 */
[----:B-1----:R-:W-:-:S03]  /*24ce0*/  IMAD R149, R153, c[0x0][0x190], RZ ;  /* 0x0000640099957a24 */ /* 0x002fc600078e02ff */
[----:B------:R1:W-:Y:S01]  /*24cf0*/  STL [R1+0x9ac], R150 ;  /* 0x0009ac9601007387 */ /* 0x0003e20000100800 */
[----:B---3--:R-:W-:-:S03]  /*24d00*/  IMAD R151, R154, c[0x0][0x190], RZ ;  /* 0x000064009a977a24 */ /* 0x008fc600078e02ff */
[----:B------:R3:W-:Y:S01]  /*24d10*/  STL [R1+0x9b4], R149 ;  /* 0x0009b49501007387 */ /* 0x0007e20000100800 */
[----:B-1----:R-:W-:-:S03]  /*24d20*/  IMAD R150, R155, c[0x0][0x190], RZ ;  /* 0x000064009b967a24 */ /* 0x002fc600078e02ff */
[----:B------:R-:W-:Y:S01]  /*24d30*/  STL [R1+0x9cc], R151 ;  /* 0x0009cc9701007387 */ /* 0x000fe20000100800 */
[----:B---3--:R-:W-:Y:S02]  /*24d40*/  IMAD R149, R85, c[0x0][0x190], RZ ;  /* 0x0000640055957a24 */ /* 0x008fe400078e02ff */
[----:B------:R-:W-:Y:S02]  /*24d50*/  IMAD R85, R84, c[0x0][0x190], RZ ;  /* 0x0000640054557a24 */ /* 0x000fe400078e02ff */
[----:B------:R-:W-:Y:S01]  /*24d60*/  IMAD R84, R83, c[0x0][0x190], RZ ;  /* 0x0000640053547a24 */ /* 0x000fe200078e02ff */
[----:B------:R-:W-:Y:S01]  /*24d70*/  STL [R1+0x9d4], R150 ;  /* 0x0009d49601007387 */ /* 0x000fe20000100800 */
[----:B------:R-:W-:Y:S02]  /*24d80*/  IMAD R83, R82, c[0x0][0x190], RZ ;  /* 0x0000640052537a24 */ /* 0x000fe400078e02ff */
[----:B------:R-:W-:Y:S01]  /*24d90*/  IMAD R82, R81, c[0x0][0x190], RZ ;  /* 0x0000640051527a24 */ /* 0x000fe200078e02ff */
[----:B------:R-:W-:Y:S01]  /*24da0*/  STL [R1+0x9dc], R149 ;  /* 0x0009dc9501007387 */ /* 0x000fe20000100800 */
[----:B------:R-:W-:-:S02]  /*24db0*/  IMAD R81, R80, c[0x0][0x190], RZ ;  /* 0x0000640050517a24 */ /* 0x000fc400078e02ff */
[----:B------:R-:W-:Y:S01]  /*24dc0*/  IMAD R80, R79, c[0x0][0x190], RZ ;  /* 0x000064004f507a24 */ /* 0x000fe200078e02ff */
[----:B------:R-:W-:Y:S01]  /*24dd0*/  STL [R1+0x9e4], R85 ;  /* 0x0009e45501007387 */ /* 0x000fe20000100800 */
[----:B------:R-:W-:Y:S02]  /*24de0*/  IMAD R79, R78, c[0x0][0x190], RZ ;  /* 0x000064004e4f7a24 */ /* 0x000fe400078e02ff */
        /* <DEDUP_REMOVED lines=108> */
[----:B------:R-:W-:Y:S01]  /*254b0*/  STL [R1+0xb9c], R14 ;  /* 0x000b9c0e01007387 */ /* 0x000fe20000100800 */
[----:B------:R-:W-:-:S03]  /*254c0*/  IMAD R8, R6, c[0x0][0x190], RZ ;  /* 0x0000640006087a24 */ /* 0x000fc600078e02ff */
[----:B------:R-:W-:Y:S01]  /*254d0*/  STL [R1+0xba4], R13 ;  /* 0x000ba40d01007387 */ /* 0x000fe20000100800 */
[----:B------:R-:W-:-:S03]  /*254e0*/  IMAD R6, R5, c[0x0][0x190], RZ ;  /* 0x0000640005067a24 */ /* 0x000fc600078e02ff */
[----:B------:R-:W-:Y:S04]  /*254f0*/  STL [R1+0xba8], R12 ;  /* 0x000ba80c01007387 */ /* 0x000fe80000100800 */
[----:B------:R-:W-:Y:S04]  /*25500*/  STL [R1+0xbac], R11 ;  /* 0x000bac0b01007387 */ /* 0x000fe80000100800 */
[----:B------:R-:W-:Y:S01]  /*25510*/  STL [R1+0xbb4], R10 ;  /* 0x000bb40a01007387 */ /* 0x000fe20000100800 */
[----:B------:R-:W-:-:S03]  /*25520*/  IMAD R5, R157, c[0x0][0x190], RZ ;  /* 0x000064009d057a24 */ /* 0x000fc600078e02ff */
[----:B------:R-:W-:Y:S04]  /*25530*/  STL [R1+0xbbc], R9 ;  /* 0x000bbc0901007387 */ /* 0x000fe80000100800 */
[----:B------:R1:W-:Y:S04]  /*25540*/  STL [R1+0xbcc], R7 ;  /* 0x000bcc0701007387 */ /* 0x0003e80000100800 */
[----:B------:R-:W-:Y:S01]  /*25550*/  STL [R1+0xbd4], R8 ;  /* 0x000bd40801007387 */ /* 0x000fe20000100800 */
[----:B-1----:R-:W-:-:S03]  /*25560*/  IMAD R7, R156, c[0x0][0x190], RZ ;  /* 0x000064009c077a24 */ /* 0x002fc600078e02ff */
[----:B------:R1:W-:Y:S04]  /*25570*/  STL [R1+0xbdc], R6 ;  /* 0x000bdc0601007387 */ /* 0x0003e80000100800 */
[----:B------:R3:W-:Y:S04]  /*25580*/  STL [R1+0xbe4], R7 ;  /* 0x000be40701007387 */ /* 0x0007e80000100800 */
[----:B------:R2:W-:Y:S01]  /*25590*/  STL [R1+0xbe8], R5 ;  /* 0x000be80501007387 */ /* 0x0005e20000100800 */
[----:B-1----:R-:W-:Y:S02]  /*255a0*/  IMAD R6, R158, c[0x0][0x190], RZ ;  /* 0x000064009e067a24 */ /* 0x002fe400078e02ff */
[----:B---3--:R-:W-:-:S03]  /*255b0*/  IMAD R7, R159, c[0x0][0x190], RZ ;  /* 0x000064009f077a24 */ /* 0x008fc600078e02ff */
[----:B------:R1:W-:Y:S01]  /*255c0*/  STL [R1+0xbec], R6 ;  /* 0x000bec0601007387 */ /* 0x0003e20000100800 */
[----:B--2---:R-:W-:-:S03]  /*255d0*/  IMAD R5, R160, c[0x0][0x190], RZ ;  /* 0x00006400a0057a24 */ /* 0x004fc600078e02ff */
[----:B------:R2:W-:Y:S04]  /*255e0*/  STL [R1+0xbf4], R7 ;  /* 0x000bf40701007387 */ /* 0x0005e80000100800 */
[----:B------:R3:W-:Y:S01]  /*255f0*/  STL [R1+0xbfc], R5 ;  /* 0x000bfc0501007387 */ /* 0x0007e20000100800 */
[----:B-1----:R-:W-:Y:S02]  /*25600*/  IMAD R6, R161, c[0x0][0x190], RZ ;  /* 0x00006400a1067a24 */ /* 0x002fe400078e02ff */
[----:B--2---:R-:W-:-:S03]  /*25610*/  IMAD R7, R162, c[0x0][0x190], RZ ;  /* 0x00006400a2077a24 */ /* 0x004fc600078e02ff */
[----:B------:R1:W-:Y:S01]  /*25620*/  STL [R1+0xc0c], R6 ;  /* 0x000c0c0601007387 */ /* 0x0003e20000100800 */
[----:B---3--:R-:W-:-:S03]  /*25630*/  IMAD R5, R163, c[0x0][0x190], RZ ;  /* 0x00006400a3057a24 */ /* 0x008fc600078e02ff */
        /* <DEDUP_REMOVED lines=27> */
[----:B----4-:R-:W-:-:S03]  /*257f0*/  IMAD R7, R177, c[0x0][0x190], RZ ;  /* 0x00006400b1077a24 */ /* 0x010fc600078e02ff */
        /* <DEDUP_REMOVED lines=26> */
[----:B------:R2:W-:Y:S01]  /*259a0*/  STL [R1+0xd2c], R7 ;  /* 0x000d2c0701007387 */ /* 0x0005e20000100800 */
[----:B------:R-:W-:-:S03]  /*259b0*/  IMAD R8, R211, c[0x0][0x190], RZ ;  /* 0x00006400d3087a24 */ /* 0x000fc600078e02ff */
[----:B------:R3:W-:Y:S01]  /*259c0*/  STL [R1+0xd30], R5 ;  /* 0x000d300501007387 */ /* 0x0007e20000100800 */
[----:B-1----:R-:W-:Y:S02]  /*259d0*/  IMAD R6, R210, c[0x0][0x190], RZ ;  /* 0x00006400d2067a24 */ /* 0x002fe400078e02ff */
[----:B--2---:R-:W-:-:S03]  /*259e0*/  IMAD R7, R213, c[0x0][0x190], RZ ;  /* 0x00006400d5077a24 */ /* 0x004fc600078e02ff */
[----:B------:R1:W-:Y:S01]  /*259f0*/  STL [R1+0xd34], R6 ;  /* 0x000d340601007387 */ /* 0x0003e20000100800 */
[----:B---3--:R-:W-:-:S03]  /*25a00*/  IMAD R5, R212, c[0x0][0x190], RZ ;  /* 0x00006400d4057a24 */ /* 0x008fc600078e02ff */
[----:B------:R-:W-:Y:S04]  /*25a10*/  STL [R1+0xd3c], R8 ;  /* 0x000d3c0801007387 */ /* 0x000fe80000100800 */
[----:B------:R2:W-:Y:S01]  /*25a20*/  STL [R1+0xd54], R5 ;  /* 0x000d540501007387 */ /* 0x0005e20000100800 */
[----:B-1----:R-:W-:-:S03]  /*25a30*/  LEA R6, P0, R70, R248, 0x2 ;  /* 0x000000f846067211 */ /* 0x002fc600078010ff */
[----:B------:R1:W-:Y:S01]  /*25a40*/  STL [R1+0xd64], R7 ;  /* 0x000d640701007387 */ /* 0x0003e20000100800 */
[----:B--2---:R-:W-:Y:S01]  /*25a50*/  IMAD R5, R217, c[0x0][0x190], RZ ;  /* 0x00006400d9057a24 */ /* 0x004fe200078e02ff */
[----:B-1----:R-:W-:-:S04]  /*25a60*/  LEA.HI.X.SX32 R7, R70, R0, 0x2, P0 ;  /* 0x0000000046077211 */ /* 0x002fc800000f16ff */
[----:B------:R1:W-:Y:S01]  /*25a70*/  STL [R1+0xd88], R5 ;  /* 0x000d880501007387 */ /* 0x0003e20000100800 */
[----:B------:R-:W-:-:S03]  /*25a80*/  LEA R8, P4, R69, R248, 0x2 ;  /* 0x000000f845087211 */ /* 0x000fc600078810ff */
[----:B------:R2:W-:Y:S01]  /*25a90*/  STL.64 [R1+0x420], R6 ;  /* 0x0004200601007387 */ /* 0x0005e20000100a00 */
[----:B------:R-:W-:Y:S01]  /*25aa0*/  LEA.HI.X.SX32 R9, R69, R0, 0x2, P4 ;  /* 0x0000000045097211 */ /* 0x000fe200020f16ff */
[----:B-1----:R-:W-:Y:S01]  /*25ab0*/  IMAD R5, R220, c[0x0][0x190], RZ ;  /* 0x00006400dc057a24 */ /* 0x002fe200078e02ff */
[----:B--2---:R-:W-:-:S03]  /*25ac0*/  LEA R6, P0, R68, R248, 0x2 ;  /* 0x000000f844067211 */ /* 0x004fc600078010ff */
[----:B------:R1:W-:Y:S01]  /*25ad0*/  STL.64 [R1+0x418], R8 ;  /* 0x0004180801007387 */ /* 0x0003e20000100a00 */
[----:B------:R-:W-:-:S03]  /*25ae0*/  LEA.HI.X.SX32 R7, R68, R0, 0x2, P0 ;  /* 0x0000000044077211 */ /* 0x000fc600000f16ff */
[----:B------:R2:W-:Y:S04]  /*25af0*/  STL [R1+0xd98], R5 ;  /* 0x000d980501007387 */ /* 0x0005e80000100800 */
[----:B------:R3:W-:Y:S01]  /*25b00*/  STL.64 [R1+0x410], R6 ;  /* 0x0004100601007387 */ /* 0x0007e20000100a00 */
[----:B-1----:R-:W-:Y:S01]  /*25b10*/  LEA R8, P4, R67, R248, 0x2 ;  /* 0x000000f843087211 */ /* 0x002fe200078810ff */
[----:B--2---:R-:W-:-:S03]  /*25b20*/  IMAD R5, R221, c[0x0][0x190], RZ ;  /* 0x00006400dd057a24 */ /* 0x004fc600078e02ff */
[----:B------:R-:W-:Y:S02]  /*25b30*/  LEA.HI.X.SX32 R9, R67, R0, 0x2, P4 ;  /* 0x0000000043097211 */ /* 0x000fe400020f16ff */
[----:B---3--:R-:W-:-:S03]  /*25b40*/  LEA R6, P0, R66, R248, 0x2 ;  /* 0x000000f842067211 */ /* 0x008fc600078010ff */
        /* <DEDUP_REMOVED lines=50> */
[----:B------:R-:W-:Y:S01]  /*25e70*/  STL [R1+0xdc4], R5 ;  /* 0x000dc40501007387 */ /* 0x000fe20000100800 */
[----:B------:R-:W-:-:S03]  /*25e80*/  IMAD R86, R86, c[0x0][0x190], RZ ;  /* 0x0000640056567a24 */ /* 0x000fc600078e02ff */
[----:B------:R2:W-:Y:S01]  /*25e90*/  STL.64 [R1+0x3a0], R6 ;  /* 0x0003a00601007387 */ /* 0x0005e20000100a00 */
[----:B-1----:R-:W-:Y:S01]  /*25ea0*/  LEA R8, P4, R3, R248, 0x2 ;  /* 0x000000f803087211 */ /* 0x002fe200078810ff */
[----:B------:R-:W-:-:S03]  /*25eb0*/  IMAD R87, R87, c[0x0][0x190], RZ ;  /* 0x0000640057577a24 */ /* 0x000fc600078e02ff */
[----:B------:R-:W-:Y:S01]  /*25ec0*/  LEA.HI.X.SX32 R9, R3, R0, 0x2, P4 ;  /* 0x0000000003097211 */ /* 0x000fe200020f16ff */
[----:B--2---:R-:W-:Y:S01]  /*25ed0*/  IMAD R7, R245, c[0x0][0x190], RZ ;  /* 0x00006400f5077a24 */ /* 0x004fe200078e02ff */
[-C--:B------:R-:W-:Y:S02]  /*25ee0*/  LEA R6, P0, R2, R248.reuse, 0x2 ;  /* 0x000000f802067211 */ /* 0x080fe400078010ff */
[----:B------:R-:W-:Y:S02]  /*25ef0*/  LEA R4, P4, R86, R248, 0x2 ;  /* 0x000000f856047211 */ /* 0x000fe400078810ff */
[----:B------:R1:W-:Y:S01]  /*25f00*/  STL [R1+0xdcc], R7 ;  /* 0x000dcc0701007387 */ /* 0x0003e20000100800 */
[----:B------:R-:W-:Y:S01]  /*25f10*/  IMAD R88, R88, c[0x0][0x190], RZ ;  /* 0x0000640058587a24 */ /* 0x000fe200078e02ff */
[-C--:B------:R-:W-:Y:S01]  /*25f20*/  LEA.HI.X.SX32 R5, R86, R0.reuse, 0x2, P4 ;  /* 0x0000000056057211 */ /* 0x080fe200020f16ff */
[----:B------:R-:W-:Y:S01]  /*25f30*/  IMAD R89, R89, c[0x0][0x190], RZ ;  /* 0x0000640059597a24 */ /* 0x000fe200078e02ff */
[----:B-1----:R-:W-:Y:S01]  /*25f40*/  LEA.HI.X.SX32 R7, R2, R0, 0x2, P0 ;  /* 0x0000000002077211 */ /* 0x002fe200000f16ff */
[----:B------:R-:W-:-:S04]  /*25f50*/  IMAD R2, R247, c[0x0][0x190], RZ ;  /* 0x00006400f7027a24 */ /* 0x000fc800078e02ff */
[----:B------:R1:W-:Y:S04]  /*25f60*/  STL.64 [R1+0x390], R6 ;  /* 0x0003900601007387 */ /* 0x0003e80000100a00 */
[----:B------:R-:W-:Y:S04]  /*25f70*/  STL.64 [R1+0x398], R8 ;  /* 0x0003980801007387 */ /* 0x000fe80000100a00 */
[----:B------:R2:W-:Y:S01]  /*25f80*/  STL.64 [R1+0x388], R4 ;  /* 0x0003880401007387 */ /* 0x0005e20000100a00 */
[----:B-1----:R-:W-:-:S03]  /*25f90*/  LEA R6, P6, R87, R248, 0x2 ;  /* 0x000000f857067211 */ /* 0x002fc600078c10ff */
[----:B------:R1:W-:Y:S01]  /*25fa0*/  STL [R1+0xddc], R2 ;  /* 0x000ddc0201007387 */ /* 0x0003e20000100800 */
[----:B------:R-:W-:Y:S02]  /*25fb0*/  LEA.HI.X.SX32 R7, R87, R0, 0x2, P6 ;  /* 0x0000000057077211 */ /* 0x000fe400030f16ff */
[-C--:B--2---:R-:W-:Y:S01]  /*25fc0*/  LEA R4, P0, R88, R248.reuse, 0x2 ;  /* 0x000000f858047211 */ /* 0x084fe200078010ff */
[----:B------:R-:W-:Y:S01]  /*25fd0*/  IMAD R90, R90, c[0x0][0x190], RZ ;  /* 0x000064005a5a7a24 */ /* 0x000fe200078e02ff */
[----:B-1----:R-:W-:Y:S01]  /*25fe0*/  LEA R2, P6, R89, R248, 0x2 ;  /* 0x000000f859027211 */ /* 0x002fe200078c10ff */
[----:B------:R-:W-:Y:S01]  /*25ff0*/  IMAD R91, R91, c[0x0][0x190], RZ ;  /* 0x000064005b5b7a24 */ /* 0x000fe200078e02ff */
[-C--:B------:R-:W-:Y:S01]  /*26000*/  LEA.HI.X.SX32 R5, R88, R0.reuse, 0x2, P0 ;  /* 0x0000000058057211 */ /* 0x080fe200000f16ff */
[----:B------:R-:W-:Y:S01]  /*26010*/  IMAD R92, R92, c[0x0][0x190], RZ ;  /* 0x000064005c5c7a24 */ /* 0x000fe200078e02ff */
[----:B------:R-:W-:Y:S01]  /*26020*/  LEA.HI.X.SX32 R3, R89, R0, 0x2, P6 ;  /* 0x0000000059037211 */ /* 0x000fe200030f16ff */
[----:B------:R1:W-:Y:S04]  /*26030*/  STL.64 [R1+0xe10], R6 ;  /* 0x000e100601007387 */ /* 0x0003e80000100a00 */
[----:B------:R2:W-:Y:S01]  /*26040*/  STL.64 [R1+0x380], R4 ;  /* 0x0003800401007387 */ /* 0x0005e20000100a00 */
[----:B------:R-:W-:-:S03]  /*26050*/  IMAD R93, R93, c[0x0][0x190], RZ ;  /* 0x000064005d5d7a24 */ /* 0x000fc600078e02ff */
[----:B------:R3:W-:Y:S01]  /*26060*/  STL.64 [R1+0x378], R2 ;  /* 0x0003780201007387 */ /* 0x0007e20000100a00 */
[CC--:B-1----:R-:W-:Y:S02]  /*26070*/  LEA R6, P4, R90.reuse, R248.reuse, 0x2 ;  /* 0x000000f85a067211 */ /* 0x0c2fe400078810ff */
[C---:B--2---:R-:W-:Y:S02]  /*26080*/  LEA R4, P0, R91.reuse, R248, 0x2 ;  /* 0x000000f85b047211 */ /* 0x044fe400078010ff */
[----:B------:R-:W-:Y:S02]  /*26090*/  LEA.HI.X.SX32 R7, R90, R0, 0x2, P4 ;  /* 0x000000005a077211 */ /* 0x000fe400020f16ff */
[----:B---3--:R-:W-:Y:S01]  /*260a0*/  LEA R2, P6, R92, R248, 0x2 ;  /* 0x000000f85c027211 */ /* 0x008fe200078c10ff */
        /* <DEDUP_REMOVED lines=61> */
[-C--:B------:R-:W-:Y:S02]  /*26480*/  LEA.HI.X.SX32 R5, R106, R0.reuse, 0x2, P0 ;  /* 0x000000006a057211 */ /* 0x080fe400000f16ff */
        /* <DEDUP_REMOVED lines=122> */
[----:B------:R2:W-:Y:S04]  /*26c30*/  STL.64 [R1+0x200], R4 ;  /* 0x0002000401007387 */ /* 0x0005e80000100a00 */
[----:B------:R3:W-:Y:S01]  /*26c40*/  STL.64 [R1+0x1f8], R2 ;  /* 0x0001f80201007387 */ /* 0x0007e20000100a00 */
[----:B-1----:R-:W-:-:S02]  /*26c50*/  LEA R6, P4, R138, R248, 0x2 ;  /* 0x000000f88a067211 */ /* 0x002fc400078810ff */
        /* <DEDUP_REMOVED lines=35> */
[----:B--2---:R-:W-:Y:S02]  /*26e90*/  LEA R4, P0, R148, R248, 0x2 ;  /* 0x000000f894047211 */ /* 0x004fe400078010ff */
        /* <DEDUP_REMOVED lines=58> */
[-C--:B-1----:R-:W-:Y:S02]  /*27240*/  LEA R6, P4, R203, R248.reuse, 0x2 ;  /* 0x000000f8cb067211 */ /* 0x082fe400078810ff */
        /* <DEDUP_REMOVED lines=25> */
[----:B---3--:R-:W-:Y:S02]  /*273e0*/  LEA R2, P6, R216, R248, 0x2 ;  /* 0x000000f8d8027211 */ /* 0x008fe400078c10ff */
        /* <DEDUP_REMOVED lines=33> */
[C---:B---3--:R-:W-:Y:S02]  /*27600*/  LEA R2, P6, R230.reuse, R248, 0x2 ;  /* 0x000000f8e6027211 */ /* 0x048fe400078c10ff */
[-C--:B------:R-:W-:Y:S02]  /*27610*/  LEA.HI.X.SX32 R5, R229, R0.reuse, 0x2, P0 ;  /* 0x00000000e5057211 */ /* 0x080fe400000f16ff */
[----:B------:R-:W-:Y:S01]  /*27620*/  LEA.HI.X.SX32 R3, R230, R0, 0x2, P6 ;  /* 0x00000000e6037211 */ /* 0x000fe200030f16ff */
[----:B------:R1:W-:Y:S04]  /*27630*/  STL.64 [R1+0xb8], R6 ;  /* 0x0000b80601007387 */ /* 0x0003e80000100a00 */
[----:B------:R2:W-:Y:S04]  /*27640*/  STL.64 [R1+0xb0], R4 ;  /* 0x0000b00401007387 */ /* 0x0005e80000100a00 */
[----:B------:R-:W3:Y:S04]  /*27650*/  LDL.LU R85, [R1+0x584] ;  /* 0x0005840001557983 */ /* 0x000ee80000300800 */
[----:B------:R4:W-:Y:S01]  /*27660*/  STL.64 [R1+0xa8], R2 ;  /* 0x0000a80201007387 */ /* 0x0009e20000100a00 */
[----:B------:R-:W-:-:S03]  /*27670*/  IMAD R232, R232, c[0x0][0x190], RZ ;  /* 0x00006400e8e87a24 */ /* 0x000fc600078e02ff */
[----:B------:R-:W3:Y:S01]  /*27680*/  LDL.LU R155, [R1+0x588] ;  /* 0x00058800019b7983 */ /* 0x000ee20000300800 */
[----:B------:R-:W-:Y:S01]  /*27690*/  IMAD R233, R233, c[0x0][0x190], RZ ;  /* 0x00006400e9e97a24 */ /* 0x000fe200078e02ff */
[----:B-1----:R-:W-:-:S04]  /*276a0*/  LEA R6, P4, R232, R248, 0x2 ;  /* 0x000000f8e8067211 */ /* 0x002fc800078810ff */
[C---:B--2---:R-:W-:Y:S02]  /*276b0*/  LEA R4, P0, R233.reuse, R248, 0x2 ;  /* 0x000000f8e9047211 */ /* 0x044fe400078010ff */
[-C--:B------:R-:W-:Y:S02]  /*276c0*/  LEA.HI.X.SX32 R7, R232, R0.reuse, 0x2, P4 ;  /* 0x00000000e8077211 */ /* 0x080fe400020f16ff */
[----:B------:R-:W-:-:S03]  /*276d0*/  LEA.HI.X.SX32 R5, R233, R0, 0x2, P0 ;  /* 0x00000000e9057211 */ /* 0x000fc600000f16ff */
[----:B------:R1:W-:Y:S04]  /*276e0*/  STL.64 [R1+0xa0], R6 ;  /* 0x0000a00601007387 */ /* 0x0003e80000100a00 */
[----:B------:R-:W2:Y:S04]  /*276f0*/  LDL.LU R153, [R1+0x594] ;  /* 0x0005940001997983 */ /* 0x000ea80000300800 */
[----:B------:R1:W-:Y:S04]  /*27700*/  STL.64 [R1+0x98], R4 ;  /* 0x0000980401007387 */ /* 0x0003e80000100a00 */
[----:B------:R-:W2:Y:S04]  /*27710*/  LDL R151, [R1+0x5a0] ;  /* 0x0005a00001977983 */ /* 0x000ea80000100800 */
[----:B------:R-:W2:Y:S01]  /*27720*/  LDL R149, [R1+0x5ac] ;  /* 0x0005ac0001957983 */ /* 0x000ea20000100800 */
[----:B------:R-:W-:-:S02]  /*27730*/  IMAD R235, R235, c[0x0][0x190], RZ ;  /* 0x00006400ebeb7a24 */ /* 0x000fc400078e02ff */
[----:B------:R-:W-:-:S03]  /*27740*/  IMAD R236, R236, c[0x0][0x190], RZ ;  /* 0x00006400ecec7a24 */ /* 0x000fc600078e02ff */
[-C--:B----4-:R-:W-:Y:S01]  /*27750*/  LEA R2, P6, R235, R248.reuse, 0x2 ;  /* 0x000000f8eb027211 */ /* 0x090fe200078c10ff */
[----:B------:R-:W-:Y:S01]  /*27760*/  IMAD R237, R237, c[0x0][0x190], RZ ;  /* 0x00006400eded7a24 */ /* 0x000fe200078e02ff */
[----:B-1----:R-:W-:Y:S01]  /*27770*/  LEA R6, P4, R236, R248, 0x2 ;  /* 0x000000f8ec067211 */ /* 0x002fe200078810ff */
[----:B------:R-:W-:Y:S01]  /*27780*/  IMAD R238, R238, c[0x0][0x190], RZ ;  /* 0x00006400eeee7a24 */ /* 0x000fe200078e02ff */
[----:B------:R-:W-:Y:S02]  /*27790*/  LEA.HI.X.SX32 R3, R235, R0, 0x2, P6 ;  /* 0x00000000eb037211 */ /* 0x000fe400030f16ff */
[----:B------:R-:W-:Y:S01]  /*277a0*/  LEA R4, P0, R237, R248, 0x2 ;  /* 0x000000f8ed047211 */ /* 0x000fe200078010ff */
[----:B------:R-:W-:Y:S01]  /*277b0*/  IMAD R239, R239, c[0x0][0x190], RZ ;  /* 0x00006400efef7a24 */ /* 0x000fe200078e02ff */
[-C--:B------:R-:W-:Y:S01]  /*277c0*/  LEA.HI.X.SX32 R7, R236, R0.reuse, 0x2, P4 ;  /* 0x00000000ec077211 */ /* 0x080fe200020f16ff */
[----:B------:R1:W-:Y:S01]  /*277d0*/  STL.64 [R1+0x90], R2 ;  /* 0x0000900201007387 */ /* 0x0003e20000100a00 */
[----:B------:R-:W-:-:S03]  /*277e0*/  LEA.HI.X.SX32 R5, R237, R0, 0x2, P0 ;  /* 0x00000000ed057211 */ /* 0x000fc600000f16ff */
[----:B------:R-:W4:Y:S04]  /*277f0*/  LDL R250, [R1+0x5b0] ;  /* 0x0005b00001fa7983 */ /* 0x000f280000100800 */
[----:B------:R1:W-:Y:S02]  /*27800*/  STL.64 [R1+0x88], R6 ;  /* 0x0000880601007387 */ /* 0x0003e40000100a00 */
[C---:B-1----:R-:W-:Y:S02]  /*27810*/  LEA R2, P6, R238.reuse, R248, 0x2 ;  /* 0x000000f8ee027211 */ /* 0x042fe400078c10ff */
[----:B------:R-:W4:Y:S02]  /*27820*/  LDL R251, [R1+0x5b4] ;  /* 0x0005b40001fb7983 */ /* 0x000f240000100800 */
[----:B------:R-:W-:-:S02]  /*27830*/  LEA.HI.X.SX32 R3, R238, R0, 0x2, P6 ;  /* 0x00000000ee037211 */ /* 0x000fc400030f16ff */
[----:B------:R1:W-:Y:S01]  /*27840*/  STL.64 [R1+0x80], R4 ;  /* 0x0000800401007387 */ /* 0x0003e20000100a00 */
[----:B------:R-:W-:-:S03]  /*27850*/  LEA R6, P4, R239, R248, 0x2 ;  /* 0x000000f8ef067211 */ /* 0x000fc600078810ff */
[----:B------:R-:W4:Y:S01]  /*27860*/  LDL R82, [R1+0x5b8] ;  /* 0x0005b80001527983 */ /* 0x000f220000100800 */
[----:B------:R-:W-:-:S03]  /*27870*/  LEA.HI.X.SX32 R7, R239, R0, 0x2, P4 ;  /* 0x00000000ef077211 */ /* 0x000fc600020f16ff */
[----:B------:R1:W-:Y:S01]  /*27880*/  STL.64 [R1+0x78], R2 ;  /* 0x0000780201007387 */ /* 0x0003e20000100a00 */
[----:B------:R-:W-:-:S03]  /*27890*/  IMAD R242, R242, c[0x0][0x190], RZ ;  /* 0x00006400f2f27a24 */ /* 0x000fc600078e02ff */
[----:B------:R-:W4:Y:S04]  /*278a0*/  LDL.LU R154, [R1+0x5c8] ;  /* 0x0005c800019a7983 */ /* 0x000f280000300800 */
[----:B------:R1:W-:Y:S01]  /*278b0*/  STL.64 [R1+0x70], R6 ;  /* 0x0000700601007387 */ /* 0x0003e20000100a00 */
[----:B------:R-:W-:-:S03]  /*278c0*/  IMAD R243, R243, c[0x0][0x190], RZ ;  /* 0x00006400f3f37a24 */ /* 0x000fc600078e02ff */
[----:B------:R-:W4:Y:S01]  /*278d0*/  LDL.LU R152, [R1+0x5cc] ;  /* 0x0005cc0001987983 */ /* 0x000f220000300800 */
[----:B-1----:R-:W-:Y:S01]  /*278e0*/  LEA R4, P0, R242, R248, 0x2 ;  /* 0x000000f8f2047211 */ /* 0x002fe200078010ff */
[----:B------:R-:W-:Y:S02]  /*278f0*/  IMAD R244, R244, c[0x0][0x190], RZ ;  /* 0x00006400f4f47a24 */ /* 0x000fe400078e02ff */
[----:B------:R-:W4:Y:S01]  /*27900*/  LDL.LU R150, [R1+0x5d0] ;  /* 0x0005d00001967983 */ /* 0x000f220000300800 */
[----:B------:R-:W-:Y:S01]  /*27910*/  LEA.HI.X.SX32 R5, R242, R0, 0x2, P0 ;  /* 0x00000000f2057211 */ /* 0x000fe200000f16ff */
[----:B------:R-:W-:Y:S01]  /*27920*/  IMAD R246, R246, c[0x0][0x190], RZ ;  /* 0x00006400f6f67a24 */ /* 0x000fe200078e02ff */
[CC--:B------:R-:W-:Y:S02]  /*27930*/  LEA R2, P6, R243.reuse, R248.reuse, 0x2 ;  /* 0x000000f8f3027211 */ /* 0x0c0fe400078c10ff */
[C---:B------:R-:W-:Y:S01]  /*27940*/  LEA R6, P4, R244.reuse, R248, 0x2 ;  /* 0x000000f8f4067211 */ /* 0x040fe200078810ff */
[----:B------:R1:W-:Y:S01]  /*27950*/  STL.64 [R1+0x68], R4 ;  /* 0x0000680401007387 */ /* 0x0003e20000100a00 */
[-C--:B------:R-:W-:Y:S01]  /*27960*/  LEA.HI.X.SX32 R3, R243, R0.reuse, 0x2, P6 ;  /* 0x00000000f3037211 */ /* 0x080fe200030f16ff */
[----:B------:R-:W-:Y:S01]  /*27970*/  IMAD R249, R249, c[0x0][0x190], RZ ;  /* 0x00006400f9f97a24 */ /* 0x000fe200078e02ff */
[----:B------:R-:W-:Y:S01]  /*27980*/  LEA.HI.X.SX32 R7, R244, R0, 0x2, P4 ;  /* 0x00000000f4077211 */ /* 0x000fe200020f16ff */
[----:B------:R-:W4:Y:S04]  /*27990*/  LDL.LU R83, [R1+0x5d4] ;  /* 0x0005d40001537983 */ /* 0x000f280000300800 */
[----:B------:R1:W-:Y:S02]  /*279a0*/  STL.64 [R1+0x60], R2 ;  /* 0x0000600201007387 */ /* 0x0003e40000100a00 */
[----:B-1----:R-:W-:-:S02]  /*279b0*/  LEA R4, P0, R246, R248, 0x2 ;  /* 0x000000f8f6047211 */ /* 0x002fc400078010ff */
[----:B------:R3:W-:Y:S02]  /*279c0*/  STL.64 [R1+0x58], R6 ;  /* 0x0000580601007387 */ /* 0x0007e40000100a00 */
[----:B------:R-:W-:Y:S02]  /*279d0*/  LEA.HI.X.SX32 R5, R246, R0, 0x2, P0 ;  /* 0x00000000f6057211 */ /* 0x000fe400000f16ff */
[----:B------:R-:W4:Y:S01]  /*279e0*/  LDL.LU R84, [R1+0x5dc] ;  /* 0x0005dc0001547983 */ /* 0x000f220000300800 */
[----:B------:R-:W-:-:S03]  /*279f0*/  LEA R2, P6, R249, R248, 0x2 ;  /* 0x000000f8f9027211 */ /* 0x000fc600078c10ff */
[----:B------:R1:W-:Y:S01]  /*27a00*/  STL.64 [R1+0x50], R4 ;  /* 0x0000500401007387 */ /* 0x0003e20000100a00 */
[----:B------:R-:W-:-:S05]  /*27a10*/  LEA.HI.X.SX32 R3, R249, R0, 0x2, P6 ;  /* 0x00000000f9037211 */ /* 0x000fca00030f16ff */
[----:B------:R2:W-:Y:S01]  /*27a20*/  STL.64 [R1+0x48], R2 ;  /* 0x0000480201007387 */ /* 0x0005e20000100a00 */
[----:B---3--:R-:W-:-:S04]  /*27a30*/  LEA R6, P4, R85, R248, 0x2 ;  /* 0x000000f855067211 */ /* 0x008fc800078810ff */
[----:B------:R-:W-:Y:S02]  /*27a40*/  LEA.HI.X.SX32 R7, R85, R0, 0x2, P4 ;  /* 0x0000000055077211 */ /* 0x000fe400020f16ff */
[----:B------:R-:W3:Y:S01]  /*27a50*/  LDL.LU R85, [R1+0x638] ;  /* 0x0006380001557983 */ /* 0x000ee20000300800 */
[----:B-1----:R-:W-:-:S04]  /*27a60*/  LEA R4, P0, R155, R248, 0x2 ;  /* 0x000000f89b047211 */ /* 0x002fc800078010ff */
[----:B------:R-:W-:Y:S01]  /*27a70*/  LEA.HI.X.SX32 R5, R155, R0, 0x2, P0 ;  /* 0x000000009b057211 */ /* 0x000fe200000f16ff */
[----:B------:R1:W-:Y:S04]  /*27a80*/  STL.64 [R1+0x40], R6 ;  /* 0x0000400601007387 */ /* 0x0003e80000100a00 */
[----:B------:R1:W-:Y:S04]  /*27a90*/  STL.64 [R1+0x38], R4 ;  /* 0x0000380401007387 */ /* 0x0003e80000100a00 */
[----:B------:R-:W3:Y:S01]  /*27aa0*/  LDL.LU R155, [R1+0x65c] ;  /* 0x00065c00019b7983 */ /* 0x000ee20000300800 */
[----:B--2---:R-:W-:-:S04]  /*27ab0*/  LEA R2, P6, R153, R248, 0x2 ;  /* 0x000000f899027211 */ /* 0x004fc800078c10ff */
[----:B------:R-:W-:Y:S02]  /*27ac0*/  LEA.HI.X.SX32 R3, R153, R0, 0x2, P6 ;  /* 0x0000000099037211 */ /* 0x000fe400030f16ff */
[-C--:B-1----:R-:W-:Y:S02]  /*27ad0*/  LEA R6, P4, R151, R248.reuse, 0x2 ;  /* 0x000000f897067211 */ /* 0x082fe400078810ff */
[----:B------:R-:W-:Y:S01]  /*27ae0*/  LEA R4, P0, R149, R248, 0x2 ;  /* 0x000000f895047211 */ /* 0x000fe200078010ff */
[----:B------:R4:W-:Y:S01]  /*27af0*/  STL.64 [R1+0x30], R2 ;  /* 0x0000300201007387 */ /* 0x0009e20000100a00 */
[-C--:B------:R-:W-:Y:S02]  /*27b00*/  LEA.HI.X.SX32 R7, R151, R0.reuse, 0x2, P4 ;  /* 0x0000000097077211 */ /* 0x080fe400020f16ff */
[----:B------:R-:W-:Y:S01]  /*27b10*/  LEA.HI.X.SX32 R5, R149, R0, 0x2, P0 ;  /* 0x0000000095057211 */ /* 0x000fe200000f16ff */
[----:B------:R-:W2:Y:S04]  /*27b20*/  LDL.LU R153, [R1+0x678] ;  /* 0x0006780001997983 */ /* 0x000ea80000300800 */
[----:B------:R1:W-:Y:S04]  /*27b30*/  STL.64 [R1+0x28], R6 ;  /* 0x0000280601007387 */ /* 0x0003e80000100a00 */
[----:B------:R1:W-:Y:S04]  /*27b40*/  STL.64 [R1+0x20], R4 ;  /* 0x0000200401007387 */ /* 0x0003e80000100a00 */
[----:B------:R-:W2:Y:S01]  /*27b50*/  LDL.LU R151, [R1+0x680] ;  /* 0x0006800001977983 */ /* 0x000ea20000300800 */
[----:B----4-:R-:W-:-:S04]  /*27b60*/  LEA R2, P6, R250, R248, 0x2 ;  /* 0x000000f8fa027211 */ /* 0x010fc800078c10ff */
[----:B------:R-:W-:Y:S02]  /*27b70*/  LEA.HI.X.SX32 R3, R250, R0, 0x2, P6 ;  /* 0x00000000fa037211 */ /* 0x000fe400030f16ff */
[----:B-1----:R-:W-:-:S03]  /*27b80*/  LEA R6, P4, R251, R248, 0x2 ;  /* 0x000000f8fb067211 */ /* 0x002fc600078810ff */
[----:B------:R1:W-:Y:S01]  /*27b90*/  STL.64 [R1+0x18], R2 ;  /* 0x0000180201007387 */ /* 0x0003e20000100a00 */
[----:B------:R-:W-:-:S03]  /*27ba0*/  LEA.HI.X.SX32 R7, R251, R0, 0x2, P4 ;  /* 0x00000000fb077211 */ /* 0x000fc600020f16ff */
[----:B------:R-:W4:Y:S01]  /*27bb0*/  LDL.LU R149, [R1+0x67c] ;  /* 0x00067c0001957983 */ /* 0x000f220000300800 */
[----:B------:R-:W-:-:S03]  /*27bc0*/  LEA R4, P0, R82, R248, 0x2 ;  /* 0x000000f852047211 */ /* 0x000fc600078010ff */
[----:B------:R-:W-:Y:S01]  /*27bd0*/  STL.64 [R1+0x10], R6 ;  /* 0x0000100601007387 */ /* 0x000fe20000100a00 */
[----:B------:R-:W-:Y:S02]  /*27be0*/  LEA.HI.X.SX32 R5, R82, R0, 0x2, P0 ;  /* 0x0000000052057211 */ /* 0x000fe400000f16ff */
[----:B-1----:R-:W-:-:S04]  /*27bf0*/  LEA R2, P6, R154, R248, 0x2 ;  /* 0x000000f89a027211 */ /* 0x002fc800078c10ff */
[----:B------:R-:W-:Y:S02]  /*27c00*/  LEA.HI.X.SX32 R3, R154, R0, 0x2, P6 ;  /* 0x000000009a037211 */ /* 0x000fe400030f16ff */
[----:B------:R-:W4:Y:S01]  /*27c10*/  LDL.LU R154, [R1+0x674] ;  /* 0x00067400019a7983 */ /* 0x000f220000300800 */
[----:B------:R-:W-:-:S03]  /*27c20*/  LEA R250, P4, R152, R248, 0x2 ;  /* 0x000000f898fa7211 */ /* 0x000fc600078810ff */
[----:B------:R-:W-:Y:S01]  /*27c30*/  STL.64 [R1+0x8], R4 ;  /* 0x0000080401007387 */ /* 0x000fe20000100a00 */
[----:B------:R-:W-:-:S03]  /*27c40*/  LEA.HI.X.SX32 R251, R152, R0, 0x2, P4 ;  /* 0x0000000098fb7211 */ /* 0x000fc600020f16ff */
[----:B------:R1:W-:Y:S01]  /*27c50*/  STL.64 [R1], R2 ;  /* 0x0000000201007387 */ /* 0x0003e20000100a00 */
[----:B------:R-:W-:-:S03]  /*27c60*/  LEA R246, P0, R150, R248, 0x2 ;  /* 0x000000f896f67211 */ /* 0x000fc600078010ff */
[----:B------:R-:W4:Y:S01]  /*27c70*/  LDL.LU R152, [R1+0x670] ;  /* 0x0006700001987983 */ /* 0x000f220000300800 */
[----:B------:R-:W-:-:S03]  /*27c80*/  LEA.HI.X.SX32 R247, R150, R0, 0x2, P0 ;  /* 0x0000000096f77211 */ /* 0x000fc600000f16ff */
[----:B------:R-:W-:Y:S04]  /*27c90*/  STL [R1+0x2288], R250 ;  /* 0x002288fa01007387 */ /* 0x000fe80000100800 */
[----:B------:R-:W-:Y:S04]  /*27ca0*/  STL [R1+0x2208], R251 ;  /* 0x002208fb01007387 */ /* 0x000fe80000100800 */
[----:B------:R-:W4:Y:S01]  /*27cb0*/  LDL.LU R150, [R1+0x66c] ;  /* 0x00066c0001967983 */ /* 0x000f220000300800 */
[CC--:B-1----:R-:W-:Y:S02]  /*27cc0*/  LEA R2, P6, R83.reuse, R248.reuse, 0x2 ;  /* 0x000000f853027211 */ /* 0x0c2fe400078c10ff */
[----:B------:R-:W-:Y:S01]  /*27cd0*/  LEA R4, P4, R84, R248, 0x2 ;  /* 0x000000f854047211 */ /* 0x000fe200078810ff */
[----:B------:R-:W-:Y:S01]  /*27ce0*/  STL [R1+0x2308], R246 ;  /* 0x002308f601007387 */ /* 0x000fe20000100800 */
[----:B------:R-:W-:-:S02]  /*27cf0*/  LEA.HI.X.SX32 R3, R83, R0, 0x2, P6 ;  /* 0x0000000053037211 */ /* 0x000fc400030f16ff */
[----:B------:R-:W-:Y:S01]  /*27d00*/  LEA.HI.X.SX32 R5, R84, R0, 0x2, P4 ;  /* 0x0000000054057211 */ /* 0x000fe200020f16ff */
[----:B------:R1:W-:Y:S04]  /*27d10*/  STL [R1+0x2188], R247 ;  /* 0x002188f701007387 */ /* 0x0003e80000100800 */
[----:B------:R-:W4:Y:S04]  /*27d20*/  LDL.LU R83, [R1+0x668] ;  /* 0x0006680001537983 */ /* 0x000f280000300800 */
[----:B------:R-:W-:Y:S04]  /*27d30*/  STL.64 [R1+0x2108], R2 ;  /* 0x0021080201007387 */ /* 0x000fe80000100a00 */
[----:B------:R-:W4:Y:S04]  /*27d40*/  LDL.LU R84, [R1+0x658] ;  /* 0x0006580001547983 */ /* 0x000f280000300800 */
[----:B------:R1:W-:Y:S04]  /*27d50*/  STL.64 [R1+0x2480], R4 ;  /* 0x0024800401007387 */ /* 0x0003e80000100a00 */
[----:B------:R-:W4:Y:S01]  /*27d60*/  LDL.LU R82, [R1+0x64c] ;  /* 0x00064c0001527983 */ /* 0x000f220000300800 */
[----:B---3--:R-:W-:-:S04]  /*27d70*/  LEA R6, P0, R85, R248, 0x2 ;  /* 0x000000f855067211 */ /* 0x008fc800078010ff */
[----:B------:R-:W-:-:S05]  /*27d80*/  LEA.HI.X.SX32 R7, R85, R0, 0x2, P0 ;  /* 0x0000000055077211 */ /* 0x000fca00000f16ff */
[----:B------:R-:W-:Y:S04]  /*27d90*/  STL.64 [R1+0x2408], R6 ;  /* 0x0024080601007387 */ /* 0x000fe80000100a00 */
[----:B------:R-:W3:Y:S01]  /*27da0*/  LDL.LU R85, [R1+0x648] ;  /* 0x0006480001557983 */ /* 0x000ee20000300800 */
[----:B------:R-:W-:-:S04]  /*27db0*/  LEA R8, P6, R155, R248, 0x2 ;  /* 0x000000f89b087211 */ /* 0x000fc800078c10ff */
[----:B------:R-:W-:-:S05]  /*27dc0*/  LEA.HI.X.SX32 R9, R155, R0, 0x2, P6 ;  /* 0x000000009b097211 */ /* 0x000fca00030f16ff */
[----:B------:R1:W-:Y:S04]  /*27dd0*/  STL [R1+0x2388], R9 ;  /* 0x0023880901007387 */ /* 0x0003e80000100800 */
[----:B------:R-:W3:Y:S01]  /*27de0*/  LDL.LU R155, [R1+0x63c] ;  /* 0x00063c00019b7983 */ /* 0x000ee20000300800 */
[----:B--2---:R-:W-:-:S04]  /*27df0*/  LEA R10, P4, R153, R248, 0x2 ;  /* 0x000000f8990a7211 */ /* 0x004fc800078810ff */
[----:B------:R-:W-:Y:S02]  /*27e00*/  LEA.HI.X.SX32 R11, R153, R0, 0x2, P4 ;  /* 0x00000000990b7211 */ /* 0x000fe400020f16ff */
[----:B------:R-:W2:Y:S01]  /*27e10*/  LDL.LU R153, [R1+0x634] ;  /* 0x0006340001997983 */ /* 0x000ea20000300800 */
[----:B------:R-:W-:-:S03]  /*27e20*/  LEA R12, P0, R151, R248, 0x2 ;  /* 0x000000f8970c7211 */ /* 0x000fc600078010ff */
[----:B------:R-:W-:Y:S01]  /*27e30*/  STL.64 [R1+0x2310], R10 ;  /* 0x0023100a01007387 */ /* 0x000fe20000100a00 */
[----:B------:R-:W-:-:S03]  /*27e40*/  LEA.HI.X.SX32 R13, R151, R0, 0x2, P0 ;  /* 0x00000000970d7211 */ /* 0x000fc600000f16ff */
[----:B------:R-:W2:Y:S04]  /*27e50*/  LDL.LU R151, [R1+0x630] ;  /* 0x0006300001977983 */ /* 0x000ea80000300800 */
[----:B------:R-:W-:Y:S01]  /*27e60*/  STL.64 [R1+0x2290], R12 ;  /* 0x0022900c01007387 */ /* 0x000fe20000100a00 */
[----:B----4-:R-:W-:-:S04]  /*27e70*/  LEA R14, P6, R149, R248, 0x2 ;  /* 0x000000f8950e7211 */ /* 0x010fc800078c10ff */
[----:B------:R-:W-:Y:S02]  /*27e80*/  LEA.HI.X.SX32 R15, R149, R0, 0x2, P6 ;  /* 0x00000000950f7211 */ /* 0x000fe400030f16ff */
[----:B------:R-:W4:Y:S04]  /*27e90*/  LDL.LU R149, [R1+0x62c] ;  /* 0x00062c0001957983 */ /* 0x000f280000300800 */
[----:B------:R1:W-:Y:S01]  /*27ea0*/  STL.64 [R1+0x2210], R14 ;  /* 0x0022100e01007387 */ /* 0x0003e20000100a00 */
[----:B------:R-:W-:-:S04]  /*27eb0*/  LEA R16, P4, R154, R248, 0x2 ;  /* 0x000000f89a107211 */ /* 0x000fc800078810ff */
[----:B------:R-:W-:Y:S02]  /*27ec0*/  LEA.HI.X.SX32 R17, R154, R0, 0x2, P4 ;  /* 0x000000009a117211 */ /* 0x000fe400020f16ff */
[----:B------:R-:W4:Y:S01]  /*27ed0*/  LDL.LU R154, [R1+0x628] ;  /* 0x00062800019a7983 */ /* 0x000f220000300800 */
[----:B------:R-:W-:-:S03]  /*27ee0*/  LEA R18, P0, R152, R248, 0x2 ;  /* 0x000000f898127211 */ /* 0x000fc600078010ff */
[----:B------:R1:W-:Y:S01]  /*27ef0*/  STL.64 [R1+0x2190], R16 ;  /* 0x0021901001007387 */ /* 0x0003e20000100a00 */
[----:B------:R-:W-:-:S03]  /*27f00*/  LEA.HI.X.SX32 R19, R152, R0, 0x2, P0 ;  /* 0x0000000098137211 */ /* 0x000fc600000f16ff */
[----:B------:R-:W4:Y:S01]  /*27f10*/  LDL.LU R152, [R1+0x624] ;  /* 0x0006240001987983 */ /* 0x000f220000300800 */
[----:B------:R-:W-:-:S03]  /*27f20*/  LEA R20, P6, R150, R248, 0x2 ;  /* 0x000000f896147211 */ /* 0x000fc600078c10ff */
[----:B------:R-:W-:Y:S01]  /*27f30*/  STL.64 [R1+0x2110], R18 ;  /* 0x0021101201007387 */ /* 0x000fe20000100a00 */
[----:B------:R-:W-:-:S03]  /*27f40*/  LEA.HI.X.SX32 R21, R150, R0, 0x2, P6 ;  /* 0x0000000096157211 */ /* 0x000fc600030f16ff */
[----:B------:R-:W4:Y:S04]  /*27f50*/  LDL.LU R150, [R1+0x620] ;  /* 0x0006200001967983 */ /* 0x000f280000300800 */
[----:B------:R-:W-:Y:S01]  /*27f60*/  STL.64 [R1+0x2488], R20 ;  /* 0x0024881401007387 */ /* 0x000fe20000100a00 */
[----:B------:R-:W-:-:S04]  /*27f70*/  LEA R22, P4, R83, R248, 0x2 ;  /* 0x000000f853167211 */ /* 0x000fc800078810ff */
[----:B------:R-:W-:Y:S02]  /*27f80*/  LEA.HI.X.SX32 R23, R83, R0, 0x2, P4 ;  /* 0x0000000053177211 */ /* 0x000fe400020f16ff */
[----:B------:R-:W4:Y:S01]  /*27f90*/  LDL.LU R83, [R1+0x61c] ;  /* 0x00061c0001537983 */ /* 0x000f220000300800 */
[----:B------:R-:W-:-:S03]  /*27fa0*/  LEA R24, P0, R84, R248, 0x2 ;  /* 0x000000f854187211 */ /* 0x000fc600078010ff */
[----:B------:R-:W-:Y:S01]  /*27fb0*/  STL.64 [R1+0x2410], R22 ;  /* 0x0024101601007387 */ /* 0x000fe20000100a00 */
[----:B------:R-:W-:-:S03]  /*27fc0*/  LEA.HI.X.SX32 R25, R84, R0, 0x2, P0 ;  /* 0x0000000054197211 */ /* 0x000fc600000f16ff */
[----:B------:R-:W4:Y:S01]  /*27fd0*/  LDL.LU R84, [R1+0x618] ;  /* 0x0006180001547983 */ /* 0x000f220000300800 */
[----:B------:R-:W-:-:S04]  /*27fe0*/  LEA R26, P6, R82, R248, 0x2 ;  /* 0x000000f8521a7211 */ /* 0x000fc800078c10ff */
[----:B------:R-:W-:Y:S01]  /*27ff0*/  LEA.HI.X.SX32 R27, R82, R0, 0x2, P6 ;  /* 0x00000000521b7211 */ /* 0x000fe200030f16ff */
[----:B------:R-:W-:Y:S04]  /*28000*/  STL.64 [R1+0x2390], R24 ;  /* 0x0023901801007387 */ /* 0x000fe80000100a00 */
[----:B------:R-:W-:Y:S01]  /*28010*/  STL.64 [R1+0x2318], R26 ;  /* 0x0023181a01007387 */ /* 0x000fe20000100a00 */
[----:B---3--:R-:W-:-:S04]  /*28020*/  LEA R28, P4, R85, R248, 0x2 ;  /* 0x000000f8551c7211 */ /* 0x008fc800078810ff */
[----:B------:R-:W-:Y:S02]  /*28030*/  LEA.HI.X.SX32 R29, R85, R0, 0x2, P4 ;  /* 0x00000000551d7211 */ /* 0x000fe400020f16ff */
[----:B------:R-:W3:Y:S04]  /*28040*/  LDL.LU R85, [R1+0x614] ;  /* 0x0006140001557983 */ /* 0x000ee80000300800 */
[----:B------:R-:W-:Y:S01]  /*28050*/  STL.64 [R1+0x2298], R28 ;  /* 0x0022981c01007387 */ /* 0x000fe20000100a00 */
[----:B------:R-:W-:-:S04]  /*28060*/  LEA R30, P0, R155, R248, 0x2 ;  /* 0x000000f89b1e7211 */ /* 0x000fc800078010ff */
[----:B------:R-:W-:Y:S02]  /*28070*/  LEA.HI.X.SX32 R31, R155, R0, 0x2, P0 ;  /* 0x000000009b1f7211 */ /* 0x000fe400000f16ff */
[----:B------:R-:W3:Y:S04]  /*28080*/  LDL.LU R155, [R1+0x610] ;  /* 0x00061000019b7983 */ /* 0x000ee80000300800 */
[----:B------:R-:W-:Y:S01]  /*28090*/  STL.64 [R1+0x2218], R30 ;  /* 0x0022181e01007387 */ /* 0x000fe20000100a00 */
[----:B--2---:R-:W-:-:S04]  /*280a0*/  LEA R32, P6, R153, R248, 0x2 ;  /* 0x000000f899207211 */ /* 0x004fc800078c10ff */
[----:B------:R-:W-:Y:S02]  /*280b0*/  LEA.HI.X.SX32 R33, R153, R0, 0x2, P6 ;  /* 0x0000000099217211 */ /* 0x000fe400030f16ff */
[----:B------:R-:W2:Y:S01]  /*280c0*/  LDL.LU R153, [R1+0x60c] ;  /* 0x00060c0001997983 */ /* 0x000ea20000300800 */
[----:B------:R-:W-:-:S03]  /*280d0*/  LEA R34, P4, R151, R248, 0x2 ;  /* 0x000000f897227211 */ /* 0x000fc600078810ff */
[----:B------:R-:W-:Y:S01]  /*280e0*/  STL.64 [R1+0x2198], R32 ;  /* 0x0021982001007387 */ /* 0x000fe20000100a00 */
[----:B------:R-:W-:-:S03]  /*280f0*/  LEA.HI.X.SX32 R35, R151, R0, 0x2, P4 ;  /* 0x0000000097237211 */ /* 0x000fc600020f16ff */
[----:B------:R-:W2:Y:S01]  /*28100*/  LDL.LU R151, [R1+0x608] ;  /* 0x0006080001977983 */ /* 0x000ea20000300800 */
[----:B----4-:R-:W-:-:S03]  /*28110*/  LEA R36, P0, R149, R248, 0x2 ;  /* 0x000000f895247211 */ /* 0x010fc600078010ff */
[----:B------:R-:W-:Y:S01]  /*28120*/  STL.64 [R1+0x2118], R34 ;  /* 0x0021182201007387 */ /* 0x000fe20000100a00 */
[----:B------:R-:W-:-:S03]  /*28130*/  LEA.HI.X.SX32 R37, R149, R0, 0x2, P0 ;  /* 0x0000000095257211 */ /* 0x000fc600000f16ff */
[----:B------:R-:W4:Y:S04]  /*28140*/  LDL.LU R149, [R1+0x604] ;  /* 0x0006040001957983 */ /* 0x000f280000300800 */
[----:B------:R-:W-:Y:S04]  /*28150*/  STL.64 [R1+0x2490], R36 ;  /* 0x0024902401007387 */ /* 0x000fe80000100a00 */
[----:B------:R-:W4:Y:S01]  /*28160*/  LDL.LU R82, [R1+0x600] ;  /* 0x0006000001527983 */ /* 0x000f220000300800 */
[----:B------:R-:W-:-:S04]  /*28170*/  LEA R38, P6, R154, R248, 0x2 ;  /* 0x000000f89a267211 */ /* 0x000fc800078c10ff */
[----:B------:R-:W-:Y:S02]  /*28180*/  LEA.HI.X.SX32 R39, R154, R0, 0x2, P6 ;  /* 0x000000009a277211 */ /* 0x000fe400030f16ff */
[----:B------:R-:W-:-:S03]  /*28190*/  LEA R40, P4, R152, R248, 0x2 ;  /* 0x000000f898287211 */ /* 0x000fc600078810ff */
[----:B------:R-:W-:Y:S01]  /*281a0*/  STL.64 [R1+0x2418], R38 ;  /* 0x0024182601007387 */ /* 0x000fe20000100a00 */
[----:B------:R-:W-:-:S03]  /*281b0*/  LEA.HI.X.SX32 R41, R152, R0, 0x2, P4 ;  /* 0x0000000098297211 */ /* 0x000fc600020f16ff */
[----:B------:R-:W4:Y:S01]  /*281c0*/  LDL.LU R154, [R1+0x5fc] ;  /* 0x0005fc00019a7983 */ /* 0x000f220000300800 */
[----:B------:R-:W-:-:S03]  /*281d0*/  LEA R42, P0, R150, R248, 0x2 ;  /* 0x000000f8962a7211 */ /* 0x000fc600078010ff */
[----:B------:R-:W-:Y:S01]  /*281e0*/  STL.64 [R1+0x2398], R40 ;  /* 0x0023982801007387 */ /* 0x000fe20000100a00 */
[----:B------:R-:W-:-:S03]  /*281f0*/  LEA.HI.X.SX32 R43, R150, R0, 0x2, P0 ;  /* 0x00000000962b7211 */ /* 0x000fc600000f16ff */
[----:B------:R-:W4:Y:S04]  /*28200*/  LDL.LU R150, [R1+0x5f8] ;  /* 0x0005f80001967983 */ /* 0x000f280000300800 */
[----:B------:R-:W4:Y:S01]  /*28210*/  LDL.LU R152, [R1+0x5f4] ;  /* 0x0005f40001987983 */ /* 0x000f220000300800 */
        /* <DEDUP_REMOVED lines=27> */
[----:B------:R-:W4:Y:S01]  /*283d0*/  LDL.LU R149, [R1+0x5c4] ;  /* 0x0005c40001957983 */ /* 0x000f220000300800 */
[----:B------:R-:W-:-:S04]  /*283e0*/  LEA R58, P4, R82, R248, 0x2 ;  /* 0x000000f8523a7211 */ /* 0x000fc800078810ff */
[----:B------:R-:W-:Y:S01]  /*283f0*/  LEA.HI.X.SX32 R59, R82, R0, 0x2, P4 ;  /* 0x00000000523b7211 */ /* 0x000fe200020f16ff */
[----:B------:R-:W-:Y:S04]  /*28400*/  STL.64 [R1+0x23a0], R56 ;  /* 0x0023a03801007387 */ /* 0x000fe80000100a00 */
[----:B------:R-:W-:Y:S01]  /*28410*/  STL.64 [R1+0x2328], R58 ;  /* 0x0023283a01007387 */ /* 0x000fe20000100a00 */
[----:B------:R-:W-:-:S04]  /*28420*/  LEA R60, P0, R154, R248, 0x2 ;  /* 0x000000f89a3c7211 */ /* 0x000fc800078010ff */
[----:B------:R-:W-:Y:S02]  /*28430*/  LEA.HI.X.SX32 R61, R154, R0, 0x2, P0 ;  /* 0x000000009a3d7211 */ /* 0x000fe400000f16ff */
[----:B------:R-:W4:Y:S01]  /*28440*/  LDL.LU R154, [R1+0x5c0] ;  /* 0x0005c000019a7983 */ /* 0x000f220000300800 */
[----:B------:R-:W-:-:S03]  /*28450*/  LEA R62, P6, R150, R248, 0x2 ;  /* 0x000000f8963e7211 */ /* 0x000fc600078c10ff */
[----:B------:R-:W-:Y:S01]  /*28460*/  STL.64 [R1+0x22a8], R60 ;  /* 0x0022a83c01007387 */ /* 0x000fe20000100a00 */
[----:B------:R-:W-:-:S03]  /*28470*/  LEA.HI.X.SX32 R63, R150, R0, 0x2, P6 ;  /* 0x00000000963f7211 */ /* 0x000fc600030f16ff */
[----:B------:R-:W4:Y:S01]  /*28480*/  LDL R150, [R1+0x5a8] ;  /* 0x0005a80001967983 */ /* 0x000f220000100800 */
[----:B------:R-:W-:-:S03]  /*28490*/  LEA R64, P4, R152, R248, 0x2 ;  /* 0x000000f898407211 */ /* 0x000fc600078810ff */
[----:B------:R-:W-:Y:S01]  /*284a0*/  STL.64 [R1+0x2228], R62 ;  /* 0x0022283e01007387 */ /* 0x000fe20000100a00 */
[----:B------:R-:W-:-:S03]  /*284b0*/  LEA.HI.X.SX32 R65, R152, R0, 0x2, P4 ;  /* 0x0000000098417211 */ /* 0x000fc600020f16ff */
[----:B------:R-:W4:Y:S01]  /*284c0*/  LDL R152, [R1+0x5a4] ;  /* 0x0005a40001987983 */ /* 0x000f220000100800 */
[----:B------:R-:W-:-:S03]  /*284d0*/  LEA R66, P0, R83, R248, 0x2 ;  /* 0x000000f853427211 */ /* 0x000fc600078010ff */
[----:B------:R-:W-:Y:S01]  /*284e0*/  STL.64 [R1+0x21a8], R64 ;  /* 0x0021a84001007387 */ /* 0x000fe20000100a00 */
[----:B------:R-:W-:Y:S02]  /*284f0*/  LEA.HI.X.SX32 R67, R83, R0, 0x2, P0 ;  /* 0x0000000053437211 */ /* 0x000fe400000f16ff */
[C---:B------:R-:W-:Y:S01]  /*28500*/  LEA R68, P6, R84.reuse, R248, 0x2 ;  /* 0x000000f854447211 */ /* 0x040fe200078c10ff */
[----:B------:R-:W4:Y:S03]  /*28510*/  LDL.LU R156, [R1+0x59c] ;  /* 0x00059c00019c7983 */ /* 0x000f260000300800 */
[----:B------:R-:W-:Y:S01]  /*28520*/  LEA.HI.X.SX32 R69, R84, R0, 0x2, P6 ;  /* 0x0000000054457211 */ /* 0x000fe200030f16ff */
[----:B------:R-:W-:Y:S04]  /*28530*/  STL.64 [R1+0x2128], R66 ;  /* 0x0021284201007387 */ /* 0x000fe80000100a00 */
[----:B------:R-:W4:Y:S04]  /*28540*/  LDL.LU R158, [R1+0x598] ;  /* 0x00059800019e7983 */ /* 0x000f280000300800 */
[----:B------:R-:W-:Y:S04]  /*28550*/  STL.64 [R1+0x24a0], R68 ;  /* 0x0024a04401007387 */ /* 0x000fe80000100a00 */
[----:B------:R-:W4:Y:S01]  /*28560*/  LDL.LU R159, [R1+0x590] ;  /* 0x00059000019f7983 */ /* 0x000f220000300800 */
[----:B---3--:R-:W-:-:S04]  /*28570*/  LEA R70, P4, R85, R248, 0x2 ;  /* 0x000000f855467211 */ /* 0x008fc800078810ff */
[----:B------:R-:W-:-:S05]  /*28580*/  LEA.HI.X.SX32 R71, R85, R0, 0x2, P4 ;  /* 0x0000000055477211 */ /* 0x000fca00020f16ff */
[----:B------:R-:W-:Y:S04]  /*28590*/  STL.64 [R1+0x2428], R70 ;  /* 0x0024284601007387 */ /* 0x000fe80000100a00 */
[----:B------:R-:W3:Y:S01]  /*285a0*/  LDL.LU R157, [R1+0x58c] ;  /* 0x00058c00019d7983 */ /* 0x000ee20000300800 */
[----:B------:R-:W-:-:S04]  /*285b0*/  LEA R72, P0, R155, R248, 0x2 ;  /* 0x000000f89b487211 */ /* 0x000fc800078010ff */
[----:B------:R-:W-:-:S05]  /*285c0*/  LEA.HI.X.SX32 R73, R155, R0, 0x2, P0 ;  /* 0x000000009b497211 */ /* 0x000fca00000f16ff */
[----:B------:R-:W-:Y:S04]  /*285d0*/  STL.64 [R1+0x23a8], R72 ;  /* 0x0023a84801007387 */ /* 0x000fe80000100a00 */
        /* <DEDUP_REMOVED lines=42> */
[----:B------:R-:W3:Y:S01]  /*28880*/  LDL.LU R155, [R1+0x550] ;  /* 0x00055000019b7983 */ /* 0x000ee20000300800 */
[----:B--2---:R-:W-:-:S03]  /*28890*/  LEA R96, P0, R153, R248, 0x2 ;  /* 0x000000f899607211 */ /* 0x004fc600078010ff */
[----:B------:R-:W-:Y:S01]  /*288a0*/  STL.64 [R1+0x2238], R94 ;  /* 0x0022385e01007387 */ /* 0x000fe20000100a00 */
[----:B------:R-:W-:-:S03]  /*288b0*/  LEA.HI.X.SX32 R97, R153, R0, 0x2, P0 ;  /* 0x0000000099617211 */ /* 0x000fc600000f16ff */
        /* <DEDUP_REMOVED lines=12> */
[----:B------:R-:W-:-:S05]  /*28980*/  LEA.HI.X.SX32 R103, R154, R0, 0x2, P0 ;  /* 0x000000009a677211 */ /* 0x000fca00000f16ff */
        /* <DEDUP_REMOVED lines=9> */
[----:B------:R-:W4:Y:S01]  /*28a20*/  LDL.LU R154, [R1+0x534] ;  /* 0x00053400019a7983 */ /* 0x000f220000300800 */
[----:B------:R-:W-:-:S03]  /*28a30*/  LEA.HI.X.SX32 R109, R156, R0, 0x2, P0 ;  /* 0x000000009c6d7211 */ /* 0x000fc600000f16ff */
[----:B------:R-:W-:Y:S01]  /*28a40*/  STL.64 [R1+0x2340], R106 ;  /* 0x0023406a01007387 */ /* 0x000fe20000100a00 */
[----:B------:R-:W-:-:S03]  /*28a50*/  LEA R110, P6, R158, R248, 0x2 ;  /* 0x000000f89e6e7211 */ /* 0x000fc600078c10ff */
[----:B------:R-:W4:Y:S01]  /*28a60*/  LDL.LU R156, [R1+0x530] ;  /* 0x00053000019c7983 */ /* 0x000f220000300800 */
[----:B------:R-:W-:-:S03]  /*28a70*/  LEA.HI.X.SX32 R111, R158, R0, 0x2, P6 ;  /* 0x000000009e6f7211 */ /* 0x000fc600030f16ff */
[----:B------:R-:W-:Y:S04]  /*28a80*/  STL.64 [R1+0x22c0], R108 ;  /* 0x0022c06c01007387 */ /* 0x000fe80000100a00 */
        /* <DEDUP_REMOVED lines=9> */
[----:B--2---:R-:W-:-:S04]  /*28b20*/  LEA R116, P6, R153, R248, 0x2 ;  /* 0x000000f899747211 */ /* 0x004fc800078c10ff */
[----:B------:R-:W-:Y:S01]  /*28b30*/  LEA.HI.X.SX32 R117, R153, R0, 0x2, P6 ;  /* 0x0000000099757211 */ /* 0x000fe200030f16ff */
[----:B------:R-:W-:Y:S04]  /*28b40*/  STL.64 [R1+0x2140], R114 ;  /* 0x0021407201007387 */ /* 0x000fe80000100a00 */
        /* <DEDUP_REMOVED lines=16> */
[----:B------:R-:W-:-:S04]  /*28c50*/  LEA R126, P0, R152, R248, 0x2 ;  /* 0x000000f8987e7211 */ /* 0x000fc800078010ff */
[----:B------:R-:W-:Y:S02]  /*28c60*/  LEA.HI.X.SX32 R127, R152, R0, 0x2, P0 ;  /* 0x00000000987f7211 */ /* 0x000fe400000f16ff */
[C---:B------:R-:W-:Y:S01]  /*28c70*/  LEA R128, P6, R154.reuse, R248, 0x2 ;  /* 0x000000f89a807211 */ /* 0x040fe200078c10ff */
[----:B------:R-:W-:Y:S03]  /*28c80*/  STL.64 [R1+0x22c8], R124 ;  /* 0x0022c87c01007387 */ /* 0x000fe60000100a00 */
[----:B------:R-:W-:Y:S01]  /*28c90*/  LEA.HI.X.SX32 R129, R154, R0, 0x2, P6 ;  /* 0x000000009a817211 */ /* 0x000fe200030f16ff */
[----:B------:R-:W4:Y:S01]  /*28ca0*/  LDL.LU R152, [R1+0x500] ;  /* 0x0005000001987983 */ /* 0x000f220000300800 */
[----:B------:R-:W-:-:S03]  /*28cb0*/  LEA R130, P4, R156, R248, 0x2 ;  /* 0x000000f89c827211 */ /* 0x000fc600078810ff */
[----:B------:R-:W-:Y:S04]  /*28cc0*/  STL.64 [R1+0x2248], R126 ;  /* 0x0022487e01007387 */ /* 0x000fe80000100a00 */
[----:B------:R-:W4:Y:S01]  /*28cd0*/  LDL.LU R154, [R1+0x4fc] ;  /* 0x0004fc00019a7983 */ /* 0x000f220000300800 */
[----:B------:R-:W-:Y:S02]  /*28ce0*/  LEA.HI.X.SX32 R131, R156, R0, 0x2, P4 ;  /* 0x000000009c837211 */ /* 0x000fe400020f16ff */
[C---:B------:R-:W-:Y:S01]  /*28cf0*/  LEA R132, P0, R158.reuse, R248, 0x2 ;  /* 0x000000f89e847211 */ /* 0x040fe200078010ff */
[----:B------:R-:W-:Y:S04]  /*28d00*/  STL.64 [R1+0x21c8], R128 ;  /* 0x0021c88001007387 */ /* 0x000fe80000100a00 */
[----:B------:R-:W4:Y:S01]  /*28d10*/  LDL.LU R156, [R1+0x4f8] ;  /* 0x0004f800019c7983 */ /* 0x000f220000300800 */
[----:B------:R-:W-:-:S03]  /*28d20*/  LEA.HI.X.SX32 R133, R158, R0, 0x2, P0 ;  /* 0x000000009e857211 */ /* 0x000fc600000f16ff */
        /* <DEDUP_REMOVED lines=10> */
[----:B------:R-:W-:Y:S01]  /*28dd0*/  STL.64 [R1+0x23c8], R136 ;  /* 0x0023c88801007387 */ /* 0x000fe20000100a00 */
[----:B--2---:R-:W-:-:S03]  /*28de0*/  LEA R138, P0, R153, R248, 0x2 ;  /* 0x000000f8998a7211 */ /* 0x004fc600078010ff */
[----:B------:R-:W2:Y:S01]  /*28df0*/  LDL.LU R164, [R1+0x4e8] ;  /* 0x0004e80001a47983 */ /* 0x000ea20000300800 */
[----:B------:R-:W-:-:S03]  /*28e00*/  LEA.HI.X.SX32 R139, R153, R0, 0x2, P0 ;  /* 0x00000000998b7211 */ /* 0x000fc600000f16ff */
[----:B------:R-:W2:Y:S01]  /*28e10*/  LDL.LU R166, [R1+0x4e4] ;  /* 0x0004e40001a67983 */ /* 0x000ea20000300800 */
[----:B------:R-:W-:-:S04]  /*28e20*/  LEA R140, P6, R151, R248, 0x2 ;  /* 0x000000f8978c7211 */ /* 0x000fc800078c10ff */
[----:B------:R-:W-:Y:S01]  /*28e30*/  LEA.HI.X.SX32 R141, R151, R0, 0x2, P6 ;  /* 0x00000000978d7211 */ /* 0x000fe200030f16ff */
[----:B------:R-:W-:Y:S04]  /*28e40*/  STL.64 [R1+0x2350], R138 ;  /* 0x0023508a01007387 */ /* 0x000fe80000100a00 */
[----:B------:R-:W2:Y:S04]  /*28e50*/  LDL.LU R168, [R1+0x4e0] ;  /* 0x0004e00001a87983 */ /* 0x000ea80000300800 */
[----:B------:R-:W-:Y:S04]  /*28e60*/  STL.64 [R1+0x22d0], R140 ;  /* 0x0022d08c01007387 */ /* 0x000fe80000100a00 */
[----:B------:R-:W2:Y:S01]  /*28e70*/  LDL.LU R170, [R1+0x4dc] ;  /* 0x0004dc0001aa7983 */ /* 0x000ea20000300800 */
[----:B----4-:R-:W-:-:S04]  /*28e80*/  LEA R142, P4, R149, R248, 0x2 ;  /* 0x000000f8958e7211 */ /* 0x010fc800078810ff */
[----:B------:R-:W-:-:S05]  /*28e90*/  LEA.HI.X.SX32 R143, R149, R0, 0x2, P4 ;  /* 0x00000000958f7211 */ /* 0x000fca00020f16ff */
[----:B------:R-:W-:Y:S04]  /*28ea0*/  STL.64 [R1+0x2250], R142 ;  /* 0x0022508e01007387 */ /* 0x000fe80000100a00 */
[----:B------:R-:W4:Y:S01]  /*28eb0*/  LDL.LU R172, [R1+0x4d8] ;  /* 0x0004d80001ac7983 */ /* 0x000f220000300800 */
[----:B------:R-:W-:-:S04]  /*28ec0*/  LEA R144, P0, R150, R248, 0x2 ;  /* 0x000000f896907211 */ /* 0x000fc800078010ff */
[----:B------:R-:W-:-:S05]  /*28ed0*/  LEA.HI.X.SX32 R145, R150, R0, 0x2, P0 ;  /* 0x0000000096917211 */ /* 0x000fca00000f16ff */
[----:B------:R-:W-:Y:S04]  /*28ee0*/  STL.64 [R1+0x21d0], R144 ;  /* 0x0021d09001007387 */ /* 0x000fe80000100a00 */
[----:B------:R-:W4:Y:S01]  /*28ef0*/  LDL.LU R174, [R1+0x4cc] ;  /* 0x0004cc0001ae7983 */ /* 0x000f220000300800 */
[----:B------:R-:W-:-:S04]  /*28f00*/  LEA R146, P6, R152, R248, 0x2 ;  /* 0x000000f898927211 */ /* 0x000fc800078c10ff */
[----:B------:R-:W-:Y:S02]  /*28f10*/  LEA.HI.X.SX32 R147, R152, R0, 0x2, P6 ;  /* 0x0000000098937211 */ /* 0x000fe400030f16ff */
[----:B------:R-:W-:-:S04]  /*28f20*/  LEA R148, P4, R154, R248, 0x2 ;  /* 0x000000f89a947211 */ /* 0x000fc800078810ff */
[----:B------:R-:W-:Y:S01]  /*28f30*/  LEA.HI.X.SX32 R149, R154, R0, 0x2, P4 ;  /* 0x000000009a957211 */ /* 0x000fe200020f16ff */
[----:B------:R-:W-:Y:S01]  /*28f40*/  STL.64 [R1+0x2150], R146 ;  /* 0x0021509201007387 */ /* 0x000fe20000100a00 */
[----:B------:R-:W-:-:S03]  /*28f50*/  LEA R150, P0, R156, R248, 0x2 ;  /* 0x000000f89c967211 */ /* 0x000fc600078010ff */
[----:B------:R-:W4:Y:S01]  /*28f60*/  LDL.LU R176, [R1+0x4c8] ;  /* 0x0004c80001b07983 */ /* 0x000f220000300800 */
[----:B------:R-:W-:-:S03]  /*28f70*/  LEA.HI.X.SX32 R151, R156, R0, 0x2, P0 ;  /* 0x000000009c977211 */ /* 0x000fc600000f16ff */
[----:B------:R-:W-:Y:S04]  /*28f80*/  STL.64 [R1+0x24c8], R148 ;  /* 0x0024c89401007387 */ /* 0x000fe80000100a00 */
[----:B------:R-:W4:Y:S01]  /*28f90*/  LDL.LU R178, [R1+0x4b4] ;  /* 0x0004b40001b27983 */ /* 0x000f220000300800 */
[----:B------:R-:W-:-:S03]  /*28fa0*/  LEA R152, P6, R158, R248, 0x2 ;  /* 0x000000f89e987211 */ /* 0x000fc600078c10ff */
[----:B------:R-:W-:Y:S01]  /*28fb0*/  STL.64 [R1+0x2450], R150 ;  /* 0x0024509601007387 */ /* 0x000fe20000100a00 */
[----:B------:R-:W-:-:S03]  /*28fc0*/  LEA R154, P4, R160, R248, 0x2 ;  /* 0x000000f8a09a7211 */ /* 0x000fc600078810ff */
[----:B------:R-:W4:Y:S01]  /*28fd0*/  LDL.LU R180, [R1+0x4b0] ;  /* 0x0004b00001b47983 */ /* 0x000f220000300800 */
[-C--:B------:R-:W-:Y:S02]  /*28fe0*/  LEA.HI.X.SX32 R153, R158, R0.reuse, 0x2, P6 ;  /* 0x000000009e997211 */ /* 0x080fe400030f16ff */
[----:B------:R-:W-:-:S03]  /*28ff0*/  LEA.HI.X.SX32 R155, R160, R0, 0x2, P4 ;  /* 0x00000000a09b7211 */ /* 0x000fc600020f16ff */
[----:B------:R-:W-:Y:S04]  /*29000*/  STL.64 [R1+0x23d0], R152 ;  /* 0x0023d09801007387 */ /* 0x000fe80000100a00 */
[----:B------:R-:W-:Y:S04]  /*29010*/  STL.64 [R1+0x2358], R154 ;  /* 0x0023589a01007387 */ /* 0x000fe80000100a00 */
[----:B------:R-:W4:Y:S01]  /*29020*/  LDL.LU R182, [R1+0x47c] ;  /* 0x00047c0001b67983 */ /* 0x000f220000300800 */
[----:B---3--:R-:W-:-:S04]  /*29030*/  LEA R156, P0, R162, R248, 0x2 ;  /* 0x000000f8a29c7211 */ /* 0x008fc800078010ff */
[----:B------:R-:W-:-:S05]  /*29040*/  LEA.HI.X.SX32 R157, R162, R0, 0x2, P0 ;  /* 0x00000000a29d7211 */ /* 0x000fca00000f16ff */
[----:B------:R-:W-:Y:S04]  /*29050*/  STL.64 [R1+0x22d8], R156 ;  /* 0x0022d89c01007387 */ /* 0x000fe80000100a00 */
[----:B------:R-:W3:Y:S01]  /*29060*/  LDL.LU R185, [R1+0x684] ;  /* 0x0006840001b97983 */ /* 0x000ee20000300800 */
[----:B--2---:R-:W-:-:S04]  /*29070*/  LEA R158, P6, R164, R248, 0x2 ;  /* 0x000000f8a49e7211 */ /* 0x004fc800078c10ff */
[----:B------:R-:W-:Y:S02]  /*29080*/  LEA.HI.X.SX32 R159, R164, R0, 0x2, P6 ;  /* 0x00000000a49f7211 */ /* 0x000fe400030f16ff */
[----:B------:R-:W-:-:S03]  /*29090*/  LEA R160, P4, R166, R248, 0x2 ;  /* 0x000000f8a6a07211 */ /* 0x000fc600078810ff */
[----:B------:R-:W-:Y:S01]  /*290a0*/  STL.64 [R1+0x2258], R158 ;  /* 0x0022589e01007387 */ /* 0x000fe20000100a00 */
[----:B------:R-:W-:-:S03]  /*290b0*/  LEA.HI.X.SX32 R161, R166, R0, 0x2, P4 ;  /* 0x00000000a6a17211 */ /* 0x000fc600020f16ff */
[----:B------:R-:W2:Y:S01]  /*290c0*/  LDL.LU R187, [R1+0x688] ;  /* 0x0006880001bb7983 */ /* 0x000ea20000300800 */
[----:B------:R-:W-:-:S03]  /*290d0*/  LEA R162, P0, R168, R248, 0x2 ;  /* 0x000000f8a8a27211 */ /* 0x000fc600078010ff */
[----:B------:R-:W-:Y:S01]  /*290e0*/  STL.64 [R1+0x21d8], R160 ;  /* 0x0021d8a001007387 */ /* 0x000fe20000100a00 */
        /* <DEDUP_REMOVED lines=16> */
[----:B------:R-:W-:-:S03]  /*291f0*/  LEA R170, P6, R176, R248, 0x2 ;  /* 0x000000f8b0aa7211 */ /* 0x000fc600078c10ff */
[----:B------:R-:W4:Y:S01]  /*29200*/  LDL.LU R198, [R1+0x6b0] ;  /* 0x0006b00001c67983 */ /* 0x000f220000300800 */
        /* <DEDUP_REMOVED lines=9> */
[----:B------:R-:W-:Y:S04]  /*292a0*/  STL.64 [R1+0x2260], R174 ;  /* 0x002260ae01007387 */ /* 0x000fe80000100a00 */
[----:B------:R-:W4:Y:S01]  /*292b0*/  LDL.LU R204, [R1+0x6c4] ;  /* 0x0006c40001cc7983 */ /* 0x000f220000300800 */
[----:B------:R-:W-:-:S04]  /*292c0*/  LEA R176, P6, R182, R248, 0x2 ;  /* 0x000000f8b6b07211 */ /* 0x000fc800078c10ff */
[----:B------:R-:W-:-:S05]  /*292d0*/  LEA.HI.X.SX32 R177, R182, R0, 0x2, P6 ;  /* 0x00000000b6b17211 */ /* 0x000fca00030f16ff */
        /* <DEDUP_REMOVED lines=9> */
[----:B------:R-:W-:Y:S04]  /*29370*/  STL.64 [R1+0x24d8], R180 ;  /* 0x0024d8b401007387 */ /* 0x000fe80000100a00 */
[----:B------:R-:W2:Y:S01]  /*29380*/  LDL.LU R210, [R1+0x6d0] ;  /* 0x0006d00001d27983 */ /* 0x000ea20000300800 */
[----:B------:R-:W-:Y:S02]  /*29390*/  LEA.HI.X.SX32 R183, R188, R0, 0x2, P6 ;  /* 0x00000000bcb77211 */ /* 0x000fe400030f16ff */
[----:B------:R-:W-:-:S03]  /*293a0*/  LEA R184, P4, R212, R248, 0x2 ;  /* 0x000000f8d4b87211 */ /* 0x000fc600078810ff */
[----:B------:R-:W-:Y:S01]  /*293b0*/  STL.64 [R1+0x2460], R182 ;  /* 0x002460b601007387 */ /* 0x000fe20000100a00 */
[----:B------:R-:W-:-:S03]  /*293c0*/  LEA.HI.X.SX32 R185, R212, R0, 0x2, P4 ;  /* 0x00000000d4b97211 */ /* 0x000fc600020f16ff */
[----:B------:R-:W2:Y:S01]  /*293d0*/  LDL.LU R212, [R1+0x6d4] ;  /* 0x0006d40001d47983 */ /* 0x000ea20000300800 */
[----:B------:R-:W-:-:S04]  /*293e0*/  LEA R186, P0, R193, R248, 0x2 ;  /* 0x000000f8c1ba7211 */ /* 0x000fc800078010ff */
[----:B------:R-:W-:Y:S01]  /*293f0*/  LEA.HI.X.SX32 R187, R193, R0, 0x2, P0 ;  /* 0x00000000c1bb7211 */ /* 0x000fe200000f16ff */
[----:B------:R-:W-:Y:S04]  /*29400*/  STL.64 [R1+0x23e0], R184 ;  /* 0x0023e0b801007387 */ /* 0x000fe80000100a00 */
[----:B------:R-:W-:Y:S04]  /*29410*/  STL.64 [R1+0x2368], R186 ;  /* 0x002368ba01007387 */ /* 0x000fe80000100a00 */
[----:B------:R-:W2:Y:S01]  /*29420*/  LDL.LU R240, [R1+0x6d8] ;  /* 0x0006d80001f07983 */ /* 0x000ea20000300800 */
[----:B----4-:R-:W-:-:S04]  /*29430*/  LEA R188, P6, R217, R248, 0x2 ;  /* 0x000000f8d9bc7211 */ /* 0x010fc800078c10ff */
[----:B------:R-:W-:-:S05]  /*29440*/  LEA.HI.X.SX32 R189, R217, R0, 0x2, P6 ;  /* 0x00000000d9bd7211 */ /* 0x000fca00030f16ff */
        /* <DEDUP_REMOVED lines=14> */
[----:B------:R-:W-:Y:S01]  /*29530*/  STL.64 [R1+0x2168], R194 ;  /* 0x002168c201007387 */ /* 0x000fe20000100a00 */
[----:B------:R-:W-:-:S03]  /*29540*/  LEA R198, P0, R204, R248, 0x2 ;  /* 0x000000f8ccc67211 */ /* 0x000fc600078010ff */
[----:B------:R-:W4:Y:S01]  /*29550*/  LDL.LU R245, [R1+0x6e8] ;  /* 0x0006e80001f57983 */ /* 0x000f220000300800 */
[----:B------:R-:W-:-:S03]  /*29560*/  LEA.HI.X.SX32 R199, R204, R0, 0x2, P0 ;  /* 0x00000000ccc77211 */ /* 0x000fc600000f16ff */
[----:B------:R-:W-:Y:S04]  /*29570*/  STL.64 [R1+0x24e0], R196 ;  /* 0x0024e0c401007387 */ /* 0x000fe80000100a00 */
[----:B------:R-:W4:Y:S04]  /*29580*/  LDL.LU R227, [R1+0x6ec] ;  /* 0x0006ec0001e37983 */ /* 0x000f280000300800 */
[----:B------:R-:W-:Y:S01]  /*29590*/  STL.64 [R1+0x2468], R198 ;  /* 0x002468c601007387 */ /* 0x000fe20000100a00 */
[----:B------:R-:W-:-:S03]  /*295a0*/  LEA R200, P6, R213, R248, 0x2 ;  /* 0x000000f8d5c87211 */ /* 0x000fc600078c10ff */
[----:B------:R-:W4:Y:S01]  /*295b0*/  LDL.LU R226, [R1+0x700] ;  /* 0x0007000001e27983 */ /* 0x000f220000300800 */
[----:B------:R-:W-:-:S05]  /*295c0*/  LEA.HI.X.SX32 R201, R213, R0, 0x2, P6 ;  /* 0x00000000d5c97211 */ /* 0x000fca00030f16ff */
[----:B------:R-:W-:Y:S04]  /*295d0*/  STL.64 [R1+0x23e8], R200 ;  /* 0x0023e8c801007387 */ /* 0x000fe80000100a00 */
[----:B------:R-:W4:Y:S04]  /*295e0*/  LDL.LU R228, [R1+0x704] ;  /* 0x0007040001e47983 */ /* 0x000f280000300800 */
[----:B------:R-:W4:Y:S01]  /*295f0*/  LDL.LU R231, [R1+0x718] ;  /* 0x0007180001e77983 */ /* 0x000f220000300800 */
[----:B---3--:R-:W-:-:S04]  /*29600*/  LEA R202, P4, R211, R248, 0x2 ;  /* 0x000000f8d3ca7211 */ /* 0x008fc800078810ff */
[----:B------:R-:W-:-:S05]  /*29610*/  LEA.HI.X.SX32 R203, R211, R0, 0x2, P4 ;  /* 0x00000000d3cb7211 */ /* 0x000fca00020f16ff */
[----:B------:R-:W-:Y:S04]  /*29620*/  STL.64 [R1+0x2370], R202 ;  /* 0x002370ca01007387 */ /* 0x000fe80000100a00 */
[----:B------:R-:W3:Y:S01]  /*29630*/  LDL.LU R232, [R1+0x71c] ;  /* 0x00071c0001e87983 */ /* 0x000ee20000300800 */
[----:B--2---:R-:W-:-:S04]  /*29640*/  LEA R204, P0, R210, R248, 0x2 ;  /* 0x000000f8d2cc7211 */ /* 0x004fc800078010ff */
[----:B------:R-:W-:-:S05]  /*29650*/  LEA.HI.X.SX32 R205, R210, R0, 0x2, P0 ;  /* 0x00000000d2cd7211 */ /* 0x000fca00000f16ff */
[----:B------:R-:W-:Y:S01]  /*29660*/  STL.64 [R1+0x22f0], R204 ;  /* 0x0022f0cc01007387 */ /* 0x000fe20000100a00 */
[----:B------:R-:W-:-:S03]  /*29670*/  LEA R206, P6, R212, R248, 0x2 ;  /* 0x000000f8d4ce7211 */ /* 0x000fc600078c10ff */
[----:B------:R-:W2:Y:S01]  /*29680*/  LDL.LU R234, [R1+0x728] ;  /* 0x0007280001ea7983 */ /* 0x000ea20000300800 */
[----:B------:R-:W-:-:S05]  /*29690*/  LEA.HI.X.SX32 R207, R212, R0, 0x2, P6 ;  /* 0x00000000d4cf7211 */ /* 0x000fca00030f16ff */
[----:B------:R-:W-:Y:S04]  /*296a0*/  STL.64 [R1+0x2270], R206 ;  /* 0x002270ce01007387 */ /* 0x000fe80000100a00 */
[----:B------:R-:W2:Y:S01]  /*296b0*/  LDL.LU R236, [R1+0x72c] ;  /* 0x00072c0001ec7983 */ /* 0x000ea20000300800 */
[----:B------:R-:W-:-:S04]  /*296c0*/  LEA R208, P4, R240, R248, 0x2 ;  /* 0x000000f8f0d07211 */ /* 0x000fc800078810ff */
[----:B------:R-:W-:-:S05]  /*296d0*/  LEA.HI.X.SX32 R209, R240, R0, 0x2, P4 ;  /* 0x00000000f0d17211 */ /* 0x000fca00020f16ff */
        /* <DEDUP_REMOVED lines=8> */
[----:B------:R-:W-:Y:S01]  /*29760*/  STL.64 [R1+0x24e8], R212 ;  /* 0x0024e8d401007387 */ /* 0x000fe20000100a00 */
[----:B------:R-:W-:-:S03]  /*29770*/  LEA R214, P4, R220, R248, 0x2 ;  /* 0x000000f8dcd67211 */ /* 0x000fc600078810ff */
[----:B------:R-:W4:Y:S01]  /*29780*/  LDL.LU R242, [R1+0x738] ;  /* 0x0007380001f27983 */ /* 0x000f220000300800 */
[----:B------:R-:W-:Y:S02]  /*29790*/  LEA.HI.X.SX32 R215, R220, R0, 0x2, P4 ;  /* 0x00000000dcd77211 */ /* 0x000fe400020f16ff */
        /* <DEDUP_REMOVED lines=8> */
[----:B------:R-:W-:Y:S01]  /*29820*/  STL.64 [R1+0x2378], R218 ;  /* 0x002378da01007387 */ /* 0x000fe20000100a00 */
[----:B------:R-:W-:-:S03]  /*29830*/  LEA.HI.X.SX32 R221, R226, R0, 0x2, P4 ;  /* 0x00000000e2dd7211 */ /* 0x000fc600020f16ff */
[----:B-1----:R-:W4:Y:S04]  /*29840*/  LDL.LU R247, [R1+0x740] ;  /* 0x0007400001f77983 */ /* 0x002f280000300800 */
[----:B------:R-:W-:Y:S01]  /*29850*/  STL.64 [R1+0x22f8], R220 ;  /* 0x0022f8dc01007387 */ /* 0x000fe20000100a00 */
[----:B------:R-:W-:-:S03]  /*29860*/  LEA R222, P0, R228, R248, 0x2 ;  /* 0x000000f8e4de7211 */ /* 0x000fc600078010ff */
[----:B------:R-:W4:Y:S01]  /*29870*/  LDL.LU R250, [R1+0x744] ;  /* 0x0007440001fa7983 */ /* 0x000f220000300800 */
[----:B------:R-:W-:Y:S02]  /*29880*/  LEA.HI.X.SX32 R223, R228, R0, 0x2, P0 ;  /* 0x00000000e4df7211 */ /* 0x000fe400000f16ff */
[----:B------:R-:W-:-:S03]  /*29890*/  LEA R224, P6, R231, R248, 0x2 ;  /* 0x000000f8e7e07211 */ /* 0x000fc600078c10ff */
[----:B------:R-:W-:Y:S01]  /*298a0*/  STL.64 [R1+0x2278], R222 ;  /* 0x002278de01007387 */ /* 0x000fe20000100a00 */
[----:B------:R-:W-:-:S03]  /*298b0*/  LEA.HI.X.SX32 R225, R231, R0, 0x2, P6 ;  /* 0x00000000e7e17211 */ /* 0x000fc600030f16ff */
[----:B------:R-:W4:Y:S04]  /*298c0*/  LDL.LU R5, [R1+0x748] ;  /* 0x0007480001057983 */ /* 0x000f280000300800 */
[----:B------:R-:W-:Y:S04]  /*298d0*/  STL.64 [R1+0x21f8], R224 ;  /* 0x0021f8e001007387 */ /* 0x000fe80000100a00 */
        /* <DEDUP_REMOVED lines=17> */
[----:B----4-:R-:W-:-:S03]  /*299f0*/  LEA R234, P0, R240, R248, 0x2 ;  /* 0x000000f8f0ea7211 */ /* 0x010fc600078010ff */
[----:B------:R-:W4:Y:S01]  /*29a00*/  LDL.LU R17, [R1+0x764] ;  /* 0x0007640001117983 */ /* 0x000f220000300800 */
        /* <DEDUP_REMOVED lines=27> */
[----:B------:R1:W-:Y:S01]  /*29bc0*/  STL.64 [R1+0x4b0], R12 ;  /* 0x0004b00c01007387 */ /* 0x0003e20000100a00 */
[----:B---3--:R-:W-:-:S04]  /*29bd0*/  LEA R6, P6, R15, R248, 0x2 ;  /* 0x000000f80f067211 */ /* 0x008fc800078c10ff */
[----:B------:R-:W-:Y:S02]  /*29be0*/  LEA.HI.X.SX32 R7, R15, R0, 0x2, P6 ;  /* 0x000000000f077211 */ /* 0x000fe400030f16ff */
[----:B------:R-:W3:Y:S04]  /*29bf0*/  LDL.LU R15, [R1+0x7a4] ;  /* 0x0007a400010f7983 */ /* 0x000ee80000300800 */
[----:B------:R1:W-:Y:S01]  /*29c00*/  STL.64 [R1+0x4c8], R6 ;  /* 0x0004c80601007387 */ /* 0x0003e20000100a00 */
[----:B--2---:R-:W-:-:S04]  /*29c10*/  LEA R4, P4, R246, R248, 0x2 ;  /* 0x000000f8f6047211 */ /* 0x004fc800078810ff */
[----:B------:R-:W-:Y:S02]  /*29c20*/  LEA.HI.X.SX32 R5, R246, R0, 0x2, P4 ;  /* 0x00000000f6057211 */ /* 0x000fe400020f16ff */
[----:B------:R-:W2:Y:S01]  /*29c30*/  LDL.LU R246, [R1+0x7a8] ;  /* 0x0007a80001f67983 */ /* 0x000ea20000300800 */
[----:B-1----:R-:W-:-:S03]  /*29c40*/  LEA R12, P0, R251, R248, 0x2 ;  /* 0x000000f8fb0c7211 */ /* 0x002fc600078010ff */
[----:B------:R4:W-:Y:S01]  /*29c50*/  STL.64 [R1+0x500], R4 ;  /* 0x0005000401007387 */ /* 0x0009e20000100a00 */
[----:B------:R-:W-:-:S03]  /*29c60*/  LEA.HI.X.SX32 R13, R251, R0, 0x2, P0 ;  /* 0x00000000fb0d7211 */ /* 0x000fc600000f16ff */
[----:B------:R-:W2:Y:S04]  /*29c70*/  LDL.LU R251, [R1+0x7ac] ;  /* 0x0007ac0001fb7983 */ /* 0x000ea80000300800 */
[----:B------:R1:W-:Y:S01]  /*29c80*/  STL.64 [R1+0x4f8], R12 ;  /* 0x0004f80c01007387 */ /* 0x0003e20000100a00 */
[----:B------:R-:W-:-:S04]  /*29c90*/  LEA R6, P6, R249, R248, 0x2 ;  /* 0x000000f8f9067211 */ /* 0x000fc800078c10ff */
[----:B------:R-:W-:Y:S02]  /*29ca0*/  LEA.HI.X.SX32 R7, R249, R0, 0x2, P6 ;  /* 0x00000000f9077211 */ /* 0x000fe400030f16ff */
[----:B------:R-:W2:Y:S01]  /*29cb0*/  LDL.LU R249, [R1+0x7b0] ;  /* 0x0007b00001f97983 */ /* 0x000ea20000300800 */
[----:B----4-:R-:W-:-:S04]  /*29cc0*/  LEA R4, P4, R17, R248, 0x2 ;  /* 0x000000f811047211 */ /* 0x010fc800078810ff */
[----:B------:R-:W-:Y:S02]  /*29cd0*/  LEA.HI.X.SX32 R5, R17, R0, 0x2, P4 ;  /* 0x0000000011057211 */ /* 0x000fe400020f16ff */
[C---:B-1----:R-:W-:Y:S01]  /*29ce0*/  LEA R12, P0, R10.reuse, R248, 0x2 ;  /* 0x000000f80a0c7211 */ /* 0x042fe200078010ff */
[----:B------:R1:W-:Y:S03]  /*29cf0*/  STL.64 [R1+0x4f0], R6 ;  /* 0x0004f00601007387 */ /* 0x0003e60000100a00 */
[----:B------:R-:W-:Y:S01]  /*29d00*/  LEA.HI.X.SX32 R13, R10, R0, 0x2, P0 ;  /* 0x000000000a0d7211 */ /* 0x000fe200000f16ff */
[----:B------:R-:W4:Y:S04]  /*29d10*/  LDL.LU R17, [R1+0x7b4] ;  /* 0x0007b40001117983 */ /* 0x000f280000300800 */
[----:B------:R1:W-:Y:S04]  /*29d20*/  STL.64 [R1+0x4e8], R4 ;  /* 0x0004e80401007387 */ /* 0x0003e80000100a00 */
[----:B------:R-:W4:Y:S04]  /*29d30*/  LDL.LU R10, [R1+0x7c0] ;  /* 0x0007c000010a7983 */ /* 0x000f280000300800 */
[----:B------:R1:W-:Y:S02]  /*29d40*/  STL.64 [R1+0x4e0], R12 ;  /* 0x0004e00c01007387 */ /* 0x0003e40000100a00 */
[----:B-1----:R-:W-:-:S02]  /*29d50*/  LEA R6, P6, R3, R248, 0x2 ;  /* 0x000000f803067211 */ /* 0x002fc400078c10ff */
[C---:B------:R-:W-:Y:S02]  /*29d60*/  LEA R4, P4, R2.reuse, R248, 0x2 ;  /* 0x000000f802047211 */ /* 0x040fe400078810ff */
[-C--:B------:R-:W-:Y:S02]  /*29d70*/  LEA.HI.X.SX32 R7, R3, R0.reuse, 0x2, P6 ;  /* 0x0000000003077211 */ /* 0x080fe400030f16ff */
[----:B------:R-:W4:Y:S01]  /*29d80*/  LDL.LU R3, [R1+0x7c4] ;  /* 0x0007c40001037983 */ /* 0x000f220000300800 */
[----:B------:R-:W-:-:S03]  /*29d90*/  LEA.HI.X.SX32 R5, R2, R0, 0x2, P4 ;  /* 0x0000000002057211 */ /* 0x000fc600020f16ff */
[----:B------:R1:W-:Y:S01]  /*29da0*/  STL.64 [R1+0x4d8], R6 ;  /* 0x0004d80601007387 */ /* 0x0003e20000100a00 */
[----:B------:R-:W-:-:S03]  /*29db0*/  LEA R12, P0, R11, R248, 0x2 ;  /* 0x000000f80b0c7211 */ /* 0x000fc600078010ff */
[----:B------:R-:W4:Y:S01]  /*29dc0*/  LDL.LU R2, [R1+0x7d0] ;  /* 0x0007d00001027983 */ /* 0x000f220000300800 */
[----:B------:R-:W-:-:S03]  /*29dd0*/  LEA.HI.X.SX32 R13, R11, R0, 0x2, P0 ;  /* 0x000000000b0d7211 */ /* 0x000fc600000f16ff */
[----:B------:R1:W-:Y:S04]  /*29de0*/  STL.64 [R1+0x518], R4 ;  /* 0x0005180401007387 */ /* 0x0003e80000100a00 */
[----:B------:R-:W4:Y:S01]  /*29df0*/  LDL.LU R11, [R1+0x7d4] ;  /* 0x0007d400010b7983 */ /* 0x000f220000300800 */
[----:B-1----:R-:W-:-:S03]  /*29e00*/  LEA R6, P6, R250, R248, 0x2 ;  /* 0x000000f8fa067211 */ /* 0x002fc600078c10ff */
[----:B------:R1:W-:Y:S01]  /*29e10*/  STL.64 [R1+0x520], R12 ;  /* 0x0005200c01007387 */ /* 0x0003e20000100a00 */
[----:B------:R-:W-:Y:S02]  /*29e20*/  LEA.HI.X.SX32 R7, R250, R0, 0x2, P6 ;  /* 0x00000000fa077211 */ /* 0x000fe400030f16ff */
[C---:B------:R-:W-:Y:S01]  /*29e30*/  LEA R4, P4, R247.reuse, R248, 0x2 ;  /* 0x000000f8f7047211 */ /* 0x040fe200078810ff */
[----:B------:R-:W4:Y:S03]  /*29e40*/  LDL.LU R250, [R1+0x7d8] ;  /* 0x0007d80001fa7983 */ /* 0x000f260000300800 */
[----:B------:R-:W-:Y:S01]  /*29e50*/  LEA.HI.X.SX32 R5, R247, R0, 0x2, P4 ;  /* 0x00000000f7057211 */ /* 0x000fe200020f16ff */
[----:B------:R1:W-:Y:S02]  /*29e60*/  STL.64 [R1+0x550], R6 ;  /* 0x0005500601007387 */ /* 0x0003e40000100a00 */
[----:B-1----:R-:W-:-:S02]  /*29e70*/  LEA R12, P0, R14, R248, 0x2 ;  /* 0x000000f80e0c7211 */ /* 0x002fc400078010ff */
[----:B------:R-:W4:Y:S02]  /*29e80*/  LDL.LU R247, [R1+0x7dc] ;  /* 0x0007dc0001f77983 */ /* 0x000f240000300800 */
[----:B------:R-:W-:Y:S02]  /*29e90*/  LEA.HI.X.SX32 R13, R14, R0, 0x2, P0 ;  /* 0x000000000e0d7211 */ /* 0x000fe400000f16ff */
[----:B------:R3:W-:Y:S01]  /*29ea0*/  STL.64 [R1+0x548], R4 ;  /* 0x0005480401007387 */ /* 0x0007e20000100a00 */
[----:B------:R-:W-:-:S03]  /*29eb0*/  LEA R6, P6, R9, R248, 0x2 ;  /* 0x000000f809067211 */ /* 0x000fc600078c10ff */
[----:B------:R-:W4:Y:S01]  /*29ec0*/  LDL.LU R14, [R1+0x7e0] ;  /* 0x0007e000010e7983 */ /* 0x000f220000300800 */
[----:B------:R-:W-:-:S03]  /*29ed0*/  LEA.HI.X.SX32 R7, R9, R0, 0x2, P6 ;  /* 0x0000000009077211 */ /* 0x000fc600030f16ff */
[----:B------:R2:W-:Y:S04]  /*29ee0*/  STL.64 [R1+0x540], R12 ;  /* 0x0005400c01007387 */ /* 0x0005e80000100a00 */
        /* <DEDUP_REMOVED lines=17> */
[----:B----4-:R-:W-:-:S03]  /*2a000*/  LEA R12, P0, R17, R248, 0x2 ;  /* 0x000000f8110c7211 */ /* 0x010fc600078010ff */
[----:B------:R4:W-:Y:S01]  /*2a010*/  STL.64 [R1+0x568], R4 ;  /* 0x0005680401007387 */ /* 0x0009e20000100a00 */
[----:B------:R-:W-:-:S03]  /*2a020*/  LEA.HI.X.SX32 R13, R17, R0, 0x2, P0 ;  /* 0x00000000110d7211 */ /* 0x000fc600000f16ff */
[----:B------:R-:W2:Y:S01]  /*2a030*/  LDL.LU R17, [R1+0x7f8] ;  /* 0x0007f80001117983 */ /* 0x000ea20000300800 */
[----:B-1----:R-:W-:-:S03]  /*2a040*/  LEA R6, P6, R10, R248, 0x2 ;  /* 0x000000f80a067211 */ /* 0x002fc600078c10ff */
[----:B------:R1:W-:Y:S01]  /*2a050*/  STL.64 [R1+0x598], R12 ;  /* 0x0005980c01007387 */ /* 0x0003e20000100a00 */
[----:B------:R-:W-:-:S03]  /*2a060*/  LEA.HI.X.SX32 R7, R10, R0, 0x2, P6 ;  /* 0x000000000a077211 */ /* 0x000fc600030f16ff */
[----:B------:R-:W2:Y:S04]  /*2a070*/  LDL.LU R10, [R1+0x7fc] ;  /* 0x0007fc00010a7983 */ /* 0x000ea80000300800 */
[----:B------:R1:W-:Y:S01]  /*2a080*/  STL.64 [R1+0x590], R6 ;  /* 0x0005900601007387 */ /* 0x0003e20000100a00 */
[----:B----4-:R-:W-:-:S04]  /*2a090*/  LEA R4, P4, R3, R248, 0x2 ;  /* 0x000000f803047211 */ /* 0x010fc800078810ff */
[----:B------:R-:W-:Y:S02]  /*2a0a0*/  LEA.HI.X.SX32 R5, R3, R0, 0x2, P4 ;  /* 0x0000000003057211 */ /* 0x000fe400020f16ff */
[----:B------:R-:W4:Y:S01]  /*2a0b0*/  LDL.LU R3, [R1+0x800] ;  /* 0x0008000001037983 */ /* 0x000f220000300800 */
[----:B-1----:R-:W-:-:S03]  /*2a0c0*/  LEA R12, P0, R2, R248, 0x2 ;  /* 0x000000f8020c7211 */ /* 0x002fc600078010ff */
[----:B------:R1:W-:Y:S01]  /*2a0d0*/  STL.64 [R1+0x588], R4 ;  /* 0x0005880401007387 */ /* 0x0003e20000100a00 */
[----:B------:R-:W-:-:S03]  /*2a0e0*/  LEA.HI.X.SX32 R13, R2, R0, 0x2, P0 ;  /* 0x00000000020d7211 */ /* 0x000fc600000f16ff */
[----:B------:R-:W4:Y:S01]  /*2a0f0*/  LDL.LU R2, [R1+0x804] ;  /* 0x0008040001027983 */ /* 0x000f220000300800 */
[----:B------:R-:W-:-:S03]  /*2a100*/  LEA R6, P6, R11, R248, 0x2 ;  /* 0x000000f80b067211 */ /* 0x000fc600078c10ff */
[----:B------:R1:W-:Y:S01]  /*2a110*/  STL.64 [R1+0x580], R12 ;  /* 0x0005800c01007387 */ /* 0x0003e20000100a00 */
[----:B------:R-:W-:-:S03]  /*2a120*/  LEA.HI.X.SX32 R7, R11, R0, 0x2, P6 ;  /* 0x000000000b077211 */ /* 0x000fc600030f16ff */
        /* <DEDUP_REMOVED lines=33> */
[----:B-1----:R-:W-:-:S03]  /*2a340*/  LEA R6, P6, R17, R248, 0x2 ;  /* 0x000000f811067211 */ /* 0x002fc600078c10ff */
[----:B------:R4:W-:Y:S01]  /*2a350*/  STL.64 [R1+0x5d8], R12 ;  /* 0x0005d80c01007387 */ /* 0x0009e20000100a00 */
[----:B------:R-:W-:-:S03]  /*2a360*/  LEA.HI.X.SX32 R7, R17, R0, 0x2, P6 ;  /* 0x0000000011077211 */ /* 0x000fc600030f16ff */
[----:B------:R-:W2:Y:S01]  /*2a370*/  LDL.LU R17, [R1+0x82c] ;  /* 0x00082c0001117983 */ /* 0x000ea20000300800 */
[----:B------:R-:W-:-:S03]  /*2a380*/  LEA R4, P4, R10, R248, 0x2 ;  /* 0x000000f80a047211 */ /* 0x000fc600078810ff */
        /* <DEDUP_REMOVED lines=284> */
[----:B------:R-:W2:Y:S01]  /*2b550*/  LDL.LU R247, [R1+0x950] ;  /* 0x0009500001f77983 */ /* 0x000ea20000300800 */
[----:B------:R-:W-:-:S03]  /*2b560*/  LEA.HI.X.SX32 R7, R14, R0, 0x2, P6 ;  /* 0x000000000e077211 */ /* 0x000fc600030f16ff */
[----:B------:R3:W-:Y:S01]  /*2b570*/  STL.64 [R1+0x8a8], R12 ;  /* 0x0008a80c01007387 */ /* 0x0007e20000100a00 */
[----:B------:R-:W-:-:S03]  /*2b580*/  LEA R4, P4, R9, R248, 0x2 ;  /* 0x000000f809047211 */ /* 0x000fc600078810ff */
[----:B------:R2:W-:Y:S01]  /*2b590*/  STL.64 [R1+0x8a0], R6 ;  /* 0x0008a00601007387 */ /* 0x0005e20000100a00 */
[----:B------:R-:W-:-:S03]  /*2b5a0*/  LEA.HI.X.SX32 R5, R9, R0, 0x2, P4 ;  /* 0x0000000009057211 */ /* 0x000fc600020f16ff */
[----:B------:R-:W2:Y:S04]  /*2b5b0*/  LDL.LU R9, [R1+0x954] ;  /* 0x0009540001097983 */ /* 0x000ea80000300800 */
[----:B------:R1:W-:Y:S04]  /*2b5c0*/  STL.64 [R1+0x8c8], R4 ;  /* 0x0008c80401007387 */ /* 0x0003e80000100a00 */
[----:B------:R-:W2:Y:S01]  /*2b5d0*/  LDL.LU R14, [R1+0x958] ;  /* 0x00095800010e7983 */ /* 0x000ea20000300800 */
[----:B---3--:R-:W-:-:S04]  /*2b5e0*/  LEA R12, P0, R15, R248, 0x2 ;  /* 0x000000f80f0c7211 */ /* 0x008fc800078010ff */
[----:B------:R-:W-:-:S05]  /*2b5f0*/  LEA.HI.X.SX32 R13, R15, R0, 0x2, P0 ;  /* 0x000000000f0d7211 */ /* 0x000fca00000f16ff */
[----:B------:R3:W-:Y:S04]  /*2b600*/  STL.64 [R1+0x8d0], R12 ;  /* 0x0008d00c01007387 */ /* 0x0007e80000100a00 */
[----:B------:R-:W4:Y:S01]  /*2b610*/  LDL.LU R15, [R1+0x95c] ;  /* 0x00095c00010f7983 */ /* 0x000f220000300800 */
[----:B--2---:R-:W-:-:S04]  /*2b620*/  LEA R6, P6, R246, R248, 0x2 ;  /* 0x000000f8f6067211 */ /* 0x004fc800078c10ff */
[----:B------:R-:W-:-:S05]  /*2b630*/  LEA.HI.X.SX32 R7, R246, R0, 0x2, P6 ;  /* 0x00000000f6077211 */ /* 0x000fca00030f16ff */
[----:B------:R2:W-:Y:S01]  /*2b640*/  STL.64 [R1+0x8d8], R6 ;  /* 0x0008d80601007387 */ /* 0x0005e20000100a00 */
[----:B-1----:R-:W-:-:S03]  /*2b650*/  LEA R4, P4, R251, R248, 0x2 ;  /* 0x000000f8fb047211 */ /* 0x002fc600078810ff */
[----:B------:R-:W4:Y:S01]  /*2b660*/  LDL.LU R246, [R1+0x960] ;  /* 0x0009600001f67983 */ /* 0x000f220000300800 */
[----:B------:R-:W-:-:S03]  /*2b670*/  LEA.HI.X.SX32 R5, R251, R0, 0x2, P4 ;  /* 0x00000000fb057211 */ /* 0x000fc600020f16ff */
[----:B------:R-:W4:Y:S04]  /*2b680*/  LDL.LU R251, [R1+0x964] ;  /* 0x0009640001fb7983 */ /* 0x000f280000300800 */
[----:B------:R1:W-:Y:S01]  /*2b690*/  STL.64 [R1+0x900], R4 ;  /* 0x0009000401007387 */ /* 0x0003e20000100a00 */
[----:B---3--:R-:W-:-:S04]  /*2b6a0*/  LEA R12, P0, R249, R248, 0x2 ;  /* 0x000000f8f90c7211 */ /* 0x008fc800078010ff */
[----:B------:R-:W-:Y:S02]  /*2b6b0*/  LEA.HI.X.SX32 R13, R249, R0, 0x2, P0 ;  /* 0x00000000f90d7211 */ /* 0x000fe400000f16ff */
[----:B------:R-:W3:Y:S01]  /*2b6c0*/  LDL.LU R249, [R1+0x968] ;  /* 0x0009680001f97983 */ /* 0x000ee20000300800 */
[----:B--2---:R-:W-:-:S03]  /*2b6d0*/  LEA R6, P6, R17, R248, 0x2 ;  /* 0x000000f811067211 */ /* 0x004fc600078c10ff */
[----:B------:R2:W-:Y:S01]  /*2b6e0*/  STL.64 [R1+0x8f8], R12 ;  /* 0x0008f80c01007387 */ /* 0x0005e20000100a00 */
[----:B------:R-:W-:-:S03]  /*2b6f0*/  LEA.HI.X.SX32 R7, R17, R0, 0x2, P6 ;  /* 0x0000000011077211 */ /* 0x000fc600030f16ff */
[----:B------:R-:W3:Y:S01]  /*2b700*/  LDL.LU R17, [R1+0x96c] ;  /* 0x00096c0001117983 */ /* 0x000ee20000300800 */
[----:B-1----:R-:W-:-:S03]  /*2b710*/  LEA R4, P4, R16, R248, 0x2 ;  /* 0x000000f810047211 */ /* 0x002fc600078810ff */
[----:B------:R1:W-:Y:S01]  /*2b720*/  STL.64 [R1+0x8f0], R6 ;  /* 0x0008f00601007387 */ /* 0x0003e20000100a00 */
[----:B------:R-:W-:-:S05]  /*2b730*/  LEA.HI.X.SX32 R5, R16, R0, 0x2, P4 ;  /* 0x0000000010057211 */ /* 0x000fca00020f16ff */
[----:B------:R1:W-:Y:S01]  /*2b740*/  STL.64 [R1+0x8e8], R4 ;  /* 0x0008e80401007387 */ /* 0x0003e20000100a00 */
[----:B--2---:R-:W-:-:S04]  /*2b750*/  LEA R12, P0, R3, R248, 0x2 ;  /* 0x000000f8030c7211 */ /* 0x004fc800078010ff */
        /* <DEDUP_REMOVED lines=8> */
[----:B------:R-:W-:Y:S02]  /*2b7e0*/  LEA.HI.X.SX32 R5, R11, R0, 0x2, P4 ;  /* 0x000000000b057211 */ /* 0x000fe400020f16ff */
[----:B-1----:R-:W-:-:S03]  /*2b7f0*/  LEA R12, P0, R250, R248, 0x2 ;  /* 0x000000f8fa0c7211 */ /* 0x002fc600078010ff */
[----:B------:R1:W-:Y:S01]  /*2b800*/  STL.64 [R1+0x910], R4 ;  /* 0x0009100401007387 */ /* 0x0003e20000100a00 */
[----:B------:R-:W-:-:S03]  /*2b810*/  LEA.HI.X.SX32 R13, R250, R0, 0x2, P0 ;  /* 0x00000000fa0d7211 */ /* 0x000fc600000f16ff */
[----:B------:R-:W2:Y:S01]  /*2b820*/  LDL.LU R11, [R1+0x98c] ;  /* 0x00098c00010b7983 */ /* 0x000ea20000300800 */
[----:B------:R-:W-:-:S03]  /*2b830*/  LEA R6, P6, R10, R248, 0x2 ;  /* 0x000000f80a067211 */ /* 0x000fc600078c10ff */
[----:B------:R-:W2:Y:S01]  /*2b840*/  LDL.LU R250, [R1+0x994] ;  /* 0x0009940001fa7983 */ /* 0x000ea20000300800 */
[----:B------:R-:W-:Y:S02]  /*2b850*/  LEA.HI.X.SX32 R7, R10, R0, 0x2, P6 ;  /* 0x000000000a077211 */ /* 0x000fe400030f16ff */
[C---:B-1----:R-:W-:Y:S01]  /*2b860*/  LEA R4, P4, R247.reuse, R248, 0x2 ;  /* 0x000000f8f7047211 */ /* 0x042fe200078810ff */
[----:B------:R1:W-:Y:S03]  /*2b870*/  STL.64 [R1+0x918], R12 ;  /* 0x0009180c01007387 */ /* 0x0003e60000100a00 */
[----:B------:R-:W-:Y:S01]  /*2b880*/  LEA.HI.X.SX32 R5, R247, R0, 0x2, P4 ;  /* 0x00000000f7057211 */ /* 0x000fe200020f16ff */
[----:B------:R-:W2:Y:S04]  /*2b890*/  LDL.LU R10, [R1+0x99c] ;  /* 0x00099c00010a7983 */ /* 0x000ea80000300800 */
[----:B------:R1:W-:Y:S02]  /*2b8a0*/  STL.64 [R1+0x940], R6 ;  /* 0x0009400601007387 */ /* 0x0003e40000100a00 */
[----:B-1----:R-:W-:-:S02]  /*2b8b0*/  LEA R12, P0, R9, R248, 0x2 ;  /* 0x000000f8090c7211 */ /* 0x002fc400078010ff */
[----:B------:R-:W2:Y:S02]  /*2b8c0*/  LDL.LU R247, [R1+0x9a0] ;  /* 0x0009a00001f77983 */ /* 0x000ea40000300800 */
[----:B------:R-:W-:Y:S02]  /*2b8d0*/  LEA.HI.X.SX32 R13, R9, R0, 0x2, P0 ;  /* 0x00000000090d7211 */ /* 0x000fe400000f16ff */
[----:B------:R4:W-:Y:S01]  /*2b8e0*/  STL.64 [R1+0x938], R4 ;  /* 0x0009380401007387 */ /* 0x0009e20000100a00 */
[----:B------:R-:W-:-:S03]  /*2b8f0*/  LEA R6, P6, R14, R248, 0x2 ;  /* 0x000000f80e067211 */ /* 0x000fc600078c10ff */
[----:B------:R-:W2:Y:S01]  /*2b900*/  LDL.LU R9, [R1+0x9a4] ;  /* 0x0009a40001097983 */ /* 0x000ea20000300800 */
[----:B------:R-:W-:-:S03]  /*2b910*/  LEA.HI.X.SX32 R7, R14, R0, 0x2, P6 ;  /* 0x000000000e077211 */ /* 0x000fc600030f16ff */
[----:B------:R1:W-:Y:S04]  /*2b920*/  STL.64 [R1+0x930], R12 ;  /* 0x0009300c01007387 */ /* 0x0003e80000100a00 */
[----:B------:R1:W-:Y:S01]  /*2b930*/  STL.64 [R1+0x928], R6 ;  /* 0x0009280601007387 */ /* 0x0003e20000100a00 */
[----:B----4-:R-:W-:-:S04]  /*2b940*/  LEA R4, P4, R15, R248, 0x2 ;  /* 0x000000f80f047211 */ /* 0x010fc800078810ff */
[----:B------:R-:W-:-:S05]  /*2b950*/  LEA.HI.X.SX32 R5, R15, R0, 0x2, P4 ;  /* 0x000000000f057211 */ /* 0x000fca00020f16ff */
[----:B------:R4:W-:Y:S01]  /*2b960*/  STL.64 [R1+0x920], R4 ;  /* 0x0009200401007387 */ /* 0x0009e20000100a00 */
[----:B-1----:R-:W-:-:S04]  /*2b970*/  LEA R12, P0, R246, R248, 0x2 ;  /* 0x000000f8f60c7211 */ /* 0x002fc800078010ff */
[----:B------:R-:W-:Y:S02]  /*2b980*/  LEA.HI.X.SX32 R13, R246, R0, 0x2, P0 ;  /* 0x00000000f60d7211 */ /* 0x000fe400000f16ff */
[C---:B------:R-:W-:Y:S01]  /*2b990*/  LEA R6, P6, R251.reuse, R248, 0x2 ;  /* 0x000000f8fb067211 */ /* 0x040fe200078c10ff */
[----:B----4-:R-:W4:Y:S03]  /*2b9a0*/  LDL.LU R4, [R1+0x9ac] ;  /* 0x0009ac0001047983 */ /* 0x010f260000300800 */
[----:B------:R-:W-:Y:S01]  /*2b9b0*/  LEA.HI.X.SX32 R7, R251, R0, 0x2, P6 ;  /* 0x00000000fb077211 */ /* 0x000fe200030f16ff */
[----:B------:R-:W4:Y:S04]  /*2b9c0*/  LDL.LU R246, [R1+0x9b4] ;  /* 0x0009b40001f67983 */ /* 0x000f280000300800 */
[----:B------:R1:W-:Y:S04]  /*2b9d0*/  STL.64 [R1+0x948], R12 ;  /* 0x0009480c01007387 */ /* 0x0003e80000100a00 */
[----:B------:R-:W4:Y:S01]  /*2b9e0*/  LDL R251, [R1+0x9cc] ;  /* 0x0009cc0001fb7983 */ /* 0x000f220000100800 */
[----:B---3--:R-:W-:-:S03]  /*2b9f0*/  LEA R14, P4, R249, R248, 0x2 ;  /* 0x000000f8f90e7211 */ /* 0x008fc600078810ff */
[----:B------:R-:W3:Y:S01]  /*2ba00*/  LDL.LU R5, [R1+0x9d4] ;  /* 0x0009d40001057983 */ /* 0x000ee20000300800 */
[----:B------:R-:W-:-:S03]  /*2ba10*/  LEA.HI.X.SX32 R15, R249, R0, 0x2, P4 ;  /* 0x00000000f90f7211 */ /* 0x000fc600020f16ff */
[----:B------:R-:W-:Y:S04]  /*2ba20*/  STL.64 [R1+0x950], R6 ;  /* 0x0009500601007387 */ /* 0x000fe80000100a00 */
[----:B------:R-:W3:Y:S01]  /*2ba30*/  LDL.LU R249, [R1+0x9dc] ;  /* 0x0009dc0001f97983 */ /* 0x000ee20000300800 */
[----:B-1----:R-:W-:-:S03]  /*2ba40*/  LEA R12, P0, R17, R248, 0x2 ;  /* 0x000000f8110c7211 */ /* 0x002fc600078010ff */
[----:B------:R-:W-:Y:S01]  /*2ba50*/  STL.64 [R1+0x958], R14 ;  /* 0x0009580e01007387 */ /* 0x000fe20000100a00 */
[----:B------:R-:W-:-:S05]  /*2ba60*/  LEA.HI.X.SX32 R13, R17, R0, 0x2, P0 ;  /* 0x00000000110d7211 */ /* 0x000fca00000f16ff */
[----:B------:R1:W-:Y:S02]  /*2ba70*/  STL.64 [R1+0x980], R12 ;  /* 0x0009800c01007387 */ /* 0x0003e40000100a00 */
[----:B-1----:R-:W-:-:S04]  /*2ba80*/  LEA R12, P0, R252, R248, 0x2 ;  /* 0x000000f8fc0c7211 */ /* 0x002fc800078010ff */
[----:B------:R-:W-:Y:S02]  /*2ba90*/  LEA.HI.X.SX32 R13, R252, R0, 0x2, P0 ;  /* 0x00000000fc0d7211 */ /* 0x000fe400000f16ff */
[----:B--2---:R-:W-:-:S04]  /*2baa0*/  LEA R6, P6, R3, R248, 0x2 ;  /* 0x000000f803067211 */ /* 0x004fc800078c10ff */
[----:B------:R-:W-:Y:S02]  /*2bab0*/  LEA.HI.X.SX32 R7, R3, R0, 0x2, P6 ;  /* 0x0000000003077211 */ /* 0x000fe400030f16ff */
[----:B------:R-:W2:Y:S01]  /*2bac0*/  LDL.LU R3, [R1+0x9e4] ;  /* 0x0009e40001037983 */ /* 0x000ea20000300800 */
[----:B------:R-:W-:-:S04]  /*2bad0*/  LEA R14, P4, R2, R248, 0x2 ;  /* 0x000000f8020e7211 */ /* 0x000fc800078810ff */
[----:B------:R-:W-:Y:S01]  /*2bae0*/  LEA.HI.X.SX32 R15, R2, R0, 0x2, P4 ;  /* 0x00000000020f7211 */ /* 0x000fe200020f16ff */
[----:B------:R1:W-:Y:S04]  /*2baf0*/  STL.64 [R1+0x978], R6 ;  /* 0x0009780601007387 */ /* 0x0003e80000100a00 */
[----:B------:R1:W-:Y:S04]  /*2bb00*/  STL.64 [R1+0x970], R14 ;  /* 0x0009700e01007387 */ /* 0x0003e80000100a00 */
[----:B------:R-:W2:Y:S04]  /*2bb10*/  LDL.LU R2, [R1+0x9e8] ;  /* 0x0009e80001027983 */ /* 0x000ea80000300800 */
[----:B------:R1:W-:Y:S02]  /*2bb20*/  STL.64 [R1+0x968], R12 ;  /* 0x0009680c01007387 */ /* 0x0003e40000100a00 */
[----:B-1----:R-:W-:-:S02]  /*2bb30*/  LEA R6, P6, R11, R248, 0x2 ;  /* 0x000000f80b067211 */ /* 0x002fc400078c10ff */
[----:B------:R-:W-:-:S04]  /*2bb40*/  LEA R14, P4, R250, R248, 0x2 ;  /* 0x000000f8fa0e7211 */ /* 0x000fc800078810ff */
[-C--:B------:R-:W-:Y:S02]  /*2bb50*/  LEA.HI.X.SX32 R15, R250, R0.reuse, 0x2, P4 ;  /* 0x00000000fa0f7211 */ /* 0x080fe400020f16ff */
[----:B------:R-:W-:Y:S01]  /*2bb60*/  LEA.HI.X.SX32 R7, R11, R0, 0x2, P6 ;  /* 0x000000000b077211 */ /* 0x000fe200030f16ff */
[----:B------:R-:W2:Y:S01]  /*2bb70*/  LDL.LU R250, [R1+0x9ec] ;  /* 0x0009ec0001fa7983 */ /* 0x000ea20000300800 */
[----:B------:R-:W-:-:S03]  /*2bb80*/  LEA R12, P0, R10, R248, 0x2 ;  /* 0x000000f80a0c7211 */ /* 0x000fc600078010ff */
[----:B------:R-:W2:Y:S01]  /*2bb90*/  LDL.LU R11, [R1+0x9f4] ;  /* 0x0009f400010b7983 */ /* 0x000ea20000300800 */
[----:B------:R-:W-:-:S03]  /*2bba0*/  LEA.HI.X.SX32 R13, R10, R0, 0x2, P0 ;  /* 0x000000000a0d7211 */ /* 0x000fc600000f16ff */
[----:B------:R1:W-:Y:S01]  /*2bbb0*/  STL.64 [R1+0x988], R14 ;  /* 0x0009880e01007387 */ /* 0x0003e20000100a00 */
[----:B------:R-:W-:-:S03]  /*2bbc0*/  LEA R16, P6, R247, R248, 0x2 ;  /* 0x000000f8f7107211 */ /* 0x000fc600078c10ff */
[----:B------:R-:W-:Y:S01]  /*2bbd0*/  STL.64 [R1+0x960], R6 ;  /* 0x0009600601007387 */ /* 0x000fe20000100a00 */
[----:B------:R-:W-:-:S03]  /*2bbe0*/  LEA.HI.X.SX32 R17, R247, R0, 0x2, P6 ;  /* 0x00000000f7117211 */ /* 0x000fc600030f16ff */
[----:B------:R-:W-:Y:S01]  /*2bbf0*/  STL.64 [R1+0x2500], R6 ;  /* 0x0025000601007387 */ /* 0x000fe20000100a00 */
[----:B-1----:R-:W-:-:S03]  /*2bc00*/  LEA R14, P4, R9, R248, 0x2 ;  /* 0x000000f8090e7211 */ /* 0x002fc600078810ff */
[----:B------:R4:W-:Y:S01]  /*2bc10*/  STL.64 [R1+0x990], R12 ;  /* 0x0009900c01007387 */ /* 0x0009e20000100a00 */
[----:B------:R-:W-:-:S03]  /*2bc20*/  LEA.HI.X.SX32 R15, R9, R0, 0x2, P4 ;  /* 0x00000000090f7211 */ /* 0x000fc600020f16ff */
[----:B------:R-:W2:Y:S04]  /*2bc30*/  LDL.LU R247, [R1+0x9fc] ;  /* 0x0009fc0001f77983 */ /* 0x000ea80000300800 */
[----:B------:R-:W-:Y:S04]  /*2bc40*/  STL.64 [R1+0x998], R16 ;  /* 0x0009981001007387 */ /* 0x000fe80000100a00 */
[----:B------:R-:W2:Y:S04]  /*2bc50*/  LDL.LU R9, [R1+0xa0c] ;  /* 0x000a0c0001097983 */ /* 0x000ea80000300800 */
[----:B------:R1:W-:Y:S01]  /*2bc60*/  STL.64 [R1+0x9c0], R14 ;  /* 0x0009c00e01007387 */ /* 0x0003e20000100a00 */
[----:B----4-:R-:W-:-:S02]  /*2bc70*/  LEA R12, P0, R4, R248, 0x2 ;  /* 0x000000f8040c7211 */ /* 0x010fc400078010ff */
[----:B------:R-:W-:Y:S02]  /*2bc80*/  LEA R242, P6, R246, R248, 0x2 ;  /* 0x000000f8f6f27211 */ /* 0x000fe400078c10ff */
[-C--:B------:R-:W-:Y:S02]  /*2bc90*/  LEA.HI.X.SX32 R13, R4, R0.reuse, 0x2, P0 ;  /* 0x00000000040d7211 */ /* 0x080fe400000f16ff */
[----:B------:R-:W-:Y:S02]  /*2bca0*/  LEA.HI.X.SX32 R243, R246, R0, 0x2, P6 ;  /* 0x00000000f6f37211 */ /* 0x000fe400030f16ff */
[C---:B-1----:R-:W-:Y:S01]  /*2bcb0*/  LEA R14, P4, R251.reuse, R248, 0x2 ;  /* 0x000000f8fb0e7211 */ /* 0x042fe200078810ff */
[----:B------:R-:W-:Y:S03]  /*2bcc0*/  STL.64 [R1+0x9b8], R12 ;  /* 0x0009b80c01007387 */ /* 0x000fe60000100a00 */
[----:B------:R-:W-:Y:S01]  /*2bcd0*/  LEA.HI.X.SX32 R15, R251, R0, 0x2, P4 ;  /* 0x00000000fb0f7211 */ /* 0x000fe200020f16ff */
[----:B------:R-:W4:Y:S01]  /*2bce0*/  LDL.LU R246, [R1+0xa14] ;  /* 0x000a140001f67983 */ /* 0x000f220000300800 */
[----:B---3--:R-:W-:-:S05]  /*2bcf0*/  LEA R6, P6, R249, R248, 0x2 ;  /* 0x000000f8f9067211 */ /* 0x008fca00078c10ff */
[----:B------:R-:W-:Y:S04]  /*2bd00*/  STL [R1+0x9c8], R6 ;  /* 0x0009c80601007387 */ /* 0x000fe80000100800 */
[----:B------:R-:W3:Y:S04]  /*2bd10*/  LDL.LU R251, [R1+0xa1c] ;  /* 0x000a1c0001fb7983 */ /* 0x000ee80000300800 */
[----:B------:R-:W3:Y:S04]  /*2bd20*/  LDL.LU R4, [R1+0xa24] ;  /* 0x000a240001047983 */ /* 0x000ee80000300800 */
[----:B------:R-:W-:Y:S04]  /*2bd30*/  STL.64 [R1+0x9a8], R14 ;  /* 0x0009a80e01007387 */ /* 0x000fe80000100a00 */
[----:B------:R-:W-:Y:S04]  /*2bd40*/  STL.64 [R1+0x9b0], R242 ;  /* 0x0009b0f201007387 */ /* 0x000fe80000100a00 */
[----:B------:R1:W-:Y:S04]  /*2bd50*/  STL.64 [R1+0x2400], R242 ;  /* 0x002400f201007387 */ /* 0x0003e80000100a00 */
[----:B-1----:R1:W3:Y:S01]  /*2bd60*/  LDL.64 R242, [R1+0x9c8] ;  /* 0x0009c80001f27983 */ /* 0x0022e20000100a00 */
[----:B------:R-:W-:-:S04]  /*2bd70*/  LEA R12, P0, R5, R248, 0x2 ;  /* 0x000000f8050c7211 */ /* 0x000fc800078010ff */
[----:B------:R-:W-:Y:S02]  /*2bd80*/  LEA.HI.X.SX32 R13, R5, R0, 0x2, P0 ;  /* 0x00000000050d7211 */ /* 0x000fe400000f16ff */
[----:B------:R-:W3:Y:S04]  /*2bd90*/  LDL.LU R5, [R1+0xa28] ;  /* 0x000a280001057983 */ /* 0x000ee80000300800 */
[----:B------:R-:W-:Y:S01]  /*2bda0*/  STL.64 [R1+0x9a0], R12 ;  /* 0x0009a00c01007387 */ /* 0x000fe20000100a00 */
[----:B--2---:R-:W-:-:S04]  /*2bdb0*/  LEA R234, P4, R3, R248, 0x2 ;  /* 0x000000f803ea7211 */ /* 0x004fc800078810ff */
[----:B------:R-:W-:Y:S02]  /*2bdc0*/  LEA.HI.X.SX32 R235, R3, R0, 0x2, P4 ;  /* 0x0000000003eb7211 */ /* 0x000fe400020f16ff */
[----:B------:R-:W-:-:S04]  /*2bdd0*/  LEA R236, P0, R2, R248, 0x2 ;  /* 0x000000f802ec7211 */ /* 0x000fc800078010ff */
[----:B------:R-:W-:Y:S02]  /*2bde0*/  LEA.HI.X.SX32 R237, R2, R0, 0x2, P0 ;  /* 0x0000000002ed7211 */ /* 0x000fe400000f16ff */
[----:B------:R-:W-:-:S04]  /*2bdf0*/  LEA R240, P4, R11, R248, 0x2 ;  /* 0x000000f80bf07211 */ /* 0x000fc800078810ff */
[----:B------:R-:W-:Y:S02]  /*2be00*/  LEA.HI.X.SX32 R241, R11, R0, 0x2, P4 ;  /* 0x000000000bf17211 */ /* 0x000fe400020f16ff */
[----:B------:R-:W-:-:S04]  /*2be10*/  LEA R226, P0, R247, R248, 0x2 ;  /* 0x000000f8f7e27211 */ /* 0x000fc800078010ff */
[----:B------:R-:W-:Y:S02]  /*2be20*/  LEA.HI.X.SX32 R227, R247, R0, 0x2, P0 ;  /* 0x00000000f7e37211 */ /* 0x000fe400000f16ff */
[----:B----4-:R-:W-:Y:S02]  /*2be30*/  LEA R230, P4, R246, R248, 0x2 ;  /* 0x000000f8f6e67211 */ /* 0x010fe400078810ff */
[----:B---3--:R-:W-:Y:S02]  /*2be40*/  LEA.HI.X.SX32 R243, R249, R0, 0x2, P6 ;  /* 0x00000000f9f37211 */ /* 0x008fe400030f16ff */
[----:B------:R-:W2:Y:S01]  /*2be50*/  LDL.LU R249, [R1+0xa2c] ;  /* 0x000a2c0001f97983 */ /* 0x000ea20000300800 */
[----:B------:R-:W-:Y:S01]  /*2be60*/  IMAD.MOV.U32 R242, RZ, RZ, R6 ;  /* 0x000000fffff27224 */ /* 0x000fe200078e0006 */
[C---:B------:R-:W-:Y:S02]  /*2be70*/  LEA R238, P6, R250.reuse, R248, 0x2 ;  /* 0x000000f8faee7211 */ /* 0x040fe400078c10ff */
[----:B------:R-:W3:Y:S04]  /*2be80*/  LDL.LU R3, [R1+0xa34] ;  /* 0x000a340001037983 */ /* 0x000ee80000300800 */
[----:B------:R-:W-:Y:S01]  /*2be90*/  STL [R1+0x9cc], R243 ;  /* 0x0009ccf301007387 */ /* 0x000fe20000100800 */
[----:B------:R-:W-:-:S03]  /*2bea0*/  LEA.HI.X.SX32 R239, R250, R0, 0x2, P6 ;  /* 0x00000000faef7211 */ /* 0x000fc600030f16ff */
[----:B------:R-:W-:Y:S04]  /*2beb0*/  STL.64 [R1+0x2508], R242 ;  /* 0x002508f201007387 */ /* 0x000fe80000100a00 */
[----:B------:R-:W4:Y:S04]  /*2bec0*/  LDL.LU R2, [R1+0xa3c] ;  /* 0x000a3c0001027983 */ /* 0x000f280000300800 */
[----:B------:R-:W-:Y:S04]  /*2bed0*/  STL.64 [R1+0x9d0], R234 ;  /* 0x0009d0ea01007387 */ /* 0x000fe80000100a00 */
[----:B------:R-:W4:Y:S01]  /*2bee0*/  LDL.LU R250, [R1+0xa4c] ;  /* 0x000a4c0001fa7983 */ /* 0x000f220000300800 */
[----:B------:R-:W-:-:S03]  /*2bef0*/  LEA R6, P6, R9, R248, 0x2 ;  /* 0x000000f809067211 */ /* 0x000fc600078c10ff */
[----:B------:R-:W-:Y:S01]  /*2bf00*/  STL.64 [R1+0x9d8], R236 ;  /* 0x0009d8ec01007387 */ /* 0x000fe20000100a00 */
[----:B------:R-:W-:-:S03]  /*2bf10*/  LEA.HI.X.SX32 R7, R9, R0, 0x2, P6 ;  /* 0x0000000009077211 */ /* 0x000fc600030f16ff */
[----:B------:R-:W4:Y:S04]  /*2bf20*/  LDL.LU R11, [R1+0xa54] ;  /* 0x000a5400010b7983 */ /* 0x000f280000300800 */
[----:B------:R-:W-:Y:S04]  /*2bf30*/  STL.64 [R1+0x9e0], R238 ;  /* 0x0009e0ee01007387 */ /* 0x000fe80000100a00 */
[----:B------:R-:W4:Y:S01]  /*2bf40*/  LDL.LU R247, [R1+0xa5c] ;  /* 0x000a5c0001f77983 */ /* 0x000f220000300800 */
[----:B------:R-:W-:-:S03]  /*2bf50*/  LEA.HI.X.SX32 R231, R246, R0, 0x2, P4 ;  /* 0x00000000f6e77211 */ /* 0x000fc600020f16ff */
[----:B------:R-:W-:Y:S01]  /*2bf60*/  STL.64 [R1+0xa00], R240 ;  /* 0x000a00f001007387 */ /* 0x000fe20000100a00 */
[----:B------:R-:W-:-:S03]  /*2bf70*/  LEA R232, P0, R251, R248, 0x2 ;  /* 0x000000f8fbe87211 */ /* 0x000fc600078010ff */
[----:B------:R-:W4:Y:S04]  /*2bf80*/  LDL.LU R9, [R1+0xa64] ;  /* 0x000a640001097983 */ /* 0x000f280000300800 */
[----:B------:R-:W-:Y:S04]  /*2bf90*/  STL.64 [R1+0x9f8], R226 ;  /* 0x0009f8e201007387 */ /* 0x000fe80000100a00 */
[----:B------:R1:W-:Y:S04]  /*2bfa0*/  STL.64 [R1+0x9f0], R6 ;  /* 0x0009f00601007387 */ /* 0x0003e80000100a00 */
[----:B------:R-:W4:Y:S01]  /*2bfb0*/  LDL.LU R246, [R1+0xa68] ;  /* 0x000a680001f67983 */ /* 0x000f220000300800 */
[----:B------:R-:W-:-:S03]  /*2bfc0*/  LEA.HI.X.SX32 R233, R251, R0, 0x2, P0 ;  /* 0x00000000fbe97211 */ /* 0x000fc600000f16ff */
[----:B------:R-:W4:Y:S01]  /*2bfd0*/  LDL.LU R251, [R1+0xa6c] ;  /* 0x000a6c0001fb7983 */ /* 0x000f220000300800 */
[CC--:B------:R-:W-:Y:S02]  /*2bfe0*/  LEA R218, P6, R4.reuse, R248.reuse, 0x2 ;  /* 0x000000f804da7211 */ /* 0x0c0fe400078c10ff */
[C---:B------:R-:W-:Y:S01]  /*2bff0*/  LEA R220, P4, R5.reuse, R248, 0x2 ;  /* 0x000000f805dc7211 */ /* 0x040fe200078810ff */
[----:B------:R-:W-:Y:S01]  /*2c000*/  STL.64 [R1+0x9e8], R230 ;  /* 0x0009e8e601007387 */ /* 0x000fe20000100a00 */
[-C--:B------:R-:W-:Y:S02]  /*2c010*/  LEA.HI.X.SX32 R219, R4, R0.reuse, 0x2, P6 ;  /* 0x0000000004db7211 */ /* 0x080fe400030f16ff */
[----:B------:R-:W-:Y:S01]  /*2c020*/  LEA.HI.X.SX32 R221, R5, R0, 0x2, P4 ;  /* 0x0000000005dd7211 */ /* 0x000fe200020f16ff */
[----:B------:R-:W4:Y:S04]  /*2c030*/  LDL.LU R4, [R1+0xa74] ;  /* 0x000a740001047983 */ /* 0x000f280000300800 */
[----:B------:R-:W-:Y:S04]  /*2c040*/  STL.64 [R1+0xa08], R232 ;  /* 0x000a08e801007387 */ /* 0x000fe80000100a00 */
[----:B------:R-:W4:Y:S04]  /*2c050*/  LDL.LU R5, [R1+0xa7c] ;  /* 0x000a7c0001057983 */ /* 0x000f280000300800 */
[----:B------:R-:W-:Y:S01]  /*2c060*/  STL.64 [R1+0xa10], R218 ;  /* 0x000a10da01007387 */ /* 0x000fe20000100a00 */
[----:B--2---:R-:W-:-:S04]  /*2c070*/  LEA R222, P0, R249, R248, 0x2 ;  /* 0x000000f8f9de7211 */ /* 0x004fc800078010ff */
[----:B------:R-:W-:Y:S02]  /*2c080*/  LEA.HI.X.SX32 R223, R249, R0, 0x2, P0 ;  /* 0x00000000f9df7211 */ /* 0x000fe400000f16ff */
[----:B------:R-:W2:Y:S01]  /*2c090*/  LDL.LU R249, [R1+0xa8c] ;  /* 0x000a8c0001f97983 */ /* 0x000ea20000300800 */
[----:B---3--:R-:W-:-:S03]  /*2c0a0*/  LEA R224, P6, R3, R248, 0x2 ;  /* 0x000000f803e07211 */ /* 0x008fc600078c10ff */
[----:B------:R-:W-:Y:S01]  /*2c0b0*/  STL.64 [R1+0xa18], R220 ;  /* 0x000a18dc01007387 */ /* 0x000fe20000100a00 */
[----:B------:R-:W-:-:S03]  /*2c0c0*/  LEA.HI.X.SX32 R225, R3, R0, 0x2, P6 ;  /* 0x0000000003e17211 */ /* 0x000fc600030f16ff */
[----:B------:R-:W3:Y:S01]  /*2c0d0*/  LDL.LU R3, [R1+0xa94] ;  /* 0x000a940001037983 */ /* 0x000ee20000300800 */
[----:B----4-:R-:W-:-:S03]  /*2c0e0*/  LEA R210, P4, R2, R248, 0x2 ;  /* 0x000000f802d27211 */ /* 0x010fc600078810ff */
[----:B------:R-:W-:Y:S01]  /*2c0f0*/  STL.64 [R1+0xa20], R222 ;  /* 0x000a20de01007387 */ /* 0x000fe20000100a00 */
[----:B------:R-:W-:-:S03]  /*2c100*/  LEA.HI.X.SX32 R211, R2, R0, 0x2, P4 ;  /* 0x0000000002d37211 */ /* 0x000fc600020f16ff */
[----:B------:R-:W4:Y:S01]  /*2c110*/  LDL.LU R2, [R1+0xa9c] ;  /* 0x000a9c0001027983 */ /* 0x000f220000300800 */
[----:B-1----:R-:W-:-:S03]  /*2c120*/  LEA R6, P0, R250, R248, 0x2 ;  /* 0x000000f8fa067211 */ /* 0x002fc600078010ff */
[----:B------:R-:W-:Y:S01]  /*2c130*/  STL.64 [R1+0xa40], R224 ;  /* 0x000a40e001007387 */ /* 0x000fe20000100a00 */
[----:B------:R-:W-:-:S03]  /*2c140*/  LEA.HI.X.SX32 R7, R250, R0, 0x2, P0 ;  /* 0x00000000fa077211 */ /* 0x000fc600000f16ff */
[----:B------:R-:W4:Y:S01]  /*2c150*/  LDL.LU R250, [R1+0xaa4] ;  /* 0x000aa40001fa7983 */ /* 0x000f220000300800 */
[----:B------:R-:W-:-:S03]  /*2c160*/  LEA R214, P6, R11, R248, 0x2 ;  /* 0x000000f80bd67211 */ /* 0x000fc600078c10ff */
[----:B------:R-:W-:Y:S01]  /*2c170*/  STL.64 [R1+0xa38], R210 ;  /* 0x000a38d201007387 */ /* 0x000fe20000100a00 */
[----:B------:R-:W-:-:S03]  /*2c180*/  LEA.HI.X.SX32 R215, R11, R0, 0x2, P6 ;  /* 0x000000000bd77211 */ /* 0x000fc600030f16ff */
[----:B------:R2:W-:Y:S01]  /*2c190*/  STL.64 [R1+0xa30], R6 ;  /* 0x000a300601007387 */ /* 0x0005e20000100a00 */
[----:B------:R-:W-:-:S03]  /*2c1a0*/  LEA R216, P4, R247, R248, 0x2 ;  /* 0x000000f8f7d87211 */ /* 0x000fc600078810ff */
[----:B------:R-:W4:Y:S01]  /*2c1b0*/  LDL.LU R11, [R1+0xaa8] ;  /* 0x000aa800010b7983 */ /* 0x000f220000300800 */
        /* <DEDUP_REMOVED lines=8> */
[----:B------:R-:W-:Y:S02]  /*2c240*/  LEA.HI.X.SX32 R205, R246, R0, 0x2, P6 ;  /* 0x00000000f6cd7211 */ /* 0x000fe400030f16ff */
[C---:B------:R-:W-:Y:S01]  /*2c250*/  LEA R206, P4, R251.reuse, R248, 0x2 ;  /* 0x000000f8fbce7211 */ /* 0x040fe200078810ff */
[----:B------:R-:W4:Y:S03]  /*2c260*/  LDL.LU R246, [R1+0xabc] ;  /* 0x000abc0001f67983 */ /* 0x000f260000300800 */
[----:B------:R-:W-:Y:S01]  /*2c270*/  LEA.HI.X.SX32 R207, R251, R0, 0x2, P4 ;  /* 0x00000000fbcf7211 */ /* 0x000fe200020f16ff */
[----:B------:R-:W-:Y:S04]  /*2c280*/  STL.64 [R1+0xa50], R202 ;  /* 0x000a50ca01007387 */ /* 0x000fe80000100a00 */
[----:B------:R-:W4:Y:S01]  /*2c290*/  LDL.LU R251, [R1+0xacc] ;  /* 0x000acc0001fb7983 */ /* 0x000f220000300800 */
[----:B------:R-:W-:-:S02]  /*2c2a0*/  LEA R208, P0, R4, R248, 0x2 ;  /* 0x000000f804d07211 */ /* 0x000fc400078010ff */
        /* <DEDUP_REMOVED lines=14> */
[----:B------:R1:W-:Y:S01]  /*2c390*/  STL.64 [R1+0xa70], R6 ;  /* 0x000a700601007387 */ /* 0x0003e20000100a00 */
[----:B----4-:R-:W-:-:S03]  /*2c3a0*/  LEA R200, P6, R2, R248, 0x2 ;  /* 0x000000f802c87211 */ /* 0x010fc600078c10ff */
[----:B------:R-:W3:Y:S01]  /*2c3b0*/  LDL.LU R3, [R1+0xae8] ;  /* 0x000ae80001037983 */ /* 0x000ee20000300800 */
        /* <DEDUP_REMOVED lines=8> */
[----:B------:R-:W-:Y:S02]  /*2c440*/  LEA R190, P6, R247, R248, 0x2 ;  /* 0x000000f8f7be7211 */ /* 0x000fe400078c10ff */
[-C--:B------:R-:W-:Y:S02]  /*2c450*/  LEA.HI.X.SX32 R189, R11, R0.reuse, 0x2, P0 ;  /* 0x000000000bbd7211 */ /* 0x080fe400000f16ff */
[----:B------:R-:W4:Y:S01]  /*2c460*/  LDL.LU R11, [R1+0xafc] ;  /* 0x000afc00010b7983 */ /* 0x000f220000300800 */
[----:B------:R-:W-:-:S03]  /*2c470*/  LEA.HI.X.SX32 R191, R247, R0, 0x2, P6 ;  /* 0x00000000f7bf7211 */ /* 0x000fc600030f16ff */
        /* <DEDUP_REMOVED lines=21> */
[----:B------:R-:W4:Y:S04]  /*2c5d0*/  LDL.LU R5, [R1+0xb2c] ;  /* 0x000b2c0001057983 */ /* 0x000f280000300800 */
[----:B------:R-:W-:Y:S01]  /*2c5e0*/  STL.64 [R1+0xaa8], R182 ;  /* 0x000aa8b601007387 */ /* 0x000fe20000100a00 */
[----:B--2---:R-:W-:-:S04]  /*2c5f0*/  LEA R170, P6, R249, R248, 0x2 ;  /* 0x000000f8f9aa7211 */ /* 0x004fc800078c10ff */
[----:B------:R-:W-:Y:S02]  /*2c600*/  LEA.HI.X.SX32 R171, R249, R0, 0x2, P6 ;  /* 0x00000000f9ab7211 */ /* 0x000fe400030f16ff */
[----:B------:R-:W2:Y:S01]  /*2c610*/  LDL.LU R249, [R1+0xb34] ;  /* 0x000b340001f97983 */ /* 0x000ea20000300800 */
[----:B---3--:R-:W-:-:S03]  /*2c620*/  LEA R172, P4, R3, R248, 0x2 ;  /* 0x000000f803ac7211 */ /* 0x008fc600078810ff */
[----:B------:R-:W-:Y:S01]  /*2c630*/  STL.64 [R1+0xac8], R184 ;  /* 0x000ac8b801007387 */ /* 0x000fe20000100a00 */
[C---:B----4-:R-:W-:Y:S02]  /*2c640*/  LEA R174, P0, R2.reuse, R248, 0x2 ;  /* 0x000000f802ae7211 */ /* 0x050fe400078010ff */
[-C--:B------:R-:W-:Y:S02]  /*2c650*/  LEA.HI.X.SX32 R173, R3, R0.reuse, 0x2, P4 ;  /* 0x0000000003ad7211 */ /* 0x080fe400020f16ff */
[----:B------:R-:W3:Y:S01]  /*2c660*/  LDL.LU R3, [R1+0xb3c] ;  /* 0x000b3c0001037983 */ /* 0x000ee20000300800 */
        /* <DEDUP_REMOVED lines=29> */
[C---:B------:R-:W-:Y:S02]  /*2c840*/  LEA R158, P4, R5.reuse, R248, 0x2 ;  /* 0x000000f8059e7211 */ /* 0x040fe400078810ff */
[-C--:B------:R-:W-:Y:S02]  /*2c850*/  LEA.HI.X.SX32 R157, R4, R0.reuse, 0x2, P6 ;  /* 0x00000000049d7211 */ /* 0x080fe400030f16ff */
[----:B------:R-:W4:Y:S01]  /*2c860*/  LDL.LU R4, [R1+0xb7c] ;  /* 0x000b7c0001047983 */ /* 0x000f220000300800 */
[----:B------:R-:W-:-:S03]  /*2c870*/  LEA.HI.X.SX32 R159, R5, R0, 0x2, P4 ;  /* 0x00000000059f7211 */ /* 0x000fc600020f16ff */
[----:B------:R-:W-:Y:S04]  /*2c880*/  STL.64 [R1+0xb10], R154 ;  /* 0x000b109a01007387 */ /* 0x000fe80000100a00 */
[----:B------:R-:W4:Y:S04]  /*2c890*/  LDL.LU R5, [R1+0xb8c] ;  /* 0x000b8c0001057983 */ /* 0x000f280000300800 */
[----:B------:R-:W-:Y:S01]  /*2c8a0*/  STL.64 [R1+0xb18], R156 ;  /* 0x000b189c01007387 */ /* 0x000fe20000100a00 */
[----:B--2---:R-:W-:-:S04]  /*2c8b0*/  LEA R160, P0, R249, R248, 0x2 ;  /* 0x000000f8f9a07211 */ /* 0x004fc800078010ff */
[----:B------:R-:W-:Y:S02]  /*2c8c0*/  LEA.HI.X.SX32 R161, R249, R0, 0x2, P0 ;  /* 0x00000000f9a17211 */ /* 0x000fe400000f16ff */
[----:B------:R-:W2:Y:S04]  /*2c8d0*/  LDL.LU R249, [R1+0xb94] ;  /* 0x000b940001f97983 */ /* 0x000ea80000300800 */
[----:B------:R-:W-:Y:S01]  /*2c8e0*/  STL.64 [R1+0xb20], R158 ;  /* 0x000b209e01007387 */ /* 0x000fe20000100a00 */
[----:B---3--:R-:W-:-:S04]  /*2c8f0*/  LEA R146, P6, R3, R248, 0x2 ;  /* 0x000000f803927211 */ /* 0x008fc800078c10ff */
[----:B------:R-:W-:Y:S02]  /*2c900*/  LEA.HI.X.SX32 R147, R3, R0, 0x2, P6 ;  /* 0x0000000003937211 */ /* 0x000fe400030f16ff */
[----:B------:R-:W3:Y:S01]  /*2c910*/  LDL.LU R3, [R1+0xb9c] ;  /* 0x000b9c0001037983 */ /* 0x000ee20000300800 */
[----:B----4-:R-:W-:-:S03]  /*2c920*/  LEA R6, P4, R2, R248, 0x2 ;  /* 0x000000f802067211 */ /* 0x010fc600078810ff */
        /* <DEDUP_REMOVED lines=34> */
[----:B------:R-:W4:Y:S04]  /*2cb50*/  LDL.LU R5, [R1+0xbe4] ;  /* 0x000be40001057983 */ /* 0x000f280000300800 */
[----:B------:R-:W-:Y:S04]  /*2cb60*/  STL.64 [R1+0xb78], R130 ;  /* 0x000b788201007387 */ /* 0x000fe80000100a00 */
[----:B------:R1:W-:Y:S01]  /*2cb70*/  STL.64 [R1+0xb70], R6 ;  /* 0x000b700601007387 */ /* 0x0003e20000100a00 */
[----:B--2---:R-:W-:-:S04]  /*2cb80*/  LEA R134, P4, R249, R248, 0x2 ;  /* 0x000000f8f9867211 */ /* 0x004fc800078810ff */
[----:B------:R-:W-:Y:S02]  /*2cb90*/  LEA.HI.X.SX32 R135, R249, R0, 0x2, P4 ;  /* 0x00000000f9877211 */ /* 0x000fe400020f16ff */
[----:B------:R-:W2:Y:S01]  /*2cba0*/  LDL.LU R249, [R1+0xbe8] ;  /* 0x000be80001f97983 */ /* 0x000ea20000300800 */
        /* <DEDUP_REMOVED lines=30> */
[----:B------:R1:W-:Y:S04]  /*2cd90*/  STL.64 [R1+0xbb0], R6 ;  /* 0x000bb00601007387 */ /* 0x0003e80000100a00 */
[----:B------:R-:W4:Y:S01]  /*2cda0*/  LDL.LU R251, [R1+0xc2c] ;  /* 0x000c2c0001fb7983 */ /* 0x000f220000300800 */
[----:B------:R-:W-:-:S04]  /*2cdb0*/  LEA R120, P4, R4, R248, 0x2 ;  /* 0x000000f804787211 */ /* 0x000fc800078810ff */
[----:B------:R-:W-:Y:S02]  /*2cdc0*/  LEA.HI.X.SX32 R121, R4, R0, 0x2, P4 ;  /* 0x0000000004797211 */ /* 0x000fe400020f16ff */
[C---:B------:R-:W-:Y:S01]  /*2cdd0*/  LEA R106, P0, R5.reuse, R248, 0x2 ;  /* 0x000000f8056a7211 */ /* 0x040fe200078010ff */
[----:B------:R-:W4:Y:S03]  /*2cde0*/  LDL.LU R4, [R1+0xc30] ;  /* 0x000c300001047983 */ /* 0x000f260000300800 */
[----:B------:R-:W-:Y:S01]  /*2cdf0*/  LEA.HI.X.SX32 R107, R5, R0, 0x2, P0 ;  /* 0x00000000056b7211 */ /* 0x000fe200000f16ff */
        /* <DEDUP_REMOVED lines=57> */
[----:B------:R1:W-:Y:S04]  /*2d190*/  STL.64 [R1+0xc38], R6 ;  /* 0x000c380601007387 */ /* 0x0003e80000100a00 */
[----:B------:R-:W4:Y:S01]  /*2d1a0*/  LDL.LU R2, [R1+0xcbc] ;  /* 0x000cbc0001027983 */ /* 0x000f220000300800 */
        /* <DEDUP_REMOVED lines=23> */
[----:B-1----:R-:W-:-:S03]  /*2d320*/  LEA R6, P0, R4, R248, 0x2 ;  /* 0x000000f804067211 */ /* 0x002fc600078010ff */
[----:B------:R-:W-:Y:S01]  /*2d330*/  STL.64 [R1+0xc68], R80 ;  /* 0x000c685001007387 */ /* 0x000fe20000100a00 */
[----:B------:R-:W-:Y:S02]  /*2d340*/  LEA.HI.X.SX32 R7, R4, R0, 0x2, P0 ;  /* 0x0000000004077211 */ /* 0x000fe400000f16ff */
[C---:B------:R-:W-:Y:S01]  /*2d350*/  LEA R70, P6, R5.reuse, R248, 0x2 ;  /* 0x000000f805467211 */ /* 0x040fe200078c10ff */
[----:B------:R-:W4:Y:S03]  /*2d360*/  LDL.LU R4, [R1+0xd24] ;  /* 0x000d240001047983 */ /* 0x000f260000300800 */
[----:B------:R-:W-:Y:S01]  /*2d370*/  LEA.HI.X.SX32 R71, R5, R0, 0x2, P6 ;  /* 0x0000000005477211 */ /* 0x000fe200030f16ff */
[----:B------:R-:W-:Y:S04]  /*2d380*/  STL.64 [R1+0xc80], R66 ;  /* 0x000c804201007387 */ /* 0x000fe80000100a00 */
[----:B------:R1:W-:Y:S04]  /*2d390*/  STL.64 [R1+0xc78], R6 ;  /* 0x000c780601007387 */ /* 0x0003e80000100a00 */
[----:B------:R-:W4:Y:S01]  /*2d3a0*/  LDL.LU R5, [R1+0xd2c] ;  /* 0x000d2c0001057983 */ /* 0x000f220000300800 */
        /* <DEDUP_REMOVED lines=23> */
[----:B-1----:R-:W-:-:S04]  /*2d520*/  LEA R6, P4, R9, R248, 0x2 ;  /* 0x000000f809067211 */ /* 0x002fc800078810ff */
[----:B------:R-:W-:Y:S01]  /*2d530*/  LEA.HI.X.SX32 R7, R9, R0, 0x2, P4 ;  /* 0x0000000009077211 */ /* 0x000fe200020f16ff */
[----:B------:R-:W-:Y:S01]  /*2d540*/  STL.64 [R1+0xcb8], R64 ;  /* 0x000cb84001007387 */ /* 0x000fe20000100a00 */
        /* <DEDUP_REMOVED lines=9> */
[----:B------:R-:W4:Y:S01]  /*2d5e0*/  LDL.LU R10, [R1+0xd8c] ;  /* 0x000d8c00010a7983 */ /* 0x000f220000300800 */
[----:B------:R-:W-:-:S03]  /*2d5f0*/  LEA.HI.X.SX32 R43, R4, R0, 0x2, P4 ;  /* 0x00000000042b7211 */ /* 0x000fc600020f16ff */
[----:B------:R-:W-:Y:S04]  /*2d600*/  STL.64 [R1+0xcd8], R54 ;  /* 0x000cd83601007387 */ /* 0x000fe80000100a00 */
[----:B------:R-:W4:Y:S04]  /*2d610*/  LDL.LU R11, [R1+0xd9c] ;  /* 0x000d9c00010b7983 */ /* 0x000f280000300800 */
[----:B------:R-:W-:Y:S04]  /*2d620*/  STL.64 [R1+0xcf8], R56 ;  /* 0x000cf83801007387 */ /* 0x000fe80000100a00 */
[----:B------:R-:W4:Y:S04]  /*2d630*/  LDL.LU R9, [R1+0xdbc] ;  /* 0x000dbc0001097983 */ /* 0x000f280000300800 */
[----:B------:R-:W-:Y:S01]  /*2d640*/  STL.64 [R1+0xd08], R42 ;  /* 0x000d082a01007387 */ /* 0x000fe20000100a00 */
[----:B------:R-:W-:-:S04]  /*2d650*/  LEA R44, P0, R5, R248, 0x2 ;  /* 0x000000f8052c7211 */ /* 0x000fc800078010ff */
[----:B------:R-:W-:Y:S02]  /*2d660*/  LEA.HI.X.SX32 R45, R5, R0, 0x2, P0 ;  /* 0x00000000052d7211 */ /* 0x000fe400000f16ff */
[----:B--2---:R-:W-:-:S04]  /*2d670*/  LEA R46, P6, R249, R248, 0x2 ;  /* 0x000000f8f92e7211 */ /* 0x004fc800078c10ff */
[----:B------:R-:W-:Y:S02]  /*2d680*/  LEA.HI.X.SX32 R47, R249, R0, 0x2, P6 ;  /* 0x00000000f92f7211 */ /* 0x000fe400030f16ff */
[----:B------:R-:W2:Y:S04]  /*2d690*/  LDL.LU R249, [R1+0xdb4] ;  /* 0x000db40001f97983 */ /* 0x000ea80000300800 */
[----:B------:R-:W-:Y:S01]  /*2d6a0*/  STL.64 [R1+0xd18], R44 ;  /* 0x000d182c01007387 */ /* 0x000fe20000100a00 */
[----:B---3--:R-:W-:-:S03]  /*2d6b0*/  LEA R48, P4, R3, R248, 0x2 ;  /* 0x000000f803307211 */ /* 0x008fc600078810ff */
[----:B------:R-:W3:Y:S01]  /*2d6c0*/  LDL.LU R4, [R1+0xdac] ;  /* 0x000dac0001047983 */ /* 0x000ee20000300800 */
        /* <DEDUP_REMOVED lines=11> */
[----:B------:R-:W4:Y:S01]  /*2d780*/  LDL.LU R250, [R1+0xddc] ;  /* 0x000ddc0001fa7983 */ /* 0x000f220000300800 */
[----:B------:R-:W-:-:S03]  /*2d790*/  LEA.HI.X.SX32 R39, R13, R0, 0x2, P4 ;  /* 0x000000000d277211 */ /* 0x000fc600020f16ff */
[----:B------:R2:W-:Y:S04]  /*2d7a0*/  STL.64 [R1+0xd38], R6 ;  /* 0x000d380601007387 */ /* 0x0005e80000100a00 */
[----:B------:R-:W-:Y:S01]  /*2d7b0*/  STL.64 [R1+0xd40], R34 ;  /* 0x000d402201007387 */ /* 0x000fe20000100a00 */
[----:B------:R-:W-:-:S04]  /*2d7c0*/  LEA R40, P0, R247, R248, 0x2 ;  /* 0x000000f8f7287211 */ /* 0x000fc800078010ff */
[----:B------:R-:W-:Y:S02]  /*2d7d0*/  LEA.HI.X.SX32 R41, R247, R0, 0x2, P0 ;  /* 0x00000000f7297211 */ /* 0x000fe400000f16ff */
[----:B------:R-:W4:Y:S04]  /*2d7e0*/  LDL.LU R247, [R1+0xde8] ;  /* 0x000de80001f77983 */ /* 0x000f280000300800 */
[----:B------:R-:W-:Y:S01]  /*2d7f0*/  STL.64 [R1+0xd30], R38 ;  /* 0x000d302601007387 */ /* 0x000fe20000100a00 */
[CC--:B------:R-:W-:Y:S02]  /*2d800*/  LEA R26, P6, R246.reuse, R248.reuse, 0x2 ;  /* 0x000000f8f61a7211 */ /* 0x0c0fe400078c10ff */
[----:B------:R-:W-:Y:S02]  /*2d810*/  LEA R28, P4, R251, R248, 0x2 ;  /* 0x000000f8fb1c7211 */ /* 0x000fe400078810ff */
[----:B------:R-:W-:-:S02]  /*2d820*/  LEA.HI.X.SX32 R27, R246, R0, 0x2, P6 ;  /* 0x00000000f61b7211 */ /* 0x000fc400030f16ff */
[----:B------:R-:W4:Y:S01]  /*2d830*/  LDL.LU R246, [R1+0xdec] ;  /* 0x000dec0001f67983 */ /* 0x000f220000300800 */
[----:B------:R-:W-:-:S03]  /*2d840*/  LEA.HI.X.SX32 R29, R251, R0, 0x2, P4 ;  /* 0x00000000fb1d7211 */ /* 0x000fc600020f16ff */
[----:B------:R-:W-:Y:S04]  /*2d850*/  STL.64 [R1+0xd50], R40 ;  /* 0x000d502801007387 */ /* 0x000fe80000100a00 */
[----:B------:R-:W4:Y:S01]  /*2d860*/  LDL.LU R251, [R1+0xdf8] ;  /* 0x000df80001fb7983 */ /* 0x000f220000300800 */
[----:B------:R-:W-:-:S04]  /*2d870*/  LEA R30, P0, R10, R248, 0x2 ;  /* 0x000000f80a1e7211 */ /* 0x000fc800078010ff */
[----:B------:R-:W-:Y:S02]  /*2d880*/  LEA.HI.X.SX32 R31, R10, R0, 0x2, P0 ;  /* 0x000000000a1f7211 */ /* 0x000fe400000f16ff */
[----:B------:R-:W-:-:S04]  /*2d890*/  LEA R18, P4, R9, R248, 0x2 ;  /* 0x000000f809127211 */ /* 0x000fc800078810ff */
[----:B------:R-:W-:Y:S02]  /*2d8a0*/  LEA.HI.X.SX32 R19, R9, R0, 0x2, P4 ;  /* 0x0000000009137211 */ /* 0x000fe400020f16ff */
[----:B------:R-:W-:-:S04]  /*2d8b0*/  LEA R32, P6, R11, R248, 0x2 ;  /* 0x000000f80b207211 */ /* 0x000fc800078c10ff */
[----:B------:R-:W-:Y:S01]  /*2d8c0*/  LEA.HI.X.SX32 R33, R11, R0, 0x2, P6 ;  /* 0x000000000b217211 */ /* 0x000fe200030f16ff */
[----:B------:R-:W-:Y:S04]  /*2d8d0*/  STL.64 [R1+0xd60], R26 ;  /* 0x000d601a01007387 */ /* 0x000fe80000100a00 */
[----:B------:R-:W-:Y:S04]  /*2d8e0*/  STL.64 [R1+0xd78], R28 ;  /* 0x000d781c01007387 */ /* 0x000fe80000100a00 */
[----:B------:R-:W-:Y:S04]  /*2d8f0*/  STL.64 [R1+0xd88], R30 ;  /* 0x000d881e01007387 */ /* 0x000fe80000100a00 */
[----:B------:R-:W-:Y:S04]  /*2d900*/  STL.64 [R1+0xd98], R32 ;  /* 0x000d982001007387 */ /* 0x000fe80000100a00 */
[----:B------:R-:W-:Y:S01]  /*2d910*/  STL.64 [R1+0xdb8], R18 ;  /* 0x000db81201007387 */ /* 0x000fe20000100a00 */
[----:B--2---:R-:W-:-:S04]  /*2d920*/  LEA R6, P0, R249, R248, 0x2 ;  /* 0x000000f8f9067211 */ /* 0x004fc800078010ff */
[----:B------:R-:W-:Y:S02]  /*2d930*/  LEA.HI.X.SX32 R7, R249, R0, 0x2, P0 ;  /* 0x00000000f9077211 */ /* 0x000fe400000f16ff */
[----:B------:R-:W1:Y:S01]  /*2d940*/  S2R R249, SR_TID.X ;  /* 0x0000000000f97919 */ /* 0x000e620000002100 */
[----:B---3--:R-:W-:-:S04]  /*2d950*/  LEA R24, P4, R3, R248, 0x2 ;  /* 0x000000f803187211 */ /* 0x008fc800078810ff */
[----:B------:R-:W-:Y:S02]  /*2d960*/  LEA.HI.X.SX32 R25, R3, R0, 0x2, P4 ;  /* 0x0000000003197211 */ /* 0x000fe400020f16ff */
[--C-:B-1----:R-:W-:Y:S02]  /*2d970*/  SHF.R.U32.HI R3, RZ, 0x6, R249.reuse ;  /* 0x00000006ff037819 */ /* 0x102fe400000116f9 */
[----:B------:R-:W-:Y:S02]  /*2d980*/  SHF.R.U32.HI R249, RZ, 0x6, R249 ;  /* 0x00000006fff97819 */ /* 0x000fe400000116f9 */
[----:B------:R-:W-:Y:S02]  /*2d990*/  SGXT.U32 R3, R3, 0x1 ;  /* 0x000000010303781a */ /* 0x000fe40000000000 */
[----:B----4-:R-:W-:Y:S02]  /*2d9a0*/  LEA R10, P0, R2, R248, 0x2 ;  /* 0x000000f8020a7211 */ /* 0x010fe400078010ff */
[----:B------:R-:W-:-:S02]  /*2d9b0*/  SGXT.U32 R249, R249, 0x1 ;  /* 0x00000001f9f9781a */ /* 0x000fc40000000000 */
[----:B------:R-:W-:Y:S02]  /*2d9c0*/  LOP3.LUT R3, R3, 0xc, RZ, 0xfc, !PT ;  /* 0x0000000c03037812 */ /* 0x000fe400078efcff */
[-C--:B------:R-:W-:Y:S02]  /*2d9d0*/  LEA R12, P4, R250, R248.reuse, 0x2 ;  /* 0x000000f8fa0c7211 */ /* 0x080fe400078810ff */
[----:B------:R-:W-:Y:S02]  /*2d9e0*/  LEA R22, P6, R4, R248, 0x2 ;  /* 0x000000f804167211 */ /* 0x000fe400078c10ff */
[----:B------:R-:W-:Y:S02]  /*2d9f0*/  LEA.HI.X.SX32 R11, R2, R0, 0x2, P0 ;  /* 0x00000000020b7211 */ /* 0x000fe400000f16ff */
[----:B------:R-:W-:Y:S02]  /*2da00*/  LOP3.LUT R249, R249, 0x10, RZ, 0xfc, !PT ;  /* 0x00000010f9f97812 */ /* 0x000fe400078efcff */
[----:B------:R-:W-:-:S02]  /*2da10*/  ISETP.GE.AND P0, PT, R3, UR8, PT ;  /* 0x0000000803007c0c */ /* 0x000fc4000bf06270 */
[-C--:B------:R-:W-:Y:S02]  /*2da20*/  LEA.HI.X.SX32 R13, R250, R0.reuse, 0x2, P4 ;  /* 0x00000000fa0d7211 */ /* 0x080fe400020f16ff */
[----:B------:R-:W-:Y:S01]  /*2da30*/  LEA.HI.X.SX32 R23, R4, R0, 0x2, P6 ;  /* 0x0000000004177211 */ /* 0x000fe200030f16ff */
[----:B------:R-:W-:Y:S01]  /*2da40*/  IMAD R2, R247, c[0x0][0x190], RZ ;  /* 0x00006400f7027a24 */ /* 0x000fe200078e02ff */
[----:B------:R-:W-:Y:S02]  /*2da50*/  ISETP.GE.AND P4, PT, R249, UR8, PT ;  /* 0x00000008f9007c0c */ /* 0x000fe4000bf86270 */
[----:B------:R-:W-:Y:S02]  /*2da60*/  ISETP.NE.U32.AND P6, PT, R5, RZ, PT ;  /* 0x000000ff0500720c */ /* 0x000fe40003fc5070 */
[----:B------:R-:W-:Y:S02]  /*2da70*/  SEL R249, RZ, 0x4, P0 ;  /* 0x00000004fff97807 */ /* 0x000fe40000000000 */
[----:B------:R-:W-:Y:S01]  /*2da80*/  LEA R14, P0, R2, R248, 0x2 ;  /* 0x000000f8020e7211 */ /* 0x000fe200078010ff */
[----:B------:R1:W-:Y:S01]  /*2da90*/  STL.64 [R1+0xdb0], R6 ;  /* 0x000db00601007387 */ /* 0x0003e20000100a00 */
[----:B------:R-:W-:-:S02]  /*2daa0*/  SEL R252, RZ, 0x4, P4 ;  /* 0x00000004fffc7807 */ /* 0x000fc40002000000 */
[----:B------:R-:W-:Y:S01]  /*2dab0*/  LEA.HI.X.SX32 R15, R2, R0, 0x2, P0 ;  /* 0x00000000020f7211 */ /* 0x000fe200000f16ff */
[----:B------:R-:W-:Y:S04]  /*2dac0*/  STL.64 [R1+0xda8], R22 ;  /* 0x000da81601007387 */ /* 0x000fe80000100a00 */
[----:B------:R-:W-:Y:S01]  /*2dad0*/  STL.64 [R1+0xdc0], R24 ;  /* 0x000dc01801007387 */ /* 0x000fe20000100a00 */
[----:B------:R-:W-:-:S03]  /*2dae0*/  IMAD R5, R246, c[0x0][0x190], RZ ;  /* 0x00006400f6057a24 */ /* 0x000fc600078e02ff */
[----:B------:R-:W-:Y:S01]  /*2daf0*/  STL.64 [R1+0xdc8], R10 ;  /* 0x000dc80a01007387 */ /* 0x000fe20000100a00 */
[----:B------:R-:W-:Y:S01]  /*2db00*/  IMAD R4, R251, c[0x0][0x190], RZ ;  /* 0x00006400fb047a24 */ /* 0x000fe200078e02ff */
[CC--:B------:R-:W-:Y:S02]  /*2db10*/  LEA R16, P4, R5.reuse, R248.reuse, 0x2 ;  /* 0x000000f805107211 */ /* 0x0c0fe400078810ff */
[----:B------:R-:W-:Y:S02]  /*2db20*/  STL.64 [R1+0xdd8], R12 ;  /* 0x000dd80c01007387 */ /* 0x000fe40000100a00 */
[C---:B------:R-:W-:Y:S02]  /*2db30*/  LEA R2, P0, R4.reuse, R248, 0x2 ;  /* 0x000000f804027211 */ /* 0x040fe400078010ff */
[----:B------:R-:W-:Y:S01]  /*2db40*/  STL.64 [R1+0xde8], R14 ;  /* 0x000de80e01007387 */ /* 0x000fe20000100a00 */
[-C--:B------:R-:W-:Y:S02]  /*2db50*/  LEA.HI.X.SX32 R17, R5, R0.reuse, 0x2, P4 ;  /* 0x0000000005117211 */ /* 0x080fe400020f16ff */
[----:B------:R-:W-:-:S02]  /*2db60*/  LEA.HI.X.SX32 R3, R4, R0, 0x2, P0 ;  /* 0x0000000004037211 */ /* 0x000fc400000f16ff */
[----:B------:R-:W2:Y:S04]  /*2db70*/  LDL R0, [R1+0x480] ;  /* 0x0004800001007983 */ /* 0x000ea80000100800 */
[----:B------:R-:W3:Y:S04]  /*2db80*/  LDL.LU.64 R242, [R1+0xe48] ;  /* 0x000e480001f27983 */ /* 0x000ee80000300a00 */
[----:B-1----:R-:W4:Y:S04]  /*2db90*/  LDL.64 R6, [R1+0x420] ;  /* 0x0004200001067983 */ /* 0x002f280000100a00 */
[----:B------:R-:W4:Y:S04]  /*2dba0*/  LDL.64 R244, [R1+0x3e0] ;  /* 0x0003e00001f47983 */ /* 0x000f280000100a00 */
        /* <DEDUP_REMOVED lines=15> */
[----:B------:R-:W1:Y:S01]  /*2dca0*/  S2R R250, SR_TID.X ;  /* 0x0000000000fa7919 */ /* 0x000e620000002100 */
[----:B------:R-:W-:-:S04]  /*2dcb0*/  SEL R248, R252, RZ, P3 ;  /* 0x000000fffcf87207 */ /* 0x000fc80001800000 */
[----:B------:R-:W-:Y:S01]  /*2dcc0*/  ISETP.NE.U32.AND P0, PT, R248, RZ, PT ;  /* 0x000000fff800720c */ /* 0x000fe20003f05070 */
[----:B------:R-:W-:Y:S01]  /*2dcd0*/  STL.64 [R1+0xe00], R16 ;  /* 0x000e001001007387 */ /* 0x000fe20000100a00 */
[----:B-1----:R-:W-:-:S05]  /*2dce0*/  LOP3.LUT R250, R250, 0x7f, RZ, 0xc0, !PT ;  /* 0x0000007ffafa7812 */ /* 0x002fca00078ec0ff */
[----:B------:R-:W-:-:S05]  /*2dcf0*/  IMAD.SHL.U32 R252, R250, 0x4, RZ ;  /* 0x00000004fafc7824 */ /* 0x000fca00078e00ff */
[----:B------:R-:W-:Y:S01]  /*2dd00*/  LOP3.LUT R248, R252, 0x70, RZ, 0x3c, !PT ;  /* 0x00000070fcf87812 */ /* 0x000fe200078e3cff */
[----:B------:R-:W-:Y:S01]  /*2dd10*/  STL.64 [R1+0xdf8], R2 ;  /* 0x000df80201007387 */ /* 0x000fe20000100a00 */
[----:B--2---:R-:W-:Y:S01]  /*2dd20*/  IADD3 R248, R0, 0x100000, RZ ;  /* 0x0010000000f87810 */ /* 0x004fe20007ffe0ff */
[----:B------:R-:W-:-:S04]  /*2dd30*/  IMAD.U32 R0, RZ, RZ, UR5 ;  /* 0x00000005ff007e24 */ /* 0x000fc8000f8e00ff */
[----:B---3--:R-:W-:Y:S01]  /*2dd40*/  IMAD.WIDE R242, R0, 0x4, R242 ;  /* 0x0000000400f27825 */ /* 0x008fe200078e02f2 */
[----:B------:R-:W-:Y:S04]  /*2dd50*/  STL [R1+0x20d0], R248 ;  /* 0x0020d0f801007387 */ /* 0x000fe80000100800 */
[----:B------:R1:W-:Y:S04]  /*2dd60*/  STL.64 [R1+0xfe0], R242 ;  /* 0x000fe0f201007387 */ /* 0x0003e80000100a00 */
[----:B----4-:R2:W-:Y:S04]  /*2dd70*/  LDGSTS.E [R252], [R6.64], P5 ;  /* 0x0000000006fc7fae */ /* 0x0105e8000a92184c */
[----:B------:R3:W-:Y:S04]  /*2dd80*/  LDGSTS.E [R252+0x1000], [R244.64], P5 ;  /* 0x01000000f4fc7fae */ /* 0x0007e8000a92184c */
[----:B-1----:R-:W4:Y:S04]  /*2dd90*/  LDL.LU.64 R242, [R1+0x2508] ;  /* 0x0025080001f27983 */ /* 0x002f280000300a00 */
[----:B--2---:R-:W2:Y:S04]  /*2dda0*/  LDL.LU.64 R6, [R1+0x2500] ;  /* 0x0025000001067983 */ /* 0x004ea80000300a00 */
[----:B---3--:R-:W3:Y:S04]  /*2ddb0*/  LDL.LU.64 R244, [R1+0x24f8] ;  /* 0x0024f80001f47983 */ /* 0x008ee80000300a00 */
[----:B------:R1:W-:Y:S04]  /*2ddc0*/  LDGSTS.E [R252+0x2000], [R228.64], P5 ;  /* 0x02000000e4fc7fae */ /* 0x0003e8000a92184c */
[----:B------:R1:W-:Y:S04]  /*2ddd0*/  LDGSTS.E [R252+0x3000], [R212.64], P5 ;  /* 0x03000000d4fc7fae */ /* 0x0003e8000a92184c */
[----:B------:R1:W-:Y:S04]  /*2dde0*/  LDGSTS.E [R252+0x4000], [R196.64], P5 ;  /* 0x04000000c4fc7fae */ /* 0x0003e8000a92184c */
[----:B-1----:R-:W2:Y:S04]  /*2ddf0*/  LDL.LU.64 R228, [R1+0x24f0] ;  /* 0x0024f00001e47983 */ /* 0x002ea80000300a00 */
[----:B------:R-:W2:Y:S04]  /*2de00*/  LDL.LU.64 R212, [R1+0x24e8] ;  /* 0x0024e80001d47983 */ /* 0x000ea80000300a00 */
[----:B------:R-:W2:Y:S04]  /*2de10*/  LDL.LU.64 R196, [R1+0x24e0] ;  /* 0x0024e00001c47983 */ /* 0x000ea80000300a00 */
        /* <DEDUP_REMOVED lines=24> */
[----:B--2---:R1:W-:Y:S04]  /*2dfa0*/  LDGSTS.E [R252+0x11000], [R4.64], P5 ;  /* 0x1100000004fc7fae */ /* 0x0043e8000a92184c */
[----:B------:R1:W-:Y:S04]  /*2dfb0*/  STL.64 [R1+0x1db0], R4 ;  /* 0x001db00401007387 */ /* 0x0003e80000100a00 */
[----:B------:R2:W-:Y:S04]  /*2dfc0*/  LDGSTS.E [R252+0x12000], [R20.64], P5 ;  /* 0x1200000014fc7fae */ /* 0x0005e8000a92184c */
[----:B------:R2:W-:Y:S04]  /*2dfd0*/  LDGSTS.E [R252+0x13000], [R36.64], P5 ;  /* 0x1300000024fc7fae */ /* 0x0005e8000a92184c */
[----:B-1----:R-:W4:Y:S04]  /*2dfe0*/  LDL.64 R4, [R1+0x9a0] ;  /* 0x0009a00001047983 */ /* 0x002f280000100a00 */
[----:B------:R2:W-:Y:S04]  /*2dff0*/  STL.64 [R1+0x1db8], R20 ;  /* 0x001db81401007387 */ /* 0x0005e80000100a00 */
[----:B------:R1:W-:Y:S04]  /*2e000*/  LDGSTS.E [R252+0x14000], [R52.64], P5 ;  /* 0x1400000034fc7fae */ /* 0x0003e8000a92184c */
[----:B------:R1:W-:Y:S04]  /*2e010*/  LDGSTS.E [R252+0x15000], [R68.64], P5 ;  /* 0x1500000044fc7fae */ /* 0x0003e8000a92184c */
[----:B--2---:R-:W2:Y:S04]  /*2e020*/  LDL.64 R20, [R1+0x920] ;  /* 0x0009200001147983 */ /* 0x004ea80000100a00 */
[----:B------:R1:W-:Y:S04]  /*2e030*/  STL.64 [R1+0x1dc0], R36 ;  /* 0x001dc02401007387 */ /* 0x0003e80000100a00 */
[----:B------:R3:W-:Y:S04]  /*2e040*/  LDGSTS.E [R252+0x16000], [R84.64], P5 ;  /* 0x1600000054fc7fae */ /* 0x0007e8000a92184c */
[----:B------:R3:W-:Y:S04]  /*2e050*/  LDGSTS.E [R252+0x17000], [R100.64], P5 ;  /* 0x1700000064fc7fae */ /* 0x0007e8000a92184c */
[----:B-1----:R-:W2:Y:S04]  /*2e060*/  LDL.64 R36, [R1+0x8e0] ;  /* 0x0008e00001247983 */ /* 0x002ea80000100a00 */
        /* <DEDUP_REMOVED lines=11> */
[----:B---3--:R-:W3:Y:S04]  /*2e120*/  LDL.64 R84, [R1+0x820] ;  /* 0x0008200001547983 */ /* 0x008ee80000100a00 */
[----:B------:R1:W-:Y:S04]  /*2e130*/  STL.64 [R1+0x1de0], R100 ;  /* 0x001de06401007387 */ /* 0x0003e80000100a00 */
[----:B------:R1:W-:Y:S04]  /*2e140*/  LDGSTS.E [R252+0x1e000], [R212.64], P5 ;  /* 0x1e000000d4fc7fae */ /* 0x0003e8000a92184c */
[----:B------:R1:W-:Y:S04]  /*2e150*/  LDGSTS.E [R252+0x1f000], [R228.64], P5 ;  /* 0x1f000000e4fc7fae */ /* 0x0003e8000a92184c */
[----:B-1----:R-:W2:Y:S04]  /*2e160*/  LDL.64 R100, [R1+0x7e0] ;  /* 0x0007e00001647983 */ /* 0x002ea80000100a00 */
[----:B------:R1:W-:Y:S04]  /*2e170*/  STL.64 [R1+0x1de8], R116 ;  /* 0x001de87401007387 */ /* 0x0003e80000100a00 */
[----:B------:R1:W-:Y:S04]  /*2e180*/  LDGSTS.E [R252+0x20000], [R244.64], P5 ;  /* 0x20000000f4fc7fae */ /* 0x0003e8000a92184c */
[----:B-1----:R-:W2:Y:S04]  /*2e190*/  LDL.64 R116, [R1+0x790] ;  /* 0x0007900001747983 */ /* 0x002ea80000100a00 */
[----:B------:R1:W-:Y:S04]  /*2e1a0*/  STL.64 [R1+0x1df0], R132 ;  /* 0x001df08401007387 */ /* 0x0003e80000100a00 */
        /* <DEDUP_REMOVED lines=15> */
[----:B--2---:R1:W-:Y:S04]  /*2e2a0*/  LDGSTS.E [R252+0x21000], [R244.64], P5 ;  /* 0x21000000f4fc7fae */ /* 0x0043e8000a92184c */
[----:B------:R2:W-:Y:S04]  /*2e2b0*/  LDGSTS.E [R252+0x22000], [R228.64], P5 ;  /* 0x22000000e4fc7fae */ /* 0x0005e8000a92184c */
        /* <DEDUP_REMOVED lines=8> */
[----:B---3--:R2:W-:Y:S04]  /*2e340*/  LDGSTS.E [R252+0x2b000], [R84.64], P5 ;  /* 0x2b00000054fc7fae */ /* 0x0085e8000a92184c */
[----:B------:R1:W-:Y:S04]  /*2e350*/  LDGSTS.E [R252+0x2c000], [R68.64], P5 ;  /* 0x2c00000044fc7fae */ /* 0x0003e8000a92184c */
[----:B------:R1:W-:Y:S04]  /*2e360*/  LDGSTS.E [R252+0x2d000], [R52.64], P5 ;  /* 0x2d00000034fc7fae */ /* 0x0003e8000a92184c */
[----:B------:R2:W-:Y:S04]  /*2e370*/  LDGSTS.E [R252+0x2e000], [R36.64], P5 ;  /* 0x2e00000024fc7fae */ /* 0x0005e8000a92184c */
[----:B------:R2:W-:Y:S04]  /*2e380*/  LDGSTS.E [R252+0x2f000], [R20.64], P5 ;  /* 0x2f00000014fc7fae */ /* 0x0005e8000a92184c */
[----:B-1----:R-:W3:Y:S04]  /*2e390*/  LDL.LU.64 R68, [R1+0x118] ;  /* 0x0001180001447983 */ /* 0x002ee80000300a00 */
[----:B------:R1:W-:Y:S04]  /*2e3a0*/  LDGSTS.E [R252+0x30000], [R6.64], P5 ;  /* 0x3000000006fc7fae */ /* 0x0003e8000a92184c */
[----:B------:R-:W3:Y:S04]  /*2e3b0*/  LDL.64 R244, [R1+0x3d8] ;  /* 0x0003d80001f47983 */ /* 0x000ee80000100a00 */
[----:B--2---:R-:W2:Y:S04]  /*2e3c0*/  LDL.64 R228, [R1+0x398] ;  /* 0x0003980001e47983 */ /* 0x004ea80000100a00 */
[----:B-1----:R-:W2:Y:S04]  /*2e3d0*/  LDL.64 R6, [R1+0x418] ;  /* 0x0004180001067983 */ /* 0x002ea80000100a00 */
[----:B----4-:R1:W-:Y:S04]  /*2e3e0*/  LDGSTS.E [R252+0x31000], [R4.64], P5 ;  /* 0x3100000004fc7fae */ /* 0x0103e8000a92184c */
        /* <DEDUP_REMOVED lines=10> */
[----:B-1----:R-:W4:Y:S04]  /*2e490*/  LDL.64 R4, [R1+0x98] ;  /* 0x0000980001047983 */ /* 0x002f280000100a00 */
[----:B------:R-:W4:Y:S04]  /*2e4a0*/  LDL.LU.64 R180, [R1+0x58] ;  /* 0x0000580001b47983 */ /* 0x000f280000300a00 */
[----:B------:R-:W4:Y:S04]  /*2e4b0*/  LDL.LU.64 R52, [R1+0x18] ;  /* 0x0000180001347983 */ /* 0x000f280000300a00 */
[----:B------:R1:W-:Y:S04]  /*2e4c0*/  LDGSTS.E [R252+0x32000], [R230.64], P5 ;  /* 0x32000000e6fc7fae */ /* 0x0003e8000a92184c */
[----:B------:R1:W-:Y:S04]  /*2e4d0*/  LDGSTS.E [R252+0x33000], [R214.64], P5 ;  /* 0x33000000d6fc7fae */ /* 0x0003e8000a92184c */
[----:B------:R1:W-:Y:S04]  /*2e4e0*/  LDGSTS.E [R252+0x34000], [R198.64], P5 ;  /* 0x34000000c6fc7fae */ /* 0x0003e8000a92184c */
[----:B-1----:R-:W4:Y:S04]  /*2e4f0*/  LDL.LU.64 R230, [R1+0x2478] ;  /* 0x0024780001e67983 */ /* 0x002f280000300a00 */
[----:B------:R-:W4:Y:S04]  /*2e500*/  LDL.LU.64 R214, [R1+0x2470] ;  /* 0x0024700001d67983 */ /* 0x000f280000300a00 */
[----:B------:R-:W4:Y:S04]  /*2e510*/  LDL.LU.64 R198, [R1+0x2468] ;  /* 0x0024680001c67983 */ /* 0x000f280000300a00 */
[----:B------:R1:W-:Y:S04]  /*2e520*/  LDGSTS.E [R252+0x35000], [R182.64], P5 ;  /* 0x35000000b6fc7fae */ /* 0x0003e8000a92184c */
[----:B------:R1:W-:Y:S04]  /*2e530*/  LDGSTS.E [R252+0x36000], [R166.64], P5 ;  /* 0x36000000a6fc7fae */ /* 0x0003e8000a92184c */
[----:B------:R1:W-:Y:S04]  /*2e540*/  LDGSTS.E [R252+0x37000], [R150.64], P5 ;  /* 0x3700000096fc7fae */ /* 0x0003e8000a92184c */
[----:B-1----:R-:W4:Y:S04]  /*2e550*/  LDL.LU.64 R182, [R1+0x2460] ;  /* 0x0024600001b67983 */ /* 0x002f280000300a00 */
[----:B------:R-:W4:Y:S01]  /*2e560*/  LDL.LU.64 R166, [R1+0x2458] ;  /* 0x0024580001a67983 */ /* 0x000f220000300a00 */
[----:B------:R-:W-:-:S03]  /*2e570*/  LOP3.LUT R9, R252, 0x10, RZ, 0x3c, !PT ;  /* 0x00000010fc097812 */ /* 0x000fc600078e3cff */
        /* <DEDUP_REMOVED lines=15> */
[----:B-1----:R-:W4:Y:S04]  /*2e670*/  LDL.LU.64 R38, [R1+0x2418] ;  /* 0x0024180001267983 */ /* 0x002f280000300a00 */
[----:B------:R-:W4:Y:S04]  /*2e680*/  LDL.LU.64 R22, [R1+0x2410] ;  /* 0x0024100001167983 */ /* 0x000f280000300a00 */
[----:B--2---:R1:W-:Y:S04]  /*2e690*/  LDGSTS.E [R9+0x200], [R6.64], P5 ;  /* 0x0020000006097fae */ /* 0x0043e8000a92184c */
[----:B---3--:R2:W-:Y:S04]  /*2e6a0*/  LDGSTS.E [R9+0x1200], [R244.64], P5 ;  /* 0x01200000f4097fae */ /* 0x0085e8000a92184c */
[----:B------:R3:W-:Y:S04]  /*2e6b0*/  LDGSTS.E [R9+0x2200], [R228.64], P5 ;  /* 0x02200000e4097fae */ /* 0x0007e8000a92184c */
[----:B-1----:R-:W4:Y:S04]  /*2e6c0*/  LDL.LU.64 R6, [R1+0x2408] ;  /* 0x0024080001067983 */ /* 0x002f280000300a00 */
[----:B----4-:R1:W-:Y:S04]  /*2e6d0*/  LDGSTS.E [R9+0x3200], [R212.64], P5 ;  /* 0x03200000d4097fae */ /* 0x0103e8000a92184c */
        /* <DEDUP_REMOVED lines=10> */
[----:B------:R1:W-:Y:S04]  /*2e780*/  STL.64 [R1+0x1ec8], R68 ;  /* 0x001ec84401007387 */ /* 0x0003e80000100a00 */
[----:B------:R3:W-:Y:S04]  /*2e790*/  LDGSTS.E [R9+0xe200], [R4.64], P5 ;  /* 0x0e20000004097fae */ /* 0x0007e8000a92184c */
[----:B--2---:R-:W2:Y:S04]  /*2e7a0*/  LDL.64 R244, [R1+0x600] ;  /* 0x0006000001f47983 */ /* 0x004ea80000100a00 */
[----:B-1----:R-:W2:Y:S04]  /*2e7b0*/  LDL.64 R68, [R1+0x5c0] ;  /* 0x0005c00001447983 */ /* 0x002ea80000100a00 */
[----:B---3--:R-:W3:Y:S04]  /*2e7c0*/  LDL.64 R228, [R1+0x648] ;  /* 0x0006480001e47983 */ /* 0x008ee80000100a00 */
[----:B------:R-:W2:Y:S04]  /*2e7d0*/  LDL.64 R212, [R1+0x6a0] ;  /* 0x0006a00001d47983 */ /* 0x000ea80000100a00 */
[----:B----4-:R-:W4:Y:S04]  /*2e7e0*/  LDL.64 R196, [R1+0x700] ;  /* 0x0007000001c47983 */ /* 0x010f280000100a00 */
[----:B------:R-:W2:Y:S04]  /*2e7f0*/  LDL.64 R164, [R1+0x760] ;  /* 0x0007600001a47983 */ /* 0x000ea80000100a00 */
        /* <DEDUP_REMOVED lines=8> */
[----:B------:R1:W-:Y:S04]  /*2e880*/  LDGSTS.E [R9+0xf200], [R180.64], P5 ;  /* 0x0f200000b4097fae */ /* 0x0003e8000a92184c */
[----:B------:R1:W-:Y:S04]  /*2e890*/  STL.64 [R1+0x1e30], R180 ;  /* 0x001e30b401007387 */ /* 0x0003e80000100a00 */
[----:B------:R1:W-:Y:S04]  /*2e8a0*/  LDGSTS.E [R9+0x10200], [R52.64], P5 ;  /* 0x1020000034097fae */ /* 0x0003e8000a92184c */
[----:B-1----:R-:W2:Y:S04]  /*2e8b0*/  LDL.64 R180, [R1+0x560] ;  /* 0x0005600001b47983 */ /* 0x002ea80000100a00 */
[----:B------:R1:W-:Y:S04]  /*2e8c0*/  STL.64 [R1+0x1e38], R52 ;  /* 0x001e383401007387 */ /* 0x0003e80000100a00 */
[----:B-1----:R-:W2:Y:S04]  /*2e8d0*/  LDL.64 R52, [R1+0x518] ;  /* 0x0005180001347983 */ /* 0x002ea80000100a00 */
[----:B------:R1:W-:Y:S04]  /*2e8e0*/  LDGSTS.E [R9+0x11200], [R6.64], P5 ;  /* 0x1120000006097fae */ /* 0x0003e8000a92184c */
[----:B------:R1:W-:Y:S04]  /*2e8f0*/  STL.64 [R1+0x1e40], R6 ;  /* 0x001e400601007387 */ /* 0x0003e80000100a00 */
[----:B------:R2:W-:Y:S04]  /*2e900*/  LDGSTS.E [R9+0x12200], [R22.64], P5 ;  /* 0x1220000016097fae */ /* 0x0005e8000a92184c */
[----:B------:R2:W-:Y:S04]  /*2e910*/  LDGSTS.E [R9+0x13200], [R38.64], P5 ;  /* 0x1320000026097fae */ /* 0x0005e8000a92184c */
[----:B-1----:R-:W2:Y:S04]  /*2e920*/  LDL.64 R6, [R1+0x4b0] ;  /* 0x0004b00001067983 */ /* 0x002ea80000100a00 */
        /* <DEDUP_REMOVED lines=12> */
[----:B------:R-:W-:Y:S04]  /*2e9f0*/  STL.64 [R1+0x1e48], R22 ;  /* 0x001e481601007387 */ /* 0x000fe80000100a00 */
[----:B------:R-:W-:Y:S04]  /*2ea00*/  STL.64 [R1+0x1e50], R38 ;  /* 0x001e502601007387 */ /* 0x000fe80000100a00 */
[----:B------:R-:W-:Y:S04]  /*2ea10*/  STL.64 [R1+0x1e58], R54 ;  /* 0x001e583601007387 */ /* 0x000fe80000100a00 */
[----:B------:R-:W-:Y:S04]  /*2ea20*/  STL.64 [R1+0x1e60], R70 ;  /* 0x001e604601007387 */ /* 0x000fe80000100a00 */
[----:B------:R-:W-:Y:S04]  /*2ea30*/  STL.64 [R1+0x1e68], R86 ;  /* 0x001e685601007387 */ /* 0x000fe80000100a00 */
[----:B------:R-:W-:Y:S04]  /*2ea40*/  STL.64 [R1+0x1e70], R102 ;  /* 0x001e706601007387 */ /* 0x000fe80000100a00 */
[----:B------:R-:W-:Y:S04]  /*2ea50*/  STL.64 [R1+0x1e78], R118 ;  /* 0x001e787601007387 */ /* 0x000fe80000100a00 */
[----:B------:R1:W-:Y:S04]  /*2ea60*/  STL.64 [R1+0x1e80], R134 ;  /* 0x001e808601007387 */ /* 0x0003e80000100a00 */
[----:B------:R-:W-:Y:S04]  /*2ea70*/  STL.64 [R1+0x1e88], R150 ;  /* 0x001e889601007387 */ /* 0x000fe80000100a00 */
[----:B------:R-:W-:Y:S04]  /*2ea80*/  STL.64 [R1+0x1e90], R166 ;  /* 0x001e90a601007387 */ /* 0x000fe80000100a00 */
[----:B------:R-:W-:Y:S04]  /*2ea90*/  STL.64 [R1+0x1e98], R182 ;  /* 0x001e98b601007387 */ /* 0x000fe80000100a00 */
[----:B------:R-:W-:Y:S04]  /*2eaa0*/  STL.64 [R1+0x1ea0], R198 ;  /* 0x001ea0c601007387 */ /* 0x000fe80000100a00 */
[----:B------:R-:W-:Y:S04]  /*2eab0*/  STL.64 [R1+0x1ea8], R214 ;  /* 0x001ea8d601007387 */ /* 0x000fe80000100a00 */
[----:B------:R-:W-:Y:S04]  /*2eac0*/  STL.64 [R1+0x1eb0], R230 ;  /* 0x001eb0e601007387 */ /* 0x000fe80000100a00 */
[----:B--2---:R2:W-:Y:S04]  /*2ead0*/  LDGSTS.E [R9+0x20200], [R6.64], P5 ;  /* 0x2020000006097fae */ /* 0x0045e8000a92184c */
[----:B------:R1:W-:Y:S04]  /*2eae0*/  LDGSTS.E [R9+0x21200], [R52.64], P5 ;  /* 0x2120000034097fae */ /* 0x0003e8000a92184c */
[----:B------:R1:W-:Y:S04]  /*2eaf0*/  LDGSTS.E [R9+0x22200], [R180.64], P5 ;  /* 0x22200000b4097fae */ /* 0x0003e8000a92184c */
[----:B------:R1:W-:Y:S04]  /*2eb00*/  LDGSTS.E [R9+0x23200], [R68.64], P5 ;  /* 0x2320000044097fae */ /* 0x0003e8000a92184c */
[----:B------:R1:W-:Y:S04]  /*2eb10*/  LDGSTS.E [R9+0x24200], [R244.64], P5 ;  /* 0x24200000f4097fae */ /* 0x0003e8000a92184c */
[----:B---3--:R3:W-:Y:S04]  /*2eb20*/  LDGSTS.E [R9+0x25200], [R228.64], P5 ;  /* 0x25200000e4097fae */ /* 0x0087e8000a92184c */
[----:B------:R1:W-:Y:S04]  /*2eb30*/  LDGSTS.E [R9+0x26200], [R212.64], P5 ;  /* 0x26200000d4097fae */ /* 0x0003e8000a92184c */
        /* <DEDUP_REMOVED lines=9> */
[----:B-1----:R-:W4:Y:S04]  /*2ebd0*/  LDL.64 R180, [R1+0x410] ;  /* 0x0004100001b47983 */ /* 0x002f280000100a00 */
[----:B------:R-:W4:Y:S04]  /*2ebe0*/  LDL.64 R68, [R1+0x3d0] ;  /* 0x0003d00001447983 */ /* 0x000f280000100a00 */
[----:B------:R-:W4:Y:S04]  /*2ebf0*/  LDL.64 R244, [R1+0x390] ;  /* 0x0003900001f47983 */ /* 0x000f280000100a00 */
[----:B---3--:R-:W3:Y:S04]  /*2ec00*/  LDL.64 R228, [R1+0x350] ;  /* 0x0003500001e47983 */ /* 0x008ee80000100a00 */
[----:B------:R-:W3:Y:S04]  /*2ec10*/  LDL.64 R212, [R1+0x310] ;  /* 0x0003100001d47983 */ /* 0x000ee80000100a00 */
[----:B------:R-:W3:Y:S04]  /*2ec20*/  LDL.64 R148, [R1+0x2d0] ;  /* 0x0002d00001947983 */ /* 0x000ee80000100a00 */
[----:B------:R-:W3:Y:S04]  /*2ec30*/  LDL.64 R132, [R1+0x290] ;  /* 0x0002900001847983 */ /* 0x000ee80000100a00 */
[----:B------:R-:W3:Y:S04]  /*2ec40*/  LDL.64 R116, [R1+0x250] ;  /* 0x0002500001747983 */ /* 0x000ee80000100a00 */
[----:B------:R-:W3:Y:S04]  /*2ec50*/  LDL.64 R100, [R1+0x210] ;  /* 0x0002100001647983 */ /* 0x000ee80000100a00 */
[----:B------:R-:W3:Y:S04]  /*2ec60*/  LDL.64 R84, [R1+0x1d0] ;  /* 0x0001d00001547983 */ /* 0x000ee80000100a00 */
[----:B--2---:R-:W2:Y:S04]  /*2ec70*/  LDL.64 R20, [R1+0x190] ;  /* 0x0001900001147983 */ /* 0x004ea80000100a00 */
[----:B------:R-:W2:Y:S04]  /*2ec80*/  LDL.LU.64 R196, [R1+0x150] ;  /* 0x0001500001c47983 */ /* 0x000ea80000300a00 */
[----:B------:R1:W-:Y:S04]  /*2ec90*/  LDGSTS.E [R9+0x30200], [R4.64], P5 ;  /* 0x3020000004097fae */ /* 0x0003e8000a92184c */
[----:B------:R1:W-:Y:S04]  /*2eca0*/  LDGSTS.E [R9+0x31200], [R242.64], P5 ;  /* 0x31200000f2097fae */ /* 0x0003e8000a92184c */
[----:B------:R1:W-:Y:S04]  /*2ecb0*/  LDGSTS.E [R9+0x32200], [R232.64], P5 ;  /* 0x32200000e8097fae */ /* 0x0003e8000a92184c */
[----:B------:R1:W-:Y:S04]  /*2ecc0*/  LDGSTS.E [R9+0x33200], [R216.64], P5 ;  /* 0x33200000d8097fae */ /* 0x0003e8000a92184c */
[----:B-1----:R-:W2:Y:S04]  /*2ecd0*/  LDL.LU.64 R242, [R1+0x2400] ;  /* 0x0024000001f27983 */ /* 0x002ea80000300a00 */
[----:B------:R-:W2:Y:S04]  /*2ece0*/  LDL.64 R4, [R1+0x110] ;  /* 0x0001100001047983 */ /* 0x000ea80000100a00 */
[----:B------:R-:W2:Y:S04]  /*2ecf0*/  LDL.LU.64 R134, [R1+0xd0] ;  /* 0x0000d00001867983 */ /* 0x000ea80000300a00 */
[----:B------:R-:W2:Y:S04]  /*2ed00*/  LDL.LU.64 R6, [R1+0x90] ;  /* 0x0000900001067983 */ /* 0x000ea80000300a00 */
[----:B------:R-:W2:Y:S04]  /*2ed10*/  LDL.LU.64 R164, [R1+0x50] ;  /* 0x0000500001a47983 */ /* 0x000ea80000300a00 */
[----:B------:R-:W2:Y:S04]  /*2ed20*/  LDL.LU.64 R36, [R1+0x10] ;  /* 0x0000100001247983 */ /* 0x000ea80000300a00 */
        /* <DEDUP_REMOVED lines=26> */
[----:B------:R-:W2:Y:S01]  /*2eed0*/  LDL.LU R9, [R1+0x2388] ;  /* 0x0023880001097983 */ /* 0x000ea20000300800 */
[----:B------:R-:W-:-:S05]  /*2eee0*/  LOP3.LUT R246, R252, 0x20, RZ, 0x3c, !PT ;  /* 0x00000020fcf67812 */ /* 0x000fca00078e3cff */
[----:B----4-:R1:W-:Y:S04]  /*2eef0*/  LDGSTS.E [R246+0x400], [R180.64], P5 ;  /* 0x00400000b4f67fae */ /* 0x0103e8000a92184c */
[----:B------:R4:W-:Y:S04]  /*2ef00*/  LDGSTS.E [R246+0x1400], [R68.64], P5 ;  /* 0x0140000044f67fae */ /* 0x0009e8000a92184c */
[----:B------:R1:W-:Y:S04]  /*2ef10*/  LDGSTS.E [R246+0x2400], [R244.64], P5 ;  /* 0x02400000f4f67fae */ /* 0x0003e8000a92184c */
[----:B---3--:R3:W-:Y:S04]  /*2ef20*/  LDGSTS.E [R246+0x3400], [R228.64], P5 ;  /* 0x03400000e4f67fae */ /* 0x0087e8000a92184c */
[----:B------:R1:W-:Y:S04]  /*2ef30*/  LDGSTS.E [R246+0x4400], [R212.64], P5 ;  /* 0x04400000d4f67fae */ /* 0x0003e8000a92184c */
[----:B------:R1:W-:Y:S04]  /*2ef40*/  LDGSTS.E [R246+0x5400], [R148.64], P5 ;  /* 0x0540000094f67fae */ /* 0x0003e8000a92184c */
[----:B------:R1:W-:Y:S04]  /*2ef50*/  LDGSTS.E [R246+0x6400], [R132.64], P5 ;  /* 0x0640000084f67fae */ /* 0x0003e8000a92184c */
[----:B------:R1:W-:Y:S04]  /*2ef60*/  LDGSTS.E [R246+0x7400], [R116.64], P5 ;  /* 0x0740000074f67fae */ /* 0x0003e8000a92184c */
[----:B------:R1:W-:Y:S04]  /*2ef70*/  LDGSTS.E [R246+0x8400], [R100.64], P5 ;  /* 0x0840000064f67fae */ /* 0x0003e8000a92184c */
[----:B------:R1:W-:Y:S04]  /*2ef80*/  LDGSTS.E [R246+0x9400], [R84.64], P5 ;  /* 0x0940000054f67fae */ /* 0x0003e8000a92184c */
[----:B--2---:R3:W-:Y:S04]  /*2ef90*/  LDGSTS.E [R246+0xa400], [R20.64], P5 ;  /* 0x0a40000014f67fae */ /* 0x0047e8000a92184c */
[----:B------:R-:W-:Y:S04]  /*2efa0*/  STL.64 [R1+0x1ef8], R196 ;  /* 0x001ef8c401007387 */ /* 0x000fe80000100a00 */
[----:B------:R-:W2:Y:S04]  /*2efb0*/  LDL.64 R70, [R1+0x4c8] ;  /* 0x0004c80001467983 */ /* 0x000ea80000100a00 */
[----:B------:R-:W2:Y:S04]  /*2efc0*/  LDL.64 R54, [R1+0x520] ;  /* 0x0005200001367983 */ /* 0x000ea80000100a00 */
[----:B------:R-:W2:Y:S04]  /*2efd0*/  LDL.64 R38, [R1+0x568] ;  /* 0x0005680001267983 */ /* 0x000ea80000100a00 */
[----:B------:R-:W2:Y:S04]  /*2efe0*/  LDL.64 R22, [R1+0x5c8] ;  /* 0x0005c80001167983 */ /* 0x000ea80000100a00 */
[----:B------:R-:W2:Y:S04]  /*2eff0*/  LDL.64 R52, [R1+0x608] ;  /* 0x0006080001347983 */ /* 0x000ea80000100a00 */
[----:B-1----:R-:W2:Y:S04]  /*2f000*/  LDL.64 R180, [R1+0x658] ;  /* 0x0006580001b47983 */ /* 0x002ea80000100a00 */
[----:B----4-:R-:W4:Y:S04]  /*2f010*/  LDL.64 R68, [R1+0x6b0] ;  /* 0x0006b00001447983 */ /* 0x010f280000100a00 */
[----:B------:R-:W4:Y:S04]  /*2f020*/  LDL.64 R244, [R1+0x718] ;  /* 0x0007180001f47983 */ /* 0x000f280000100a00 */
[----:B---3--:R-:W4:Y:S04]  /*2f030*/  LDL.64 R228, [R1+0x770] ;  /* 0x0007700001e47983 */ /* 0x008f280000100a00 */
[----:B------:R-:W4:Y:S04]  /*2f040*/  LDL.64 R212, [R1+0x7d0] ;  /* 0x0007d00001d47983 */ /* 0x000f280000100a00 */
[----:B------:R-:W4:Y:S04]  /*2f050*/  LDL.64 R148, [R1+0x810] ;  /* 0x0008100001947983 */ /* 0x000f280000100a00 */
[----:B------:R-:W4:Y:S04]  /*2f060*/  LDL.64 R132, [R1+0x850] ;  /* 0x0008500001847983 */ /* 0x000f280000100a00 */
[----:B------:R-:W4:Y:S04]  /*2f070*/  LDL.64 R116, [R1+0x890] ;  /* 0x0008900001747983 */ /* 0x000f280000100a00 */
[----:B------:R-:W4:Y:S04]  /*2f080*/  LDL.64 R100, [R1+0x8d0] ;  /* 0x0008d00001647983 */ /* 0x000f280000100a00 */
[----:B------:R1:W-:Y:S04]  /*2f090*/  LDGSTS.E [R246+0xb400], [R196.64], P5 ;  /* 0x0b400000c4f67fae */ /* 0x0003e8000a92184c */
[----:B------:R-:W4:Y:S04]  /*2f0a0*/  LDL.64 R84, [R1+0x910] ;  /* 0x0009100001547983 */ /* 0x000f280000100a00 */
[----:B------:R1:W-:Y:S04]  /*2f0b0*/  LDGSTS.E [R246+0xc400], [R4.64], P5 ;  /* 0x0c40000004f67fae */ /* 0x0003e8000a92184c */
[----:B------:R-:W4:Y:S04]  /*2f0c0*/  LDL.64 R20, [R1+0x950] ;  /* 0x0009500001147983 */ /* 0x000f280000100a00 */
[----:B------:R2:W-:Y:S04]  /*2f0d0*/  LDGSTS.E [R246+0xd400], [R134.64], P5 ;  /* 0x0d40000086f67fae */ /* 0x0005e8000a92184c */
[----:B-1----:R-:W4:Y:S04]  /*2f0e0*/  LDL.64 R4, [R1+0x990] ;  /* 0x0009900001047983 */ /* 0x002f280000100a00 */
[----:B------:R1:W-:Y:S04]  /*2f0f0*/  LDGSTS.E [R246+0xe400], [R6.64], P5 ;  /* 0x0e40000006f67fae */ /* 0x0003e8000a92184c */
[----:B------:R1:W-:Y:S04]  /*2f100*/  LDGSTS.E [R246+0xf400], [R164.64], P5 ;  /* 0x0f400000a4f67fae */ /* 0x0003e8000a92184c */
[----:B------:R1:W-:Y:S04]  /*2f110*/  LDGSTS.E [R246+0x10400], [R36.64], P5 ;  /* 0x1040000024f67fae */ /* 0x0003e8000a92184c */
[----:B------:R-:W-:Y:S04]  /*2f120*/  STL.64 [R1+0x1eb8], R134 ;  /* 0x001eb88601007387 */ /* 0x000fe80000100a00 */
[----:B------:R-:W-:Y:S04]  /*2f130*/  STL.64 [R1+0x1ec0], R6 ;  /* 0x001ec00601007387 */ /* 0x000fe80000100a00 */
[----:B------:R-:W-:Y:S04]  /*2f140*/  STL.64 [R1+0x1ed0], R164 ;  /* 0x001ed0a401007387 */ /* 0x000fe80000100a00 */
[----:B------:R-:W-:Y:S04]  /*2f150*/  STL.64 [R1+0x1ed8], R36 ;  /* 0x001ed82401007387 */ /* 0x000fe80000100a00 */
[----:B------:R1:W-:Y:S04]  /*2f160*/  LDGSTS.E [R246+0x11400], [R8.64], P5 ;  /* 0x1140000008f67fae */ /* 0x0003e8000a92184c */
[----:B------:R1:W-:Y:S04]  /*2f170*/  LDGSTS.E [R246+0x12400], [R24.64], P5 ;  /* 0x1240000018f67fae */ /* 0x0003e8000a92184c */
[----:B------:R1:W-:Y:S04]  /*2f180*/  LDGSTS.E [R246+0x13400], [R40.64], P5 ;  /* 0x1340000028f67fae */ /* 0x0003e8000a92184c */
[----:B------:R1:W-:Y:S04]  /*2f190*/  LDGSTS.E [R246+0x14400], [R56.64], P5 ;  /* 0x1440000038f67fae */ /* 0x0003e8000a92184c */
[----:B------:R-:W-:Y:S04]  /*2f1a0*/  STL.64 [R1+0x1ee0], R8 ;  /* 0x001ee00801007387 */ /* 0x000fe80000100a00 */
        /* <DEDUP_REMOVED lines=15> */
[----:B------:R1:W-:Y:S04]  /*2f2a0*/  STL.64 [R1+0x1f28], R136 ;  /* 0x001f288801007387 */ /* 0x0003e80000100a00 */
[----:B------:R1:W-:Y:S04]  /*2f2b0*/  LDGSTS.E [R246+0x1d400], [R200.64], P5 ;  /* 0x1d400000c8f67fae */ /* 0x0003e8000a92184c */
[----:B------:R-:W-:Y:S04]  /*2f2c0*/  STL.64 [R1+0x1f30], R152 ;  /* 0x001f309801007387 */ /* 0x000fe80000100a00 */
[----:B------:R1:W-:Y:S04]  /*2f2d0*/  LDGSTS.E [R246+0x1e400], [R216.64], P5 ;  /* 0x1e400000d8f67fae */ /* 0x0003e8000a92184c */
[----:B------:R-:W-:Y:S04]  /*2f2e0*/  STL.64 [R1+0x1f38], R168 ;  /* 0x001f38a801007387 */ /* 0x000fe80000100a00 */
[----:B------:R1:W-:Y:S04]  /*2f2f0*/  LDGSTS.E [R246+0x1f400], [R232.64], P5 ;  /* 0x1f400000e8f67fae */ /* 0x0003e8000a92184c */
[----:B------:R-:W-:Y:S04]  /*2f300*/  STL.64 [R1+0x1f40], R184 ;  /* 0x001f40b801007387 */ /* 0x000fe80000100a00 */
[----:B------:R-:W-:Y:S04]  /*2f310*/  STL.64 [R1+0x1f48], R200 ;  /* 0x001f48c801007387 */ /* 0x000fe80000100a00 */
[----:B------:R-:W-:Y:S04]  /*2f320*/  STL.64 [R1+0x1f50], R216 ;  /* 0x001f50d801007387 */ /* 0x000fe80000100a00 */
[----:B------:R1:W-:Y:S04]  /*2f330*/  STL.64 [R1+0x1f58], R232 ;  /* 0x001f58e801007387 */ /* 0x0003e80000100a00 */
[----:B-1----:R-:W3:Y:S04]  /*2f340*/  LDL.LU.64 R136, [R1+0x3c8] ;  /* 0x0003c80001887983 */ /* 0x002ee80000300a00 */
[----:B------:R-:W3:Y:S04]  /*2f350*/  LDL.LU.64 R232, [R1+0x348] ;  /* 0x0003480001e87983 */ /* 0x000ee80000300a00 */
[----:B------:R-:W3:Y:S04]  /*2f360*/  LDL.LU.64 R120, [R1+0x308] ;  /* 0x0003080001787983 */ /* 0x000ee80000300a00 */
[----:B--2---:R1:W-:Y:S04]  /*2f370*/  LDGSTS.E [R246+0x20400], [R70.64], P5 ;  /* 0x2040000046f67fae */ /* 0x0043e8000a92184c */
[----:B------:R1:W-:Y:S04]  /*2f380*/  LDGSTS.E [R246+0x21400], [R54.64], P5 ;  /* 0x2140000036f67fae */ /* 0x0003e8000a92184c */
[----:B------:R2:W-:Y:S04]  /*2f390*/  LDGSTS.E [R246+0x22400], [R38.64], P5 ;  /* 0x2240000026f67fae */ /* 0x0005e8000a92184c */
[----:B------:R1:W-:Y:S04]  /*2f3a0*/  LDGSTS.E [R246+0x23400], [R22.64], P5 ;  /* 0x2340000016f67fae */ /* 0x0003e8000a92184c */
[----:B------:R1:W-:Y:S04]  /*2f3b0*/  LDGSTS.E [R246+0x24400], [R52.64], P5 ;  /* 0x2440000034f67fae */ /* 0x0003e8000a92184c */
        /* <DEDUP_REMOVED lines=9> */
[----:B-1----:R-:W3:Y:S04]  /*2f450*/  LDL.64 R212, [R1+0x408] ;  /* 0x0004080001d47983 */ /* 0x002ee80000100a00 */
[----:B------:R1:W-:Y:S04]  /*2f460*/  LDGSTS.E [R246+0x2e400], [R84.64], P5 ;  /* 0x2e40000054f67fae */ /* 0x0003e8000a92184c */
[----:B------:R-:W3:Y:S04]  /*2f470*/  LDL.64 R132, [R1+0x388] ;  /* 0x0003880001847983 */ /* 0x000ee80000100a00 */
[----:B------:R1:W-:Y:S04]  /*2f480*/  LDGSTS.E [R246+0x2f400], [R20.64], P5 ;  /* 0x2f40000014f67fae */ /* 0x0003e8000a92184c */
[----:B------:R1:W-:Y:S04]  /*2f490*/  LDGSTS.E [R246+0x30400], [R4.64], P5 ;  /* 0x3040000004f67fae */ /* 0x0003e8000a92184c */
[----:B------:R1:W-:Y:S04]  /*2f4a0*/  LDGSTS.E [R246+0x31400], [R234.64], P5 ;  /* 0x31400000eaf67fae */ /* 0x0003e8000a92184c */
[----:B------:R2:W-:Y:S04]  /*2f4b0*/  LDGSTS.E [R246+0x32400], [R218.64], P5 ;  /* 0x32400000daf67fae */ /* 0x0005e8000a92184c */
[----:B------:R4:W-:Y:S04]  /*2f4c0*/  LDGSTS.E [R246+0x33400], [R202.64], P5 ;  /* 0x33400000caf67fae */ /* 0x0009e8000a92184c */
[----:B-1----:R-:W3:Y:S04]  /*2f4d0*/  LDL.LU.64 R234, [R1+0x2380] ;  /* 0x0023800001ea7983 */ /* 0x002ee80000300a00 */
[----:B--2---:R-:W2:Y:S04]  /*2f4e0*/  LDL.64 R116, [R1+0x2c8] ;  /* 0x0002c80001747983 */ /* 0x004ea80000100a00 */
[----:B------:R-:W2:Y:S04]  /*2f4f0*/  LDL.64 R100, [R1+0x288] ;  /* 0x0002880001647983 */ /* 0x000ea80000100a00 */
[----:B------:R-:W2:Y:S04]  /*2f500*/  LDL.64 R84, [R1+0x248] ;  /* 0x0002480001547983 */ /* 0x000ea80000100a00 */
[----:B------:R-:W2:Y:S04]  /*2f510*/  LDL.64 R4, [R1+0x208] ;  /* 0x0002080001047983 */ /* 0x000ea80000100a00 */
[----:B------:R-:W2:Y:S04]  /*2f520*/  LDL.LU.64 R200, [R1+0x1c8] ;  /* 0x0001c80001c87983 */ /* 0x000ea80000300a00 */
        /* <DEDUP_REMOVED lines=8> */
[----:B----4-:R-:W4:Y:S04]  /*2f5b0*/  LDL.LU.64 R202, [R1+0x2370] ;  /* 0x0023700001ca7983 */ /* 0x010f280000300a00 */
        /* <DEDUP_REMOVED lines=24> */
[----:B------:R-:W4:Y:S01]  /*2f740*/  LDL.LU R246, [R1+0x2308] ;  /* 0x0023080001f67983 */ /* 0x000f220000300800 */
[----:B------:R-:W-:-:S03]  /*2f750*/  LOP3.LUT R250, R252, 0x30, RZ, 0x3c, !PT ;  /* 0x00000030fcfa7812 */ /* 0x000fc600078e3cff */
[----:B---3--:R-:W-:Y:S04]  /*2f760*/  STL.64 [R1+0x2078], R136 ;  /* 0x0020788801007387 */ /* 0x008fe80000100a00 */
[----:B------:R-:W-:Y:S04]  /*2f770*/  STL.64 [R1+0x2020], R232 ;  /* 0x002020e801007387 */ /* 0x000fe80000100a00 */
[----:B------:R-:W-:Y:S04]  /*2f780*/  STL.64 [R1+0x2008], R120 ;  /* 0x0020087801007387 */ /* 0x000fe80000100a00 */
[----:B------:R-:W3:Y:S04]  /*2f790*/  LDL.64 R166, [R1+0x500] ;  /* 0x0005000001a67983 */ /* 0x000ee80000100a00 */
        /* <DEDUP_REMOVED lines=10> */
[----:B------:R1:W-:Y:S04]  /*2f840*/  LDGSTS.E [R250+0x600], [R212.64], P5 ;  /* 0x00600000d4fa7fae */ /* 0x0003e8000a92184c */
[----:B------:R1:W-:Y:S04]  /*2f850*/  LDGSTS.E [R250+0x1600], [R136.64], P5 ;  /* 0x0160000088fa7fae */ /* 0x0003e8000a92184c */
[----:B------:R1:W-:Y:S04]  /*2f860*/  LDGSTS.E [R250+0x2600], [R132.64], P5 ;  /* 0x0260000084fa7fae */ /* 0x0003e8000a92184c */
[----:B------:R2:W-:Y:S04]  /*2f870*/  LDGSTS.E [R250+0x3600], [R232.64], P5 ;  /* 0x03600000e8fa7fae */ /* 0x0005e8000a92184c */
[----:B------:R2:W-:Y:S04]  /*2f880*/  LDGSTS.E [R250+0x4600], [R120.64], P5 ;  /* 0x0460000078fa7fae */ /* 0x0005e8000a92184c */
[----:B-1----:R-:W3:Y:S04]  /*2f890*/  LDL.64 R212, [R1+0x858] ;  /* 0x0008580001d47983 */ /* 0x002ee80000100a00 */
[----:B------:R-:W3:Y:S04]  /*2f8a0*/  LDL.64 R132, [R1+0x898] ;  /* 0x0008980001847983 */ /* 0x000ee80000100a00 */
[----:B--2---:R1:W-:Y:S04]  /*2f8b0*/  LDGSTS.E [R250+0x5600], [R116.64], P5 ;  /* 0x0560000074fa7fae */ /* 0x0043e8000a92184c */
[----:B------:R2:W-:Y:S04]  /*2f8c0*/  LDGSTS.E [R250+0x6600], [R100.64], P5 ;  /* 0x0660000064fa7fae */ /* 0x0005e8000a92184c */
[----:B------:R2:W-:Y:S04]  /*2f8d0*/  LDGSTS.E [R250+0x7600], [R84.64], P5 ;  /* 0x0760000054fa7fae */ /* 0x0005e8000a92184c */
[----:B-1----:R-:W3:Y:S04]  /*2f8e0*/  LDL.64 R116, [R1+0x8d8] ;  /* 0x0008d80001747983 */ /* 0x002ee80000100a00 */
[----:B--2---:R-:W2:Y:S04]  /*2f8f0*/  LDL.64 R100, [R1+0x918] ;  /* 0x0009180001647983 */ /* 0x004ea80000100a00 */
[----:B------:R1:W-:Y:S04]  /*2f900*/  LDGSTS.E [R250+0x8600], [R4.64], P5 ;  /* 0x0860000004fa7fae */ /* 0x0003e8000a92184c */
[----:B------:R-:W2:Y:S04]  /*2f910*/  LDL.64 R84, [R1+0x958] ;  /* 0x0009580001547983 */ /* 0x000ea80000100a00 */
        /* <DEDUP_REMOVED lines=16> */
[----:B------:R-:W-:Y:S04]  /*2fa20*/  STL.64 [R1+0x1f98], R20 ;  /* 0x001f981401007387 */ /* 0x000fe80000100a00 */
        /* <DEDUP_REMOVED lines=39> */
[----:B------:R-:W-:Y:S04]  /*2fca0*/  STL.64 [R1+0x1ff8], R186 ;  /* 0x001ff8ba01007387 */ /* 0x000fe80000100a00 */
[----:B------:R1:W-:Y:S04]  /*2fcb0*/  STL.64 [R1+0x2000], R202 ;  /* 0x002000ca01007387 */ /* 0x0003e80000100a00 */
[----:B------:R4:W-:Y:S04]  /*2fcc0*/  LDGSTS.E [R250+0x2d600], [R116.64], P5 ;  /* 0x2d60000074fa7fae */ /* 0x0009e8000a92184c */
[----:B--2---:R2:W-:Y:S04]  /*2fcd0*/  LDGSTS.E [R250+0x2e600], [R100.64], P5 ;  /* 0x2e60000064fa7fae */ /* 0x0045e8000a92184c */
[----:B------:R-:W-:Y:S04]  /*2fce0*/  STL.64 [R1+0x2010], R218 ;  /* 0x002010da01007387 */ /* 0x000fe80000100a00 */
[----:B------:R1:W-:Y:S04]  /*2fcf0*/  LDGSTS.E [R250+0x2f600], [R84.64], P5 ;  /* 0x2f60000054fa7fae */ /* 0x0003e8000a92184c */
[----:B------:R-:W-:Y:S04]  /*2fd00*/  STL.64 [R1+0x2018], R234 ;  /* 0x002018ea01007387 */ /* 0x000fe80000100a00 */
[----:B------:R1:W-:Y:S04]  /*2fd10*/  LDGSTS.E [R250+0x30600], [R4.64], P5 ;  /* 0x3060000004fa7fae */ /* 0x0003e8000a92184c */
[----:B------:R1:W-:Y:S04]  /*2fd20*/  LDGSTS.E [R250+0x31600], [R236.64], P5 ;  /* 0x31600000ecfa7fae */ /* 0x0003e8000a92184c */
[----:B------:R2:W-:Y:S04]  /*2fd30*/  LDGSTS.E [R250+0x32600], [R220.64], P5 ;  /* 0x32600000dcfa7fae */ /* 0x0005e8000a92184c */
[----:B------:R4:W-:Y:S04]  /*2fd40*/  LDGSTS.E [R250+0x33600], [R204.64], P5 ;  /* 0x33600000ccfa7fae */ /* 0x0009e8000a92184c */
[----:B-1----:R-:W3:Y:S04]  /*2fd50*/  LDL.LU.64 R236, [R1+0x2300] ;  /* 0x0023000001ec7983 */ /* 0x002ee80000300a00 */
[----:B--2---:R-:W2:Y:S04]  /*2fd60*/  LDL.64 R100, [R1+0x400] ;  /* 0x0004000001647983 */ /* 0x004ea80000100a00 */
[----:B------:R-:W3:Y:S04]  /*2fd70*/  LDL.64 R84, [R1+0x3c0] ;  /* 0x0003c00001547983 */ /* 0x000ee80000100a00 */
[----:B------:R-:W3:Y:S04]  /*2fd80*/  LDL.LU.64 R196, [R1+0x380] ;  /* 0x0003800001c47983 */ /* 0x000ee80000300a00 */
[----:B------:R-:W3:Y:S04]  /*2fd90*/  LDL.LU.64 R6, [R1+0x340] ;  /* 0x0003400001067983 */ /* 0x000ee80000300a00 */
[----:B------:R-:W3:Y:S04]  /*2fda0*/  LDL.LU.64 R202, [R1+0x300] ;  /* 0x0003000001ca7983 */ /* 0x000ee80000300a00 */
[----:B------:R-:W3:Y:S04]  /*2fdb0*/  LDL.LU.64 R134, [R1+0x2c0] ;  /* 0x0002c00001867983 */ /* 0x000ee80000300a00 */
[----:B------:R-:W3:Y:S04]  /*2fdc0*/  LDL.LU.64 R90, [R1+0x280] ;  /* 0x00028000015a7983 */ /* 0x000ee80000300a00 */
[----:B----4-:R-:W4:Y:S04]  /*2fdd0*/  LDL.LU.64 R10, [R1+0x240] ;  /* 0x00024000010a7983 */ /* 0x010f280000300a00 */
[----:B------:R-:W4:Y:S04]  /*2fde0*/  LDL.LU.64 R40, [R1+0x200] ;  /* 0x0002000001287983 */ /* 0x000f280000300a00 */
[----:B------:R-:W4:Y:S04]  /*2fdf0*/  LDL.LU.64 R184, [R1+0x1c0] ;  /* 0x0001c00001b87983 */ /* 0x000f280000300a00 */
[----:B------:R-:W4:Y:S04]  /*2fe00*/  LDL.LU.64 R22, [R1+0x180] ;  /* 0x0001800001167983 */ /* 0x000f280000300a00 */
[----:B------:R-:W4:Y:S04]  /*2fe10*/  LDL.LU.64 R24, [R1+0x140] ;  /* 0x0001400001187983 */ /* 0x000f280000300a00 */
[----:B------:R-:W4:Y:S04]  /*2fe20*/  LDL.LU.64 R230, [R1+0x100] ;  /* 0x0001000001e67983 */ /* 0x000f280000300a00 */
[----:B------:R-:W4:Y:S04]  /*2fe30*/  LDL.LU.64 R102, [R1+0xc0] ;  /* 0x0000c00001667983 */ /* 0x000f280000300a00 */
[----:B------:R-:W4:Y:S04]  /*2fe40*/  LDL.LU.64 R180, [R1+0x80] ;  /* 0x0000800001b47983 */ /* 0x000f280000300a00 */
[----:B------:R-:W4:Y:S04]  /*2fe50*/  LDL.LU.64 R132, [R1+0x40] ;  /* 0x0000400001847983 */ /* 0x000f280000300a00 */
[----:B------:R-:W4:Y:S04]  /*2fe60*/  LDL.LU.64 R4, [R1] ;  /* 0x0000000001047983 */ /* 0x000f280000300a00 */
        /* <DEDUP_REMOVED lines=26> */
[----:B------:R-:W4:Y:S04]  /*30010*/  LDL.LU R250, [R1+0x2288] ;  /* 0x0022880001fa7983 */ /* 0x000f280000300800 */
[----:B------:R-:W4:Y:S04]  /*30020*/  LDL.64 R36, [R1+0x4f8] ;  /* 0x0004f80001247983 */ /* 0x000f280000100a00 */
[----:B------:R-:W4:Y:S04]  /*30030*/  LDL.64 R164, [R1+0x548] ;  /* 0x0005480001a47983 */ /* 0x000f280000100a00 */
[----:B------:R-:W4:Y:S04]  /*30040*/  LDL.64 R214, [R1+0x590] ;  /* 0x0005900001d67983 */ /* 0x000f280000100a00 */
[----:B------:R-:W4:Y:S04]  /*30050*/  LDL.64 R198, [R1+0x5f0] ;  /* 0x0005f00001c67983 */ /* 0x000f280000100a00 */
[----:B------:R-:W4:Y:S04]  /*30060*/  LDL.64 R182, [R1+0x630] ;  /* 0x0006300001b67983 */ /* 0x000f280000100a00 */
[----:B------:R-:W4:Y:S01]  /*30070*/  LDL.64 R166, [R1+0x688] ;  /* 0x0006880001a67983 */ /* 0x000f220000100a00 */
[----:B------:R-:W-:-:S03]  /*30080*/  LOP3.LUT R251, R252, 0x40, RZ, 0x3c, !PT ;  /* 0x00000040fcfb7812 */ /* 0x000fc600078e3cff */
        /* <DEDUP_REMOVED lines=9> */
[----:B--2---:R1:W-:Y:S04]  /*30120*/  LDGSTS.E [R251+0x800], [R100.64], P5 ;  /* 0x0080000064fb7fae */ /* 0x0043e8000a92184c */
[----:B---3--:R2:W-:Y:S04]  /*30130*/  LDGSTS.E [R251+0x1800], [R84.64], P5 ;  /* 0x0180000054fb7fae */ /* 0x0085e8000a92184c */
[----:B------:R2:W-:Y:S04]  /*30140*/  LDGSTS.E [R251+0x2800], [R196.64], P5 ;  /* 0x02800000c4fb7fae */ /* 0x0005e8000a92184c */
[----:B-1----:R-:W2:Y:S04]  /*30150*/  LDL.64 R100, [R1+0x980] ;  /* 0x0009800001647983 */ /* 0x002ea80000100a00 */
[----:B--2---:R-:W2:Y:S04]  /*30160*/  LDL.64 R84, [R1+0x9c0] ;  /* 0x0009c00001547983 */ /* 0x004ea80000100a00 */
[----:B------:R1:W-:Y:S04]  /*30170*/  LDGSTS.E [R251+0x3800], [R6.64], P5 ;  /* 0x0380000006fb7fae */ /* 0x0003e8000a92184c */
[----:B------:R1:W-:Y:S04]  /*30180*/  LDGSTS.E [R251+0x4800], [R202.64], P5 ;  /* 0x04800000cafb7fae */ /* 0x0003e8000a92184c */
[----:B------:R1:W-:Y:S04]  /*30190*/  LDGSTS.E [R251+0x5800], [R134.64], P5 ;  /* 0x0580000086fb7fae */ /* 0x0003e8000a92184c */
[----:B------:R1:W-:Y:S04]  /*301a0*/  LDGSTS.E [R251+0x6800], [R90.64], P5 ;  /* 0x068000005afb7fae */ /* 0x0003e8000a92184c */
[----:B----4-:R1:W-:Y:S04]  /*301b0*/  LDGSTS.E [R251+0x7800], [R10.64], P5 ;  /* 0x078000000afb7fae */ /* 0x0103e8000a92184c */
        /* <DEDUP_REMOVED lines=22> */
[----:B------:R-:W-:Y:S04]  /*30320*/  STL.64 [R1+0x2098], R132 ;  /* 0x0020988401007387 */ /* 0x000fe80000100a00 */
[----:B------:R-:W-:Y:S04]  /*30330*/  STL.64 [R1+0x20a0], R4 ;  /* 0x0020a00401007387 */ /* 0x000fe80000100a00 */
[----:B------:R1:W-:Y:S04]  /*30340*/  LDGSTS.E [R251+0x11800], [R12.64], P5 ;  /* 0x118000000cfb7fae */ /* 0x0003e8000a92184c */
[----:B------:R1:W-:Y:S04]  /*30350*/  LDGSTS.E [R251+0x12800], [R28.64], P5 ;  /* 0x128000001cfb7fae */ /* 0x0003e8000a92184c */
        /* <DEDUP_REMOVED lines=26> */
[----:B------:R2:W-:Y:S04]  /*30500*/  LDGSTS.E [R251+0x22800], [R214.64], P5 ;  /* 0x22800000d6fb7fae */ /* 0x0005e8000a92184c */
[----:B-1----:R-:W3:Y:S04]  /*30510*/  LDL.LU.64 R180, [R1+0x3f8] ;  /* 0x0003f80001b47983 */ /* 0x002ee80000300a00 */
[----:B------:R1:W-:Y:S04]  /*30520*/  LDGSTS.E [R251+0x23800], [R198.64], P5 ;  /* 0x23800000c6fb7fae */ /* 0x0003e8000a92184c */
[----:B----4-:R-:W4:Y:S04]  /*30530*/  LDL.LU.64 R22, [R1+0x3b8] ;  /* 0x0003b80001167983 */ /* 0x010f280000300a00 */
[----:B------:R1:W-:Y:S04]  /*30540*/  LDGSTS.E [R251+0x24800], [R182.64], P5 ;  /* 0x24800000b6fb7fae */ /* 0x0003e8000a92184c */
[----:B------:R-:W3:Y:S04]  /*30550*/  LDL.LU.64 R118, [R1+0x378] ;  /* 0x0003780001767983 */ /* 0x000ee80000300a00 */
[----:B------:R1:W-:Y:S04]  /*30560*/  LDGSTS.E [R251+0x25800], [R166.64], P5 ;  /* 0x25800000a6fb7fae */ /* 0x0003e8000a92184c */
[----:B------:R-:W4:Y:S04]  /*30570*/  LDL.LU.64 R234, [R1+0x338] ;  /* 0x0003380001ea7983 */ /* 0x000f280000300a00 */
        /* <DEDUP_REMOVED lines=11> */
[----:B-1----:R-:W4:Y:S04]  /*30630*/  LDL.LU.64 R166, [R1+0x1b8] ;  /* 0x0001b80001a67983 */ /* 0x002f280000300a00 */
[----:B------:R1:W-:Y:S04]  /*30640*/  LDGSTS.E [R251+0x2c800], [R228.64], P5 ;  /* 0x2c800000e4fb7fae */ /* 0x0003e8000a92184c */
[----:B------:R-:W4:Y:S04]  /*30650*/  LDL.LU.64 R104, [R1+0x178] ;  /* 0x0001780001687983 */ /* 0x000f280000300a00 */
[----:B------:R1:W-:Y:S04]  /*30660*/  LDGSTS.E [R251+0x2d800], [R212.64], P5 ;  /* 0x2d800000d4fb7fae */ /* 0x0003e8000a92184c */
[----:B------:R-:W4:Y:S04]  /*30670*/  LDL.LU.64 R8, [R1+0x138] ;  /* 0x0001380001087983 */ /* 0x000f280000300a00 */
[----:B------:R1:W-:Y:S04]  /*30680*/  LDGSTS.E [R251+0x2e800], [R116.64], P5 ;  /* 0x2e80000074fb7fae */ /* 0x0003e8000a92184c */
[----:B--2---:R-:W2:Y:S04]  /*30690*/  LDL.LU.64 R214, [R1+0xf8] ;  /* 0x0000f80001d67983 */ /* 0x004ea80000300a00 */
[----:B------:R1:W-:Y:S04]  /*306a0*/  LDGSTS.E [R251+0x2f800], [R100.64], P5 ;  /* 0x2f80000064fb7fae */ /* 0x0003e8000a92184c */
[----:B------:R-:W2:Y:S04]  /*306b0*/  LDL.LU.64 R86, [R1+0xb8] ;  /* 0x0000b80001567983 */ /* 0x000ea80000300a00 */
[----:B------:R1:W-:Y:S04]  /*306c0*/  LDGSTS.E [R251+0x30800], [R84.64], P5 ;  /* 0x3080000054fb7fae */ /* 0x0003e8000a92184c */
[----:B------:R-:W2:Y:S04]  /*306d0*/  LDL.LU.64 R244, [R1+0x78] ;  /* 0x0000780001f47983 */ /* 0x000ea80000300a00 */
[----:B-1----:R-:W2:Y:S04]  /*306e0*/  LDL.LU.64 R116, [R1+0x38] ;  /* 0x0000380001747983 */ /* 0x002ea80000300a00 */
        /* <DEDUP_REMOVED lines=30> */
[----:B------:R-:W2:Y:S04]  /*308d0*/  LDL.LU R251, [R1+0x2208] ;  /* 0x0022080001fb7983 */ /* 0x000ea80000300800 */
        /* <DEDUP_REMOVED lines=16> */
[----:B------:R-:W2:Y:S01]  /*309e0*/  LDL.64 R84, [R1+0x9b8] ;  /* 0x0009b80001547983 */ /* 0x000ea20000100a00 */
[----:B------:R-:W-:-:S03]  /*309f0*/  LOP3.LUT R247, R252, 0x50, RZ, 0x3c, !PT ;  /* 0x00000050fcf77812 */ /* 0x000fc600078e3cff */
[----:B------:R-:W2:Y:S04]  /*30a00*/  LDL.LU.64 R102, [R1+0x3f0] ;  /* 0x0003f00001667983 */ /* 0x000ea80000300a00 */
[----:B---3--:R1:W-:Y:S04]  /*30a10*/  LDGSTS.E [R247+0xa00], [R180.64], P5 ;  /* 0x00a00000b4f77fae */ /* 0x0083e8000a92184c */
[----:B----4-:R1:W-:Y:S04]  /*30a20*/  LDGSTS.E [R247+0x1a00], [R22.64], P5 ;  /* 0x01a0000016f77fae */ /* 0x0103e8000a92184c */
[----:B------:R1:W-:Y:S04]  /*30a30*/  LDGSTS.E [R247+0x2a00], [R118.64], P5 ;  /* 0x02a0000076f77fae */ /* 0x0003e8000a92184c */
[----:B------:R1:W-:Y:S04]  /*30a40*/  LDGSTS.E [R247+0x3a00], [R234.64], P5 ;  /* 0x03a00000eaf77fae */ /* 0x0003e8000a92184c */
[----:B------:R1:W-:Y:S04]  /*30a50*/  LDGSTS.E [R247+0x4a00], [R42.64], P5 ;  /* 0x04a000002af77fae */ /* 0x0003e8000a92184c */
[----:B------:R-:W3:Y:S04]  /*30a60*/  LDL.LU.64 R184, [R1+0x3b0] ;  /* 0x0003b00001b87983 */ /* 0x000ee80000300a00 */
[----:B------:R1:W-:Y:S04]  /*30a70*/  LDGSTS.E [R247+0x5a00], [R154.64], P5 ;  /* 0x05a000009af77fae */ /* 0x0003e8000a92184c */
[----:B------:R-:W4:Y:S04]  /*30a80*/  LDL.LU.64 R90, [R1+0x370] ;  /* 0x00037000015a7983 */ /* 0x000f280000300a00 */
[----:B------:R1:W-:Y:S04]  /*30a90*/  LDGSTS.E [R247+0x6a00], [R74.64], P5 ;  /* 0x06a000004af77fae */ /* 0x0003e8000a92184c */
[----:B------:R-:W3:Y:S04]  /*30aa0*/  LDL.LU.64 R216, [R1+0x330] ;  /* 0x0003300001d87983 */ /* 0x000ee80000300a00 */
        /* <DEDUP_REMOVED lines=42> */
[----:B-1----:R-:W4:Y:S04]  /*30d50*/  LDL.LU.64 R150, [R1+0x1b0] ;  /* 0x0001b00001967983 */ /* 0x002f280000300a00 */
[----:B------:R1:W-:Y:S04]  /*30d60*/  LDGSTS.E [R247+0x2ca00], [R68.64], P5 ;  /* 0x2ca0000044f77fae */ /* 0x0003e8000a92184c */
[----:B--2---:R-:W2:Y:S04]  /*30d70*/  LDL.LU.64 R88, [R1+0x170] ;  /* 0x0001700001587983 */ /* 0x004ea80000300a00 */
[----:B------:R1:W-:Y:S04]  /*30d80*/  LDGSTS.E [R247+0x2da00], [R228.64], P5 ;  /* 0x2da00000e4f77fae */ /* 0x0003e8000a92184c */
[----:B------:R-:W2:Y:S04]  /*30d90*/  LDL.LU.64 R36, [R1+0x130] ;  /* 0x0001300001247983 */ /* 0x000ea80000300a00 */
[----:B------:R1:W-:Y:S04]  /*30da0*/  LDGSTS.E [R247+0x2ea00], [R212.64], P5 ;  /* 0x2ea00000d4f77fae */ /* 0x0003e8000a92184c */
[----:B------:R-:W2:Y:S04]  /*30db0*/  LDL.LU.64 R198, [R1+0xf0] ;  /* 0x0000f00001c67983 */ /* 0x000ea80000300a00 */
[----:B------:R1:W-:Y:S04]  /*30dc0*/  LDGSTS.E [R247+0x2fa00], [R100.64], P5 ;  /* 0x2fa0000064f77fae */ /* 0x0003e8000a92184c */
[----:B------:R-:W2:Y:S04]  /*30dd0*/  LDL.LU.64 R70, [R1+0xb0] ;  /* 0x0000b00001467983 */ /* 0x000ea80000300a00 */
[----:B------:R3:W-:Y:S04]  /*30de0*/  LDGSTS.E [R247+0x30a00], [R84.64], P5 ;  /* 0x30a0000054f77fae */ /* 0x0007e8000a92184c */
[----:B-1----:R-:W2:Y:S04]  /*30df0*/  LDL.LU.64 R228, [R1+0x70] ;  /* 0x0000700001e47983 */ /* 0x002ea80000300a00 */
[----:B------:R-:W2:Y:S04]  /*30e00*/  LDL.LU.64 R100, [R1+0x30] ;  /* 0x0000300001647983 */ /* 0x000ea80000300a00 */
[----:B------:R1:W-:Y:S04]  /*30e10*/  LDGSTS.E [R247+0x31a00], [R240.64], P5 ;  /* 0x31a00000f0f77fae */ /* 0x0003e8000a92184c */
[----:B------:R3:W-:Y:S04]  /*30e20*/  LDGSTS.E [R247+0x32a00], [R224.64], P5 ;  /* 0x32a00000e0f77fae */ /* 0x0007e8000a92184c */
[----:B------:R3:W-:Y:S04]  /*30e30*/  LDGSTS.E [R247+0x33a00], [R208.64], P5 ;  /* 0x33a00000d0f77fae */ /* 0x0007e8000a92184c */
[----:B-1----:R-:W2:Y:S04]  /*30e40*/  LDL.LU.64 R240, [R1+0x2200] ;  /* 0x0022000001f07983 */ /* 0x002ea80000300a00 */
[----:B---3--:R-:W3:Y:S04]  /*30e50*/  LDL.LU.64 R224, [R1+0x21f8] ;  /* 0x0021f80001e07983 */ /* 0x008ee80000300a00 */
[----:B------:R-:W3:Y:S04]  /*30e60*/  LDL.LU.64 R208, [R1+0x21f0] ;  /* 0x0021f00001d07983 */ /* 0x000ee80000300a00 */
[----:B------:R1:W-:Y:S04]  /*30e70*/  LDGSTS.E [R247+0x34a00], [R192.64], P5 ;  /* 0x34a00000c0f77fae */ /* 0x0003e8000a92184c */
[----:B------:R1:W-:Y:S04]  /*30e80*/  LDGSTS.E [R247+0x35a00], [R176.64], P5 ;  /* 0x35a00000b0f77fae */ /* 0x0003e8000a92184c */
[----:B------:R1:W-:Y:S04]  /*30e90*/  LDGSTS.E [R247+0x36a00], [R160.64], P5 ;  /* 0x36a00000a0f77fae */ /* 0x0003e8000a92184c */
[----:B-1----:R-:W3:Y:S04]  /*30ea0*/  LDL.LU.64 R192, [R1+0x21e8] ;  /* 0x0021e80001c07983 */ /* 0x002ee80000300a00 */
[----:B------:R-:W3:Y:S04]  /*30eb0*/  LDL.LU.64 R176, [R1+0x21e0] ;  /* 0x0021e00001b07983 */ /* 0x000ee80000300a00 */
        /* <DEDUP_REMOVED lines=19> */
[----:B------:R-:W3:Y:S04]  /*30ff0*/  LDL.LU R247, [R1+0x2188] ;  /* 0x0021880001f77983 */ /* 0x000ee80000300800 */
        /* <DEDUP_REMOVED lines=15> */
[----:B------:R-:W3:Y:S01]  /*310f0*/  LDL.64 R84, [R1+0x970] ;  /* 0x0009700001547983 */ /* 0x000ee20000100a00 */
[----:B------:R-:W-:-:S04]  /*31100*/  SEL R249, R249, RZ, P3 ;  /* 0x000000fff9f97207 */ /* 0x000fc80001800000 */
[----:B------:R-:W-:Y:S02]  /*31110*/  ISETP.NE.U32.AND P4, PT, R249, RZ, PT ;  /* 0x000000fff900720c */ /* 0x000fe40003f85070 */
[----:B------:R-:W-:-:S05]  /*31120*/  LOP3.LUT R249, R252, 0x60, RZ, 0x3c, !PT ;  /* 0x00000060fcf97812 */ /* 0x000fca00078e3cff */
        /* <DEDUP_REMOVED lines=10> */
[----:B--2---:R1:W-:Y:S04]  /*311d0*/  LDGSTS.E [R249+0xac00], [R88.64], P5 ;  /* 0x0ac0000058f97fae */ /* 0x0043e8000a92184c */
        /* <DEDUP_REMOVED lines=41> */
[----:B------:R-:W4:Y:S04]  /*31470*/  LDL.LU.64 R230, [R1+0x3e8] ;  /* 0x0003e80001e67983 */ /* 0x000f280000300a00 */
[----:B------:R-:W4:Y:S04]  /*31480*/  LDL.LU.64 R40, [R1+0x3a8] ;  /* 0x0003a80001287983 */ /* 0x000f280000300a00 */
[----:B------:R-:W4:Y:S04]  /*31490*/  LDL.LU.64 R134, [R1+0x368] ;  /* 0x0003680001867983 */ /* 0x000f280000300a00 */
[----:B---3--:R-:W3:Y:S04]  /*314a0*/  LDL.LU.64 R106, [R1+0x328] ;  /* 0x00032800016a7983 */ /* 0x008ee80000300a00 */
[----:B------:R-:W3:Y:S04]  /*314b0*/  LDL.LU.64 R186, [R1+0x2e8] ;  /* 0x0002e80001ba7983 */ /* 0x000ee80000300a00 */
[----:B--2---:R-:W2:Y:S04]  /*314c0*/  LDL.LU.64 R122, [R1+0x2a8] ;  /* 0x0002a800017a7983 */ /* 0x004ea80000300a00 */
        /* <DEDUP_REMOVED lines=37> */
[----:B-1----:R-:W2:Y:S04]  /*31720*/  LDL.LU.64 R2, [R1+0x2108] ;  /* 0x0021080001027983 */ /* 0x002ea80000300a00 */
[----:B------:R-:W2:Y:S04]  /*31730*/  LDL.64 R218, [R1+0x4e0] ;  /* 0x0004e00001da7983 */ /* 0x000ea80000100a00 */
[----:B------:R-:W2:Y:S04]  /*31740*/  LDL.64 R232, [R1+0x530] ;  /* 0x0005300001e87983 */ /* 0x000ea80000100a00 */
[----:B------:R-:W2:Y:S04]  /*31750*/  LDL.64 R248, [R1+0x578] ;  /* 0x0005780001f87983 */ /* 0x000ea80000100a00 */
[----:B------:R-:W2:Y:S04]  /*31760*/  LDL.64 R6, [R1+0x5d8] ;  /* 0x0005d80001067983 */ /* 0x000ea80000100a00 */
[----:B------:R-:W2:Y:S04]  /*31770*/  LDL.64 R136, [R1+0x618] ;  /* 0x0006180001887983 */ /* 0x000ea80000100a00 */
[----:B------:R-:W2:Y:S01]  /*31780*/  LDL.64 R196, [R1+0x670] ;  /* 0x0006700001c47983 */ /* 0x000ea20000100a00 */
[----:B------:R-:W-:-:S03]  /*31790*/  LOP3.LUT R120, R252, 0x70, RZ, 0x3c, !PT ;  /* 0x00000070fc787812 */ /* 0x000fc600078e3cff */
        /* <DEDUP_REMOVED lines=18> */
[----:B----4-:R1:W-:Y:S04]  /*318c0*/  LDGSTS.E [R120+0xe00], [R230.64], P5 ;  /* 0x00e00000e6787fae */ /* 0x0103e8000a92184c */
[----:B------:R1:W-:Y:S04]  /*318d0*/  LDGSTS.E [R120+0x1e00], [R40.64], P5 ;  /* 0x01e0000028787fae */ /* 0x0003e8000a92184c */
[----:B------:R1:W-:Y:S04]  /*318e0*/  LDGSTS.E [R120+0x2e00], [R134.64], P5 ;  /* 0x02e0000086787fae */ /* 0x0003e8000a92184c */
[----:B---3--:R1:W-:Y:S04]  /*318f0*/  LDGSTS.E [R120+0x3e00], [R106.64], P5 ;  /* 0x03e000006a787fae */ /* 0x0083e8000a92184c */
[----:B------:R1:W-:Y:S04]  /*31900*/  LDGSTS.E [R120+0x4e00], [R186.64], P5 ;  /* 0x04e00000ba787fae */ /* 0x0003e8000a92184c */
        /* <DEDUP_REMOVED lines=30> */
[----:B--2---:R-:W4:Y:S04]  /*31af0*/  LDL.64 R218, [R1+0x9f0] ;  /* 0x0009f00001da7983 */ /* 0x004f280000100a00 */
[----:B---3--:R-:W3:Y:S04]  /*31b00*/  LDL.64 R232, [R1+0x828] ;  /* 0x0008280001e87983 */ /* 0x008ee80000100a00 */
[----:B----4-:R-:W4:Y:S04]  /*31b10*/  LDL.64 R248, [R1+0x968] ;  /* 0x0009680001f87983 */ /* 0x010f280000100a00 */
[----:B------:R1:W-:Y:S04]  /*31b20*/  LDGSTS.E [R120+0x23e00], [R6.64], P5 ;  /* 0x23e0000006787fae */ /* 0x0003e8000a92184c */
[----:B------:R1:W-:Y:S04]  /*31b30*/  LDGSTS.E [R120+0x24e00], [R136.64], P5 ;  /* 0x24e0000088787fae */ /* 0x0003e8000a92184c */
[----:B------:R1:W-:Y:S04]  /*31b40*/  LDGSTS.E [R120+0x25e00], [R196.64], P5 ;  /* 0x25e00000c4787fae */ /* 0x0003e8000a92184c */
[----:B------:R1:W-:Y:S04]  /*31b50*/  LDGSTS.E [R120+0x26e00], [R170.64], P5 ;  /* 0x26e00000aa787fae */ /* 0x0003e8000a92184c */
[----:B-1----:R-:W4:Y:S04]  /*31b60*/  LDL.64 R136, [R1+0xc38] ;  /* 0x000c380001887983 */ /* 0x002f280000100a00 */
[----:B------:R-:W4:Y:S04]  /*31b70*/  LDL.64 R6, [R1+0xce0] ;  /* 0x000ce00001067983 */ /* 0x000f280000100a00 */
[----:B------:R-:W4:Y:S04]  /*31b80*/  LDL.64 R170, [R1+0xd38] ;  /* 0x000d380001aa7983 */ /* 0x000f280000100a00 */
[----:B------:R1:W-:Y:S04]  /*31b90*/  LDGSTS.E [R120+0x27e00], [R52.64], P5 ;  /* 0x27e0000034787fae */ /* 0x0003e8000a92184c */
[----:B------:R-:W4:Y:S04]  /*31ba0*/  LDL.64 R196, [R1+0xdb0] ;  /* 0x000db00001c47983 */ /* 0x000f280000100a00 */
[----:B------:R1:W-:Y:S04]  /*31bb0*/  LDGSTS.E [R120+0x28e00], [R172.64], P5 ;  /* 0x28e00000ac787fae */ /* 0x0003e8000a92184c */
[----:B-1----:R-:W4:Y:S04]  /*31bc0*/  LDL.64 R52, [R1+0xe10] ;  /* 0x000e100001347983 */ /* 0x002f280000100a00 */
[----:B------:R1:W-:Y:S04]  /*31bd0*/  LDGSTS.E [R120+0x29e00], [R156.64], P5 ;  /* 0x29e000009c787fae */ /* 0x0003e8000a92184c */
[----:B------:R-:W4:Y:S04]  /*31be0*/  LDL.LU.64 R172, [R1+0x2100] ;  /* 0x0021000001ac7983 */ /* 0x000f280000300a00 */
[----:B------:R-:W4:Y:S04]  /*31bf0*/  LDL R121, [R1+0x480] ;  /* 0x0004800001797983 */ /* 0x000f280000100800 */
[----:B-1----:R-:W4:Y:S04]  /*31c00*/  LDL.LU.64 R156, [R1+0x20f8] ;  /* 0x0020f800019c7983 */ /* 0x002f280000300a00 */
[----:B---3--:R1:W-:Y:S04]  /*31c10*/  LDGSTS.E [R120+0x2ae00], [R232.64], P5 ;  /* 0x2ae00000e8787fae */ /* 0x0083e8000a92184c */
[----:B------:R3:W-:Y:S04]  /*31c20*/  LDGSTS.E [R120+0x2be00], [R140.64], P5 ;  /* 0x2be000008c787fae */ /* 0x0007e8000a92184c */
[----:B------:R4:W-:Y:S04]  /*31c30*/  LDGSTS.E [R120+0x2ce00], [R124.64], P5 ;  /* 0x2ce000007c787fae */ /* 0x0009e8000a92184c */
[----:B-1----:R-:W2:Y:S04]  /*31c40*/  LDL.64 R232, [R1+0xfe0] ;  /* 0x000fe00001e87983 */ /* 0x002ea80000100a00 */
[----:B---3--:R-:W3:Y:S04]  /*31c50*/  LDL.LU.64 R140, [R1+0x20f0] ;  /* 0x0020f000018c7983 */ /* 0x008ee80000300a00 */
[----:B------:R1:W-:Y:S04]  /*31c60*/  LDGSTS.E [R120+0x2de00], [R108.64], P5 ;  /* 0x2de000006c787fae */ /* 0x0003e8000a92184c */
[----:B----4-:R-:W4:Y:S04]  /*31c70*/  LDL.LU.64 R124, [R1+0x20e8] ;  /* 0x0020e800017c7983 */ /* 0x010f280000300a00 */
[----:B------:R1:W-:Y:S04]  /*31c80*/  LDGSTS.E [R120+0x2ee00], [R92.64], P5 ;  /* 0x2ee000005c787fae */ /* 0x0003e8000a92184c */
[----:B-1----:R-:W2:Y:S04]  /*31c90*/  LDL.LU.64 R108, [R1+0x20e0] ;  /* 0x0020e000016c7983 */ /* 0x002ea80000300a00 */
[----:B------:R1:W-:Y:S04]  /*31ca0*/  LDGSTS.E [R120+0x2fe00], [R248.64], P5 ;  /* 0x2fe00000f8787fae */ /* 0x0003e8000a92184c */
[----:B------:R-:W2:Y:S04]  /*31cb0*/  LDL.LU.64 R92, [R1+0x20d8] ;  /* 0x0020d800015c7983 */ /* 0x000ea80000300a00 */
[----:B------:R2:W-:Y:S04]  /*31cc0*/  LDGSTS.E [R120+0x30e00], [R76.64], P5 ;  /* 0x30e000004c787fae */ /* 0x0005e8000a92184c */
[----:B-1----:R-:W2:Y:S04]  /*31cd0*/  LDL.LU R248, [R1+0x20d0] ;  /* 0x0020d00001f87983 */ /* 0x002ea80000300800 */
[----:B------:R1:W-:Y:S04]  /*31ce0*/  LDGSTS.E [R120+0x31e00], [R218.64], P5 ;  /* 0x31e00000da787fae */ /* 0x0003e8000a92184c */
[----:B------:R2:W-:Y:S04]  /*31cf0*/  LDGSTS.E [R120+0x32e00], [R60.64], P5 ;  /* 0x32e000003c787fae */ /* 0x0005e8000a92184c */
[----:B------:R2:W-:Y:S04]  /*31d00*/  LDGSTS.E [R120+0x33e00], [R44.64], P5 ;  /* 0x33e000002c787fae */ /* 0x0005e8000a92184c */
[----:B-1----:R-:W3:Y:S04]  /*31d10*/  LDL.LU.64 R218, [R1+0xe38] ;  /* 0x000e380001da7983 */ /* 0x002ee80000300a00 */
        /* <DEDUP_REMOVED lines=11> */
[----:B------:R2:W-:Y:S04]  /*31dd0*/  LDGSTS.E [R120+0x3ee00], [R196.64], P5 ;  /* 0x3ee00000c4787fae */ /* 0x0005e8000a92184c */
[----:B------:R1:W-:Y:S04]  /*31de0*/  LDGSTS.E [R120+0x3fe00], [R52.64], P5 ;  /* 0x3fe0000034787fae */ /* 0x0003e8000a92184c */
[----:B-1----:R-:W4:Y:S04]  /*31df0*/  LDL.LU.64 R170, [R1+0xe18] ;  /* 0x000e180001aa7983 */ /* 0x002f280000300a00 */
[----:B------:R-:W0:Y:S04]  /*31e00*/  LDGDEPBAR ;  /* 0x00000000000079af */ /* 0x000e280000000000 */
[----:B------:R-:W4:Y:S04]  /*31e10*/  LDL.LU.64 R52, [R1+0xdf0] ;  /* 0x000df00001347983 */ /* 0x000f280000300a00 */
[----:B------:R-:W-:Y:S01]  /*31e20*/  BAR.SYNC.DEFER_BLOCKING 0x0 ;  /* 0x0000000000007b1d */ /* 0x000fe20000010000 */
[----:B------:R-:W-:-:S05]  /*31e30*/  IADD3 R4, R121, 0x100000, RZ ;  /* 0x0010000079047810 */ /* 0x000fca0007ffe0ff */
[----:B------:R-:W1:Y:S04]  /*31e40*/  S2R R252, SR_TID.X ;  /* 0x0000000000fc7919 */ /* 0x000e680000002100 */
[----:B------:R-:W-:Y:S01]  /*31e50*/  @!PT LDS RZ, [RZ] ;  /* 0x00000000fffff984 */ /* 0x000fe20000000800 */
[----:B------:R-:W-:Y:S01]  /*31e60*/  @!PT LDS RZ, [RZ] ;  /* 0x00000000fffff984 */ /* 0x000fe20000000800 */
[----:B------:R-:W-:Y:S01]  /*31e70*/  @!PT LDS RZ, [RZ] ;  /* 0x00000000fffff984 */ /* 0x000fe20000000800 */
[----:B--2---:R2:W-:Y:S01]  /*31e80*/  LDGSTS.E [R248+0x8000], [R232.64], P1 ;  /* 0x08000000e8f87fae */ /* 0x0045e2000892184c */
[----:B---3--:R-:W-:-:S03]  /*31e90*/  IMAD.WIDE R6, R0, 0x4, R218 ;  /* 0x0000000400067825 */ /* 0x008fc600078e02da */
[----:B------:R-:W3:Y:S04]  /*31ea0*/  LDL.LU.64 R218, [R1+0xdd0] ;  /* 0x000dd00001da7983 */ /* 0x000ee80000300a00 */
[----:B------:R1:W-:Y:S04]  /*31eb0*/  STL.64 [R1+0xfd0], R6 ;  /* 0x000fd00601007387 */ /* 0x0003e80000100a00 */
[----:B------:R1:W-:Y:S01]  /*31ec0*/  LDGSTS.E [R4+0x8400], [R6.64], P2 ;  /* 0x0840000006047fae */ /* 0x0003e2000912184c */
[----:B----4-:R-:W-:-:S03]  /*31ed0*/  IMAD.WIDE R12, R0, 0x4, R136 ;  /* 0x00000004000c7825 */ /* 0x010fc600078e0288 */
[----:B------:R-:W4:Y:S04]  /*31ee0*/  LDL.LU.64 R136, [R1+0xd90] ;  /* 0x000d900001887983 */ /* 0x000f280000300a00 */
[----:B------:R4:W-:Y:S01]  /*31ef0*/  STL.64 [R1+0xfc0], R12 ;  /* 0x000fc00c01007387 */ /* 0x0009e20000100a00 */
[----:B------:R-:W-:-:S03]  /*31f00*/  IMAD.WIDE R10, R0, 0x4, R170 ;  /* 0x00000004000a7825 */ /* 0x000fc600078e02aa */
[----:B------:R-:W4:Y:S01]  /*31f10*/  LDL.LU.64 R170, [R1+0xd70] ;  /* 0x000d700001aa7983 */ /* 0x000f220000300a00 */
[----:B-1----:R-:W-:-:S03]  /*31f20*/  IMAD.WIDE R4, R0, 0x4, R52 ;  /* 0x0000000400047825 */ /* 0x002fc600078e0234 */
[----:B------:R1:W-:Y:S04]  /*31f30*/  STL.64 [R1+0xfb0], R10 ;  /* 0x000fb00a01007387 */ /* 0x0003e80000100a00 */
[----:B------:R1:W-:Y:S04]  /*31f40*/  STL.64 [R1+0xfa0], R4 ;  /* 0x000fa00401007387 */ /* 0x0003e80000100a00 */
[----:B------:R-:W4:Y:S01]  /*31f50*/  LDL.LU.64 R52, [R1+0xd58] ;  /* 0x000d580001347983 */ /* 0x000f220000300a00 */
[C---:B------:R-:W-:Y:S02]  /*31f60*/  IADD3 R7, R121.reuse, 0x100000, RZ ;  /* 0x0010000079077810 */ /* 0x040fe40007ffe0ff */
[----:B------:R-:W-:-:S03]  /*31f70*/  IADD3 R6, R121, 0x100000, RZ ;  /* 0x0010000079067810 */ /* 0x000fc60007ffe0ff */
[----:B------:R3:W-:Y:S04]  /*31f80*/  LDGSTS.E [R7+0x8800], [R12.64], P6 ;  /* 0x088000000c077fae */ /* 0x0007e8000b12184c */
[----:B------:R3:W-:Y:S01]  /*31f90*/  LDGSTS.E [R6+0x8c00], [R10.64], P4 ;  /* 0x08c000000a067fae */ /* 0x0007e2000a12184c */
[----:B------:R-:W-:-:S04]  /*31fa0*/  SHF.R.U32.HI R252, RZ, 0x6, R252 ;  /* 0x00000006fffc7819 */ /* 0x000fc800000116fc */
[----:B------:R-:W-:-:S04]  /*31fb0*/  SGXT.U32 R252, R252, 0x1 ;  /* 0x00000001fcfc781a */ /* 0x000fc80000000000 */
[----:B------:R-:W-:Y:S02]  /*31fc0*/  LOP3.LUT R249, R252, 0x14, RZ, 0xfc, !PT ;  /* 0x00000014fcf97812 */ /* 0x000fe400078efcff */
[----:B------:R-:W1:Y:S01]  /*31fd0*/  S2R R252, SR_TID.X ;  /* 0x0000000000fc7919 */ /* 0x000e620000002100 */
[----:B---3--:R-:W-:-:S03]  /*31fe0*/  IMAD.WIDE R6, R0, 0x4, R218 ;  /* 0x0000000400067825 */ /* 0x008fc600078e02da */
[----:B------:R-:W3:Y:S01]  /*31ff0*/  LDL.LU.64 R218, [R1+0xd10] ;  /* 0x000d100001da7983 */ /* 0x000ee20000300a00 */
[----:B-1----:R-:W-:-:S04]  /*32000*/  SHF.R.U32.HI R252, RZ, 0x6, R252 ;  /* 0x00000006fffc7819 */ /* 0x002fc800000116fc */
[----:B------:R-:W-:Y:S02]  /*32010*/  SGXT.U32 R252, R252, 0x1 ;  /* 0x00000001fcfc781a */ /* 0x000fe40000000000 */
[----:B------:R-:W-:Y:S02]  /*32020*/  ISETP.GE.AND P5, PT, R249, UR8, PT ;  /* 0x00000008f9007c0c */ /* 0x000fe4000bfa6270 */
[C---:B------:R-:W-:Y:S02]  /*32030*/  LOP3.LUT R249, R252.reuse, 0x18, RZ, 0xfc, !PT ;  /* 0x00000018fcf97812 */ /* 0x040fe400078efcff */
[----:B------:R-:W-:Y:S02]  /*32040*/  LOP3.LUT R252, R252, 0x1c, RZ, 0xfc, !PT ;  /* 0x0000001cfcfc7812 */ /* 0x000fe400078efcff */
[----:B--2---:R-:W-:Y:S02]  /*32050*/  SEL R248, RZ, 0x4, P5 ;  /* 0x00000004fff87807 */ /* 0x004fe40002800000 */
[----:B------:R-:W-:-:S02]  /*32060*/  ISETP.GE.AND P5, PT, R252, UR8, PT ;  /* 0x00000008fc007c0c */ /* 0x000fc4000bfa6270 */
[----:B------:R-:W1:Y:S01]  /*32070*/  S2R R252, SR_TID.X ;  /* 0x0000000000fc7919 */ /* 0x000e620000002100 */
[----:B------:R-:W-:-:S03]  /*32080*/  ISETP.GE.AND P1, PT, R249, UR8, PT ;  /* 0x00000008f9007c0c */ /* 0x000fc6000bf26270 */
[----:B------:R2:W-:Y:S01]  /*32090*/  STL.64 [R1+0xf90], R6 ;  /* 0x000f900601007387 */ /* 0x0005e20000100a00 */
[----:B------:R-:W-:Y:S02]  /*320a0*/  SEL R248, R248, RZ, P3 ;  /* 0x000000fff8f87207 */ /* 0x000fe40001800000 */
[----:B------:R-:W-:Y:S02]  /*320b0*/  SEL R249, RZ, 0x4, P1 ;  /* 0x00000004fff97807 */ /* 0x000fe40000800000 */
[----:B------:R-:W-:Y:S01]  /*320c0*/  ISETP.NE.U32.AND P1, PT, R248, RZ, PT ;  /* 0x000000fff800720c */ /* 0x000fe20003f25070 */
[----:B----4-:R-:W-:Y:S02]  /*320d0*/  IMAD.WIDE R12, R0, 0x4, R136 ;  /* 0x00000004000c7825 */ /* 0x010fe400078e0288 */
[----:B------:R-:W4:Y:S01]  /*320e0*/  LDL.LU.64 R136, [R1+0xcf0] ;  /* 0x000cf00001887983 */ /* 0x000f220000300a00 */
[----:B-1----:R-:W-:Y:S02]  /*320f0*/  SHF.R.U32.HI R233, RZ, 0x6, R252 ;  /* 0x00000006ffe97819 */ /* 0x002fe400000116fc */
[----:B------:R-:W-:-:S04]  /*32100*/  SEL R252, RZ, 0x4, P5 ;  /* 0x00000004fffc7807 */ /* 0x000fc80002800000 */
[----:B------:R-:W-:Y:S02]  /*32110*/  SEL R248, R252, RZ, P3 ;  /* 0x000000fffcf87207 */ /* 0x000fe40001800000 */
[----:B------:R-:W-:-:S05]  /*32120*/  IADD3 R252, R121, 0x100000, RZ ;  /* 0x0010000079fc7810 */ /* 0x000fca0007ffe0ff */
[----:B------:R1:W-:Y:S01]  /*32130*/  LDGSTS.E [R252+0x9000], [R4.64], P0 ;  /* 0x0900000004fc7fae */ /* 0x0003e2000812184c */
[----:B------:R-:W-:-:S03]  /*32140*/  IMAD.WIDE R10, R0, 0x4, R170 ;  /* 0x00000004000a7825 */ /* 0x000fc600078e02aa */
[----:B------:R4:W-:Y:S04]  /*32150*/  STL.64 [R1+0xf80], R12 ;  /* 0x000f800c01007387 */ /* 0x0009e80000100a00 */
[----:B------:R-:W4:Y:S01]  /*32160*/  LDL.LU.64 R170, [R1+0xcc8] ;  /* 0x000cc80001aa7983 */ /* 0x000f220000300a00 */
[----:B-1----:R-:W-:-:S05]  /*32170*/  IADD3 R4, R121, 0x100000, RZ ;  /* 0x0010000079047810 */ /* 0x002fca0007ffe0ff */
[----:B------:R1:W-:Y:S04]  /*32180*/  LDGSTS.E [R4+0x9400], [R6.64], P1 ;  /* 0x0940000006047fae */ /* 0x0003e8000892184c */
[----:B------:R2:W-:Y:S01]  /*32190*/  STL.64 [R1+0xf70], R10 ;  /* 0x000f700a01007387 */ /* 0x0005e20000100a00 */
[----:B-1----:R-:W-:-:S05]  /*321a0*/  IMAD.WIDE R4, R0, 0x4, R52 ;  /* 0x0000000400047825 */ /* 0x002fca00078e0234 */
[----:B------:R1:W-:Y:S04]  /*321b0*/  STL.64 [R1+0xf60], R4 ;  /* 0x000f600401007387 */ /* 0x0003e80000100a00 */
[----:B------:R-:W4:Y:S01]  /*321c0*/  LDL.LU.64 R52, [R1+0xcb0] ;  /* 0x000cb00001347983 */ /* 0x000f220000300a00 */
[----:B------:R-:W-:-:S04]  /*321d0*/  SGXT.U32 R233, R233, 0x1 ;  /* 0x00000001e9e9781a */ /* 0x000fc80000000000 */
[----:B------:R-:W-:Y:S02]  /*321e0*/  LOP3.LUT R233, R233, 0x20, RZ, 0xfc, !PT ;  /* 0x00000020e9e97812 */ /* 0x000fe400078efcff */
[----:B------:R-:W-:Y:S02]  /*321f0*/  SEL R249, R249, RZ, P3 ;  /* 0x000000fff9f97207 */ /* 0x000fe40001800000 */
[----:B------:R-:W-:Y:S02]  /*32200*/  ISETP.GE.AND P5, PT, R233, UR8, PT ;  /* 0x00000008e9007c0c */ /* 0x000fe4000bfa6270 */
[----:B------:R-:W-:Y:S02]  /*32210*/  ISETP.NE.U32.AND P2, PT, R249, RZ, PT ;  /* 0x000000fff900720c */ /* 0x000fe40003f45070 */
[----:B------:R-:W-:Y:S02]  /*32220*/  SEL R249, RZ, 0x4, P5 ;  /* 0x00000004fff97807 */ /* 0x000fe40002800000 */
[----:B------:R-:W-:-:S02]  /*32230*/  ISETP.NE.U32.AND P5, PT, R248, RZ, PT ;  /* 0x000000fff800720c */ /* 0x000fc40003fa5070 */
[C---:B--2---:R-:W-:Y:S02]  /*32240*/  IADD3 R7, R121.reuse, 0x100000, RZ ;  /* 0x0010000079077810 */ /* 0x044fe40007ffe0ff */
[----:B------:R-:W-:-:S05]  /*32250*/  IADD3 R6, R121, 0x100000, RZ ;  /* 0x0010000079067810 */ /* 0x000fca0007ffe0ff */
[----:B------:R3:W-:Y:S04]  /*32260*/  LDGSTS.E [R7+0x9800], [R12.64], P2 ;  /* 0x098000000c077fae */ /* 0x0007e8000912184c */
[----:B------:R3:W-:Y:S04]  /*32270*/  LDGSTS.E [R6+0x9c00], [R10.64], P5 ;  /* 0x09c000000a067fae */ /* 0x0007e8000a92184c */
[----:B------:R-:W2:Y:S01]  /*32280*/  S2R R233, SR_TID.X ;  /* 0x0000000000e97919 */ /* 0x000ea20000002100 */
[----:B---3--:R-:W-:-:S03]  /*32290*/  IMAD.WIDE R6, R0, 0x4, R218 ;  /* 0x0000000400067825 */ /* 0x008fc600078e02da */
[----:B------:R-:W3:Y:S01]  /*322a0*/  LDL.LU.64 R218, [R1+0x7c8] ;  /* 0x0007c80001da7983 */ /* 0x000ee20000300a00 */
[----:B--2---:R-:W-:-:S04]  /*322b0*/  SHF.R.U32.HI R233, RZ, 0x6, R233 ;  /* 0x00000006ffe97819 */ /* 0x004fc800000116e9 */
[----:B------:R-:W-:-:S04]  /*322c0*/  SGXT.U32 R233, R233, 0x1 ;  /* 0x00000001e9e9781a */ /* 0x000fc80000000000 */
[----:B------:R-:W-:Y:S02]  /*322d0*/  LOP3.LUT R232, R233, 0x24, RZ, 0xfc, !PT ;  /* 0x00000024e9e87812 */ /* 0x000fe400078efcff */
[----:B------:R-:W2:Y:S01]  /*322e0*/  S2R R233, SR_TID.X ;  /* 0x0000000000e97919 */ /* 0x000ea20000002100 */
[----:B------:R-:W-:Y:S02]  /*322f0*/  SEL R248, R249, RZ, P3 ;  /* 0x000000fff9f87207 */ /* 0x000fe40001800000 */
[----:B------:R-:W-:Y:S01]  /*32300*/  ISETP.GE.AND P6, PT, R232, UR8, PT ;  /* 0x00000008e8007c0c */ /* 0x000fe2000bfc6270 */
[----:B------:R1:W-:Y:S01]  /*32310*/  STL.64 [R1+0xf50], R6 ;  /* 0x000f500601007387 */ /* 0x0003e20000100a00 */
[----:B------:R-:W-:Y:S02]  /*32320*/  ISETP.NE.U32.AND P4, PT, R248, RZ, PT ;  /* 0x000000fff800720c */ /* 0x000fe40003f85070 */
[----:B------:R-:W-:Y:S02]  /*32330*/  SEL R248, RZ, 0x4, P6 ;  /* 0x00000004fff87807 */ /* 0x000fe40003000000 */
[----:B--2---:R-:W-:-:S04]  /*32340*/  SHF.R.U32.HI R233, RZ, 0x6, R233 ;  /* 0x00000006ffe97819 */ /* 0x004fc800000116e9 */
[----:B------:R-:W-:Y:S01]  /*32350*/  SGXT.U32 R233, R233, 0x1 ;  /* 0x00000001e9e9781a */ /* 0x000fe20000000000 */
[----:B----4-:R-:W-:Y:S02]  /*32360*/  IMAD.WIDE R12, R0, 0x4, R136 ;  /* 0x00000004000c7825 */ /* 0x010fe400078e0288 */
[----:B------:R-:W2:Y:S01]  /*32370*/  LDL.LU.64 R136, [R1+0x788] ;  /* 0x0007880001887983 */ /* 0x000ea20000300a00 */
[C---:B------:R-:W-:Y:S02]  /*32380*/  LOP3.LUT R232, R233.reuse, 0x28, RZ, 0xfc, !PT ;  /* 0x00000028e9e87812 */ /* 0x040fe400078efcff */
[----:B------:R-:W-:Y:S02]  /*32390*/  LOP3.LUT R233, R233, 0x2c, RZ, 0xfc, !PT ;  /* 0x0000002ce9e97812 */ /* 0x000fe400078efcff */
[----:B------:R-:W-:Y:S02]  /*323a0*/  ISETP.GE.AND P0, PT, R232, UR8, PT ;  /* 0x00000008e8007c0c */ /* 0x000fe4000bf06270 */
[----:B------:R-:W-:-:S02]  /*323b0*/  ISETP.GE.AND P6, PT, R233, UR8, PT ;  /* 0x00000008e9007c0c */ /* 0x000fc4000bfc6270 */
[----:B------:R-:W4:Y:S01]  /*323c0*/  S2R R233, SR_TID.X ;  /* 0x0000000000e97919 */ /* 0x000f220000002100 */
[----:B------:R-:W-:Y:S02]  /*323d0*/  SEL R248, R248, RZ, P3 ;  /* 0x000000fff8f87207 */ /* 0x000fe40001800000 */
[----:B------:R-:W-:Y:S02]  /*323e0*/  SEL R252, RZ, 0x4, P6 ;  /* 0x00000004fffc7807 */ /* 0x000fe40003000000 */
[----:B------:R-:W-:Y:S02]  /*323f0*/  SEL R249, RZ, 0x4, P0 ;  /* 0x00000004fff97807 */ /* 0x000fe40000000000 */
[----:B------:R-:W-:Y:S02]  /*32400*/  ISETP.NE.U32.AND P0, PT, R248, RZ, PT ;  /* 0x000000fff800720c */ /* 0x000fe40003f05070 */
[----:B------:R-:W-:Y:S02]  /*32410*/  SEL R248, R252, RZ, P3 ;  /* 0x000000fffcf87207 */ /* 0x000fe40001800000 */
[----:B------:R-:W-:-:S05]  /*32420*/  IADD3 R252, R121, 0x100000, RZ ;  /* 0x0010000079fc7810 */ /* 0x000fca0007ffe0ff */
[----:B------:R1:W-:Y:S01]  /*32430*/  LDGSTS.E [R252+0xa000], [R4.64], P4 ;  /* 0x0a00000004fc7fae */ /* 0x0003e2000a12184c */
[----:B------:R-:W-:-:S03]  /*32440*/  IMAD.WIDE R10, R0, 0x4, R170 ;  /* 0x00000004000a7825 */ /* 0x000fc600078e02aa */
[----:B------:R2:W-:Y:S04]  /*32450*/  STL.64 [R1+0xf40], R12 ;  /* 0x000f400c01007387 */ /* 0x0005e80000100a00 */
[----:B------:R-:W2:Y:S01]  /*32460*/  LDL.LU.64 R170, [R1+0x768] ;  /* 0x0007680001aa7983 */ /* 0x000ea20000300a00 */
[----:B-1----:R-:W-:-:S05]  /*32470*/  IADD3 R4, R121, 0x100000, RZ ;  /* 0x0010000079047810 */ /* 0x002fca0007ffe0ff */
[----:B------:R1:W-:Y:S01]  /*32480*/  LDGSTS.E [R4+0xa400], [R6.64], P0 ;  /* 0x0a40000006047fae */ /* 0x0003e2000812184c */
[----:B----4-:R-:W-:-:S03]  /*32490*/  SHF.R.U32.HI R233, RZ, 0x6, R233 ;  /* 0x00000006ffe97819 */ /* 0x010fc600000116e9 */
        /* <DEDUP_REMOVED lines=11> */
[C---:B------:R-:W-:Y:S02]  /*32550*/  IADD3 R7, R121.reuse, 0x100000, RZ ;  /* 0x0010000079077810 */ /* 0x040fe40007ffe0ff */
[----:B------:R-:W-:-:S05]  /*32560*/  IADD3 R6, R121, 0x100000, RZ ;  /* 0x0010000079067810 */ /* 0x000fca0007ffe0ff */
[----:B------:R3:W-:Y:S04]  /*32570*/  LDGSTS.E [R7+0xa800], [R12.64], P1 ;  /* 0x0a8000000c077fae */ /* 0x0007e8000892184c */
[----:B------:R3:W-:Y:S02]  /*32580*/  LDGSTS.E [R6+0xac00], [R10.64], P6 ;  /* 0x0ac000000a067fae */ /* 0x0007e4000b12184c */
[----:B---3--:R-:W-:Y:S02]  /*32590*/  IMAD.WIDE R6, R0, 0x4, R218 ;  /* 0x0000000400067825 */ /* 0x008fe400078e02da */
[----:B------:R-:W3:Y:S04]  /*325a0*/  LDL.LU.64 R218, [R1+0x708] ;  /* 0x0007080001da7983 */ /* 0x000ee80000300a00 */
[----:B------:R-:W1:Y:S02]  /*325b0*/  S2R R233, SR_TID.X ;  /* 0x0000000000e97919 */ /* 0x000e640000002100 */
[----:B-1----:R-:W-:-:S04]  /*325c0*/  SHF.R.U32.HI R233, RZ, 0x6, R233 ;  /* 0x00000006ffe97819 */ /* 0x002fc800000116e9 */
[----:B------:R-:W-:-:S04]  /*325d0*/  SGXT.U32 R233, R233, 0x1 ;  /* 0x00000001e9e9781a */ /* 0x000fc80000000000 */
[----:B------:R-:W-:Y:S02]  /*325e0*/  LOP3.LUT R232, R233, 0x34, RZ, 0xfc, !PT ;  /* 0x00000034e9e87812 */ /* 0x000fe400078efcff */
[----:B------:R-:W1:Y:S01]  /*325f0*/  S2R R233, SR_TID.X ;  /* 0x0000000000e97919 */ /* 0x000e620000002100 */
[----:B--2---:R-:W-:Y:S01]  /*32600*/  IMAD.WIDE R12, R0, 0x4, R136 ;  /* 0x00000004000c7825 */ /* 0x004fe200078e0288 */
[----:B------:R-:W-:Y:S02]  /*32610*/  ISETP.GE.AND P2, PT, R232, UR8, PT ;  /* 0x00000008e8007c0c */ /* 0x000fe4000bf46270 */
[----:B------:R2:W-:Y:S04]  /*32620*/  STL.64 [R1+0xf10], R6 ;  /* 0x000f100601007387 */ /* 0x0005e80000100a00 */
[----:B------:R-:W3:Y:S01]  /*32630*/  LDL.LU.64 R136, [R1+0x6f0] ;  /* 0x0006f00001887983 */ /* 0x000ee20000300a00 */
[----:B------:R-:W-:-:S02]  /*32640*/  SEL R248, R249, RZ, P3 ;  /* 0x000000fff9f87207 */ /* 0x000fc40001800000 */
[----:B-1----:R-:W-:-:S04]  /*32650*/  SHF.R.U32.HI R233, RZ, 0x6, R233 ;  /* 0x00000006ffe97819 */ /* 0x002fc800000116e9 */
[----:B------:R-:W-:-:S04]  /*32660*/  SGXT.U32 R233, R233, 0x1 ;  /* 0x00000001e9e9781a */ /* 0x000fc80000000000 */
[C---:B------:R-:W-:Y:S02]  /*32670*/  LOP3.LUT R232, R233.reuse, 0x38, RZ, 0xfc, !PT ;  /* 0x00000038e9e87812 */ /* 0x040fe400078efcff */
[----:B------:R-:W-:Y:S02]  /*32680*/  LOP3.LUT R233, R233, 0x3c, RZ, 0xfc, !PT ;  /* 0x0000003ce9e97812 */ /* 0x000fe400078efcff */
[----:B------:R-:W-:Y:S02]  /*32690*/  ISETP.NE.U32.AND P5, PT, R248, RZ, PT ;  /* 0x000000fff800720c */ /* 0x000fe40003fa5070 */
[----:B------:R-:W-:Y:S02]  /*326a0*/  ISETP.GE.AND P4, PT, R233, UR8, PT ;  /* 0x00000008e9007c0c */ /* 0x000fe4000bf86270 */
[----:B------:R-:W1:Y:S01]  /*326b0*/  S2R R233, SR_TID.X ;  /* 0x0000000000e97919 */ /* 0x000e620000002100 */
[----:B------:R-:W-:Y:S02]  /*326c0*/  SEL R248, RZ, 0x4, P2 ;  /* 0x00000004fff87807 */ /* 0x000fe40001000000 */
[----:B------:R-:W-:-:S02]  /*326d0*/  ISETP.GE.AND P2, PT, R232, UR8, PT ;  /* 0x00000008e8007c0c */ /* 0x000fc4000bf46270 */
[----:B------:R-:W-:Y:S02]  /*326e0*/  SEL R248, R248, RZ, P3 ;  /* 0x000000fff8f87207 */ /* 0x000fe40001800000 */
[----:B------:R-:W-:Y:S02]  /*326f0*/  SEL R252, RZ, 0x4, P4 ;  /* 0x00000004fffc7807 */ /* 0x000fe40002000000 */
[----:B------:R-:W-:Y:S02]  /*32700*/  SEL R249, RZ, 0x4, P2 ;  /* 0x00000004fff97807 */ /* 0x000fe40001000000 */
[----:B------:R-:W-:Y:S02]  /*32710*/  ISETP.NE.U32.AND P2, PT, R248, RZ, PT ;  /* 0x000000fff800720c */ /* 0x000fe40003f45070 */
[----:B------:R-:W-:Y:S02]  /*32720*/  SEL R248, R252, RZ, P3 ;  /* 0x000000fffcf87207 */ /* 0x000fe40001800000 */
[----:B------:R-:W-:-:S05]  /*32730*/  IADD3 R252, R121, 0x100000, RZ ;  /* 0x0010000079fc7810 */ /* 0x000fca0007ffe0ff */
[----:B------:R2:W-:Y:S01]  /*32740*/  LDGSTS.E [R252+0xb000], [R4.64], P5 ;  /* 0x0b00000004fc7fae */ /* 0x0005e2000a92184c */
[----:B----4-:R-:W-:-:S03]  /*32750*/  IMAD.WIDE R10, R0, 0x4, R170 ;  /* 0x00000004000a7825 */ /* 0x010fc600078e02aa */
[----:B------:R4:W-:Y:S01]  /*32760*/  STL.64 [R1+0xf00], R12 ;  /* 0x000f000c01007387 */ /* 0x0009e20000100a00 */
[----:B-1----:R-:W-:-:S03]  /*32770*/  SHF.R.U32.HI R233, RZ, 0x6, R233 ;  /* 0x00000006ffe97819 */ /* 0x002fc600000116e9 */
[----:B------:R-:W3:Y:S01]  /*32780*/  LDL.LU.64 R170, [R1+0x6a8] ;  /* 0x0006a80001aa7983 */ /* 0x000ee20000300a00 */
[----:B--2---:R-:W-:-:S05]  /*32790*/  IADD3 R4, R121, 0x100000, RZ ;  /* 0x0010000079047810 */ /* 0x004fca0007ffe0ff */
[----:B------:R1:W-:Y:S01]  /*327a0*/  LDGSTS.E [R4+0xb400], [R6.64], P2 ;  /* 0x0b40000006047fae */ /* 0x0003e2000912184c */
[----:B------:R-:W-:-:S03]  /*327b0*/  SGXT.U32 R233, R233, 0x1 ;  /* 0x00000001e9e9781a */ /* 0x000fc60000000000 */
[----:B------:R2:W-:Y:S01]  /*327c0*/  STL.64 [R1+0xef0], R10 ;  /* 0x000ef00a01007387 */ /* 0x0005e20000100a00 */
[----:B-1----:R-:W-:Y:S01]  /*327d0*/  IMAD.WIDE R4, R0, 0x4, R52 ;  /* 0x0000000400047825 */ /* 0x002fe200078e0234 */
[----:B------:R-:W-:-:S04]  /*327e0*/  LOP3.LUT R233, R233, 0x40, RZ, 0xfc, !PT ;  /* 0x00000040e9e97812 */ /* 0x000fc800078efcff */
[----:B------:R1:W-:Y:S04]  /*327f0*/  STL.64 [R1+0xee0], R4 ;  /* 0x000ee00401007387 */ /* 0x0003e80000100a00 */
[----:B------:R-:W2:Y:S01]  /*32800*/  LDL.LU.64 R52, [R1+0x660] ;  /* 0x0006600001347983 */ /* 0x000ea20000300a00 */
[----:B------:R-:W-:Y:S02]  /*32810*/  SEL R249, R249, RZ, P3 ;  /* 0x000000fff9f97207 */ /* 0x000fe40001800000 */
[----:B------:R-:W-:Y:S02]  /*32820*/  ISETP.GE.AND P4, PT, R233, UR8, PT ;  /* 0x00000008e9007c0c */ /* 0x000fe4000bf86270 */
[----:B------:R-:W-:Y:S02]  /*32830*/  ISETP.NE.U32.AND P0, PT, R249, RZ, PT ;  /* 0x000000fff900720c */ /* 0x000fe40003f05070 */
[----:B------:R-:W-:-:S02]  /*32840*/  SEL R249, RZ, 0x4, P4 ;  /* 0x00000004fff97807 */ /* 0x000fc40002000000 */
[----:B------:R-:W-:Y:S02]  /*32850*/  ISETP.NE.U32.AND P4, PT, R248, RZ, PT ;  /* 0x000000fff800720c */ /* 0x000fe40003f85070 */
        /* <DEDUP_REMOVED lines=10> */
[----:B------:R-:W1:Y:S02]  /*32900*/  S2R R233, SR_TID.X ;  /* 0x0000000000e97919 */ /* 0x000e640000002100 */
[----:B------:R-:W-:Y:S02]  /*32910*/  ISETP.GE.AND P1, PT, R232, UR8, PT ;  /* 0x00000008e8007c0c */ /* 0x000fe4000bf26270 */
[----:B------:R1:W-:Y:S01]  /*32920*/  STL.64 [R1+0xed0], R6 ;  /* 0x000ed00601007387 */ /* 0x0003e20000100a00 */
[----:B----4-:R-:W-:-:S03]  /*32930*/  IMAD.WIDE R12, R0, 0x4, R136 ;  /* 0x00000004000c7825 */ /* 0x010fc600078e0288 */
[----:B------:R-:W4:Y:S01]  /*32940*/  LDL.LU.64 R136, [R1+0x510] ;  /* 0x0005100001887983 */ /* 0x000f220000300a00 */
[----:B-1----:R-:W-:-:S04]  /*32950*/  SHF.R.U32.HI R233, RZ, 0x6, R233 ;  /* 0x00000006ffe97819 */ /* 0x002fc800000116e9 */
[----:B------:R-:W-:-:S04]  /*32960*/  SGXT.U32 R233, R233, 0x1 ;  /* 0x00000001e9e9781a */ /* 0x000fc80000000000 */
[C---:B------:R-:W-:Y:S02]  /*32970*/  LOP3.LUT R232, R233.reuse, 0x48, RZ, 0xfc, !PT ;  /* 0x00000048e9e87812 */ /* 0x040fe400078efcff */
[----:B------:R-:W-:-:S04]  /*32980*/  LOP3.LUT R233, R233, 0x4c, RZ, 0xfc, !PT ;  /* 0x0000004ce9e97812 */ /* 0x000fc800078efcff */
[----:B------:R-:W-:Y:S02]  /*32990*/  ISETP.GE.AND P5, PT, R233, UR8, PT ;  /* 0x00000008e9007c0c */ /* 0x000fe4000bfa6270 */
[----:B------:R-:W1:Y:S01]  /*329a0*/  S2R R233, SR_TID.X ;  /* 0x0000000000e97919 */ /* 0x000e620000002100 */
[----:B------:R-:W-:-:S04]  /*329b0*/  SEL R248, R249, RZ, P3 ;  /* 0x000000fff9f87207 */ /* 0x000fc80001800000 */
[----:B------:R-:W-:Y:S02]  /*329c0*/  ISETP.NE.U32.AND P6, PT, R248, RZ, PT ;  /* 0x000000fff800720c */ /* 0x000fe40003fc5070 */
[----:B------:R-:W-:Y:S02]  /*329d0*/  SEL R248, RZ, 0x4, P1 ;  /* 0x00000004fff87807 */ /* 0x000fe40000800000 */
[----:B------:R-:W-:Y:S02]  /*329e0*/  ISETP.GE.AND P1, PT, R232, UR8, PT ;  /* 0x00000008e8007c0c */ /* 0x000fe4000bf26270 */
[----:B------:R-:W-:Y:S02]  /*329f0*/  SEL R248, R248, RZ, P3 ;  /* 0x000000fff8f87207 */ /* 0x000fe40001800000 */
[----:B------:R-:W-:Y:S02]  /*32a00*/  SEL R252, RZ, 0x4, P5 ;  /* 0x00000004fffc7807 */ /* 0x000fe40002800000 */
[----:B------:R-:W-:-:S02]  /*32a10*/  SEL R249, RZ, 0x4, P1 ;  /* 0x00000004fff97807 */ /* 0x000fc40000800000 */
[----:B------:R-:W-:Y:S02]  /*32a20*/  ISETP.NE.U32.AND P1, PT, R248, RZ, PT ;  /* 0x000000fff800720c */ /* 0x000fe40003f25070 */
[----:B------:R-:W-:Y:S02]  /*32a30*/  SEL R248, R252, RZ, P3 ;  /* 0x000000fffcf87207 */ /* 0x000fe40001800000 */
[----:B------:R-:W-:Y:S02]  /*32a40*/  IADD3 R252, R121, 0x100000, RZ ;  /* 0x0010000079fc7810 */ /* 0x000fe40007ffe0ff */
[----:B-1----:R-:W-:-:S03]  /*32a50*/  SHF.R.U32.HI R233, RZ, 0x6, R233 ;  /* 0x00000006ffe97819 */ /* 0x002fc600000116e9 */
[----:B------:R1:W-:Y:S01]  /*32a60*/  LDGSTS.E [R252+0xc000], [R4.64], P6 ;  /* 0x0c00000004fc7fae */ /* 0x0003e2000b12184c */
[----:B--2---:R-:W-:Y:S01]  /*32a70*/  IMAD.WIDE R10, R0, 0x4, R170 ;  /* 0x00000004000a7825 */ /* 0x004fe200078e02aa */
[----:B------:R-:W-:Y:S02]  /*32a80*/  SGXT.U32 R233, R233, 0x1 ;  /* 0x00000001e9e9781a */ /* 0x000fe40000000000 */
[----:B------:R4:W-:Y:S02]  /*32a90*/  STL.64 [R1+0xec0], R12 ;  /* 0x000ec00c01007387 */ /* 0x0009e40000100a00 */
[----:B------:R-:W-:Y:S02]  /*32aa0*/  LOP3.LUT R233, R233, 0x50, RZ, 0xfc, !PT ;  /* 0x00000050e9e97812 */ /* 0x000fe400078efcff */
[----:B------:R-:W2:Y:S01]  /*32ab0*/  LDL.LU.64 R170, [R1+0x4d0] ;  /* 0x0004d00001aa7983 */ /* 0x000ea20000300a00 */
[----:B-1----:R-:W-:-:S03]  /*32ac0*/  IADD3 R4, R121, 0x100000, RZ ;  /* 0x0010000079047810 */ /* 0x002fc60007ffe0ff */
[----:B------:R-:W-:Y:S04]  /*32ad0*/  STL.64 [R1+0xeb0], R10 ;  /* 0x000eb00a01007387 */ /* 0x000fe80000100a00 */
[----:B------:R1:W-:Y:S01]  /*32ae0*/  LDGSTS.E [R4+0xc400], [R6.64], P1 ;  /* 0x0c40000006047fae */ /* 0x0003e2000892184c */
[----:B------:R-:W-:Y:S02]  /*32af0*/  ISETP.GE.AND P5, PT, R233, UR8, PT ;  /* 0x00000008e9007c0c */ /* 0x000fe4000bfa6270 */
[----:B------:R-:W-:Y:S01]  /*32b00*/  SEL R249, R249, RZ, P3 ;  /* 0x000000fff9f97207 */ /* 0x000fe20001800000 */
[----:B------:R-:W1:Y:S02]  /*32b10*/  S2R R233, SR_TID.X ;  /* 0x0000000000e97919 */ /* 0x000e640000002100 */
[----:B-1----:R-:W-:-:S02]  /*32b20*/  IMAD.WIDE R4, R0, 0x4, R52 ;  /* 0x0000000400047825 */ /* 0x002fc400078e0234 */
[----:B------:R-:W2:Y:S01]  /*32b30*/  LDL.LU.64 R52, [R1+0x4b8] ;  /* 0x0004b80001347983 */ /* 0x000ea20000300a00 */
[----:B------:R-:W-:Y:S02]  /*32b40*/  ISETP.NE.U32.AND P2, PT, R249, RZ, PT ;  /* 0x000000fff900720c */ /* 0x000fe40003f45070 */
[----:B------:R-:W-:Y:S02]  /*32b50*/  SEL R249, RZ, 0x4, P5 ;  /* 0x00000004fff97807 */ /* 0x000fe40002800000 */
[----:B------:R-:W-:Y:S02]  /*32b60*/  ISETP.NE.U32.AND P5, PT, R248, RZ, PT ;  /* 0x000000fff800720c */ /* 0x000fe40003fa5070 */
[C---:B------:R-:W-:Y:S02]  /*32b70*/  IADD3 R7, R121.reuse, 0x100000, RZ ;  /* 0x0010000079077810 */ /* 0x040fe40007ffe0ff */
[----:B------:R-:W-:Y:S01]  /*32b80*/  IADD3 R6, R121, 0x100000, RZ ;  /* 0x0010000079067810 */ /* 0x000fe20007ffe0ff */
[----:B------:R1:W-:Y:S04]  /*32b90*/  STL.64 [R1+0xea0], R4 ;  /* 0x000ea00401007387 */ /* 0x0003e80000100a00 */
[----:B------:R3:W-:Y:S04]  /*32ba0*/  LDGSTS.E [R7+0xc800], [R12.64], P2 ;  /* 0x0c8000000c077fae */ /* 0x0007e8000912184c */
[----:B------:R3:W-:Y:S01]  /*32bb0*/  LDGSTS.E [R6+0xcc00], [R10.64], P5 ;  /* 0x0cc000000a067fae */ /* 0x0007e2000a92184c */
[----:B------:R-:W-:-:S04]  /*32bc0*/  SHF.R.U32.HI R233, RZ, 0x6, R233 ;  /* 0x00000006ffe97819 */ /* 0x000fc800000116e9 */
[----:B------:R-:W-:-:S04]  /*32bd0*/  SGXT.U32 R233, R233, 0x1 ;  /* 0x00000001e9e9781a */ /* 0x000fc80000000000 */
[----:B------:R-:W-:Y:S02]  /*32be0*/  LOP3.LUT R232, R233, 0x54, RZ, 0xfc, !PT ;  /* 0x00000054e9e87812 */ /* 0x000fe400078efcff */
[----:B------:R-:W1:Y:S02]  /*32bf0*/  S2R R233, SR_TID.X ;  /* 0x0000000000e97919 */ /* 0x000e640000002100 */
[----:B------:R-:W-:Y:S02]  /*32c00*/  ISETP.GE.AND P0, PT, R232, UR8, PT ;  /* 0x00000008e8007c0c */ /* 0x000fe4000bf06270 */
[----:B-1----:R-:W-:-:S04]  /*32c10*/  SHF.R.U32.HI R233, RZ, 0x6, R233 ;  /* 0x00000006ffe97819 */ /* 0x002fc800000116e9 */
[----:B------:R-:W-:-:S04]  /*32c20*/  SGXT.U32 R233, R233, 0x1 ;  /* 0x00000001e9e9781a */ /* 0x000fc80000000000 */
[C---:B------:R-:W-:Y:S02]  /*32c30*/  LOP3.LUT R232, R233.reuse, 0x58, RZ, 0xfc, !PT ;  /* 0x00000058e9e87812 */ /* 0x040fe400078efcff */
[----:B------:R-:W-:-:S04]  /*32c40*/  LOP3.LUT R233, R233, 0x5c, RZ, 0xfc, !PT ;  /* 0x0000005ce9e97812 */ /* 0x000fc800078efcff */
[----:B------:R-:W-:Y:S02]  /*32c50*/  ISETP.GE.AND P6, PT, R233, UR8, PT ;  /* 0x00000008e9007c0c */ /* 0x000fe4000bfc6270 */
[----:B------:R-:W1:Y:S02]  /*32c60*/  S2R R233, SR_TID.X ;  /* 0x0000000000e97919 */ /* 0x000e640000002100 */
[----:B------:R-:W-:Y:S01]  /*32c70*/  SEL R252, RZ, 0x4, P6 ;  /* 0x00000004fffc7807 */ /* 0x000fe20003000000 */
[----:B---3--:R-:W-:Y:S02]  /*32c80*/  IMAD.WIDE R6, R0, 0x4, R218 ;  /* 0x0000000400067825 */ /* 0x008fe400078e02da */
[----:B------:R-:W2:Y:S01]  /*32c90*/  LDL.LU.64 R218, [R1+0x4a0] ;  /* 0x0004a00001da7983 */ /* 0x000ea20000300a00 */
[----:B-1----:R-:W-:-:S04]  /*32ca0*/  SHF.R.U32.HI R233, RZ, 0x6, R233 ;  /* 0x00000006ffe97819 */ /* 0x002fc800000116e9 */
[----:B------:R-:W-:-:S04]  /*32cb0*/  SGXT.U32 R233, R233, 0x1 ;  /* 0x00000001e9e9781a */ /* 0x000fc80000000000 */
[----:B------:R-:W-:-:S04]  /*32cc0*/  LOP3.LUT R233, R233, 0x60, RZ, 0xfc, !PT ;  /* 0x00000060e9e97812 */ /* 0x000fc800078efcff */
[----:B------:R-:W-:Y:S02]  /*32cd0*/  ISETP.GE.AND P6, PT, R233, UR8, PT ;  /* 0x00000008e9007c0c */ /* 0x000fe4000bfc6270 */
[----:B------:R-:W1:Y:S01]  /*32ce0*/  S2R R233, SR_TID.X ;  /* 0x0000000000e97919 */ /* 0x000e620000002100 */
[----:B------:R-:W-:-:S04]  /*32cf0*/  SEL R248, R249, RZ, P3 ;  /* 0x000000fff9f87207 */ /* 0x000fc80001800000 */
[----:B------:R-:W-:Y:S02]  /*32d00*/  ISETP.NE.U32.AND P4, PT, R248, RZ, PT ;  /* 0x000000fff800720c */ /* 0x000fe40003f85070 */
[----:B------:R-:W-:Y:S02]  /*32d10*/  SEL R248, RZ, 0x4, P0 ;  /* 0x00000004fff87807 */ /* 0x000fe40000000000 */
[----:B------:R-:W-:Y:S02]  /*32d20*/  ISETP.GE.AND P0, PT, R232, UR8, PT ;  /* 0x00000008e8007c0c */ /* 0x000fe4000bf06270 */
[----:B-1----:R-:W-:-:S04]  /*32d30*/  SHF.R.U32.HI R233, RZ, 0x6, R233 ;  /* 0x00000006ffe97819 */ /* 0x002fc800000116e9 */
[----:B------:R-:W-:-:S04]  /*32d40*/  SGXT.U32 R233, R233, 0x1 ;  /* 0x00000001e9e9781a */ /* 0x000fc80000000000 */
[----:B------:R-:W-:Y:S02]  /*32d50*/  LOP3.LUT R232, R233, 0x64, RZ, 0xfc, !PT ;  /* 0x00000064e9e87812 */ /* 0x000fe400078efcff */
[----:B------:R-:W1:Y:S01]  /*32d60*/  S2R R233, SR_TID.X ;  /* 0x0000000000e97919 */ /* 0x000e620000002100 */
[----:B------:R-:W-:Y:S02]  /*32d70*/  SEL R248, R248, RZ, P3 ;  /* 0x000000fff8f87207 */ /* 0x000fe40001800000 */
[----:B------:R-:W-:Y:S02]  /*32d80*/  SEL R249, RZ, 0x4, P0 ;  /* 0x00000004fff97807 */ /* 0x000fe40000000000 */
[----:B------:R-:W-:Y:S02]  /*32d90*/  ISETP.NE.U32.AND P0, PT, R248, RZ, PT ;  /* 0x000000fff800720c */ /* 0x000fe40003f05070 */
[----:B------:R-:W-:Y:S02]  /*32da0*/  SEL R248, R252, RZ, P3 ;  /* 0x000000fffcf87207 */ /* 0x000fe40001800000 */
[----:B------:R-:W-:-:S02]  /*32db0*/  ISETP.GE.AND P2, PT, R232, UR8, PT ;  /* 0x00000008e8007c0c */ /* 0x000fc4000bf46270 */
[----:B------:R-:W-:-:S05]  /*32dc0*/  IADD3 R252, R121, 0x100000, RZ ;  /* 0x0010000079fc7810 */ /* 0x000fca0007ffe0ff */
[----:B------:R4:W-:Y:S01]  /*32dd0*/  LDGSTS.E [R252+0xd000], [R4.64], P4 ;  /* 0x0d00000004fc7fae */ /* 0x0009e2000a12184c */
[----:B-1----:R-:W-:-:S04]  /*32de0*/  SHF.R.U32.HI R233, RZ, 0x6, R233 ;  /* 0x00000006ffe97819 */ /* 0x002fc800000116e9 */
[----:B------:R-:W-:-:S04]  /*32df0*/  SGXT.U32 R233, R233, 0x1 ;  /* 0x00000001e9e9781a */ /* 0x000fc80000000000 */
[C---:B------:R-:W-:Y:S02]  /*32e00*/  LOP3.LUT R232, R233.reuse, 0x68, RZ, 0xfc, !PT ;  /* 0x00000068e9e87812 */ /* 0x040fe400078efcff */
[----:B------:R-:W-:-:S04]  /*32e10*/  LOP3.LUT R233, R233, 0x6c, RZ, 0xfc, !PT ;  /* 0x0000006ce9e97812 */ /* 0x000fc800078efcff */
[----:B------:R-:W-:Y:S02]  /*32e20*/  ISETP.GE.AND P4, PT, R233, UR8, PT ;  /* 0x00000008e9007c0c */ /* 0x000fe4000bf86270 */
[----:B------:R-:W1:Y:S02]  /*32e30*/  S2R R233, SR_TID.X ;  /* 0x0000000000e97919 */ /* 0x000e640000002100 */
[----:B----4-:R-:W-:Y:S02]  /*32e40*/  SEL R252, RZ, 0x4, P4 ;  /* 0x00000004fffc7807 */ /* 0x010fe40002000000 */
        /* <DEDUP_REMOVED lines=8> */
[----:B------:R-:W-:Y:S02]  /*32ed0*/  ISETP.NE.U32.AND P6, PT, R248, RZ, PT ;  /* 0x000000fff800720c */ /* 0x000fe40003fc5070 */
[----:B------:R-:W-:-:S04]  /*32ee0*/  SEL R248, R249, RZ, P3 ;  /* 0x000000fff9f87207 */ /* 0x000fc80001800000 */
[----:B------:R-:W-:Y:S02]  /*32ef0*/  ISETP.NE.U32.AND P5, PT, R248, RZ, PT ;  /* 0x000000fff800720c */ /* 0x000fe40003fa5070 */
[----:B------:R-:W-:Y:S02]  /*32f00*/  SEL R248, RZ, 0x4, P2 ;  /* 0x00000004fff87807 */ /* 0x000fe40001000000 */
[----:B-1----:R-:W-:-:S04]  /*32f10*/  SHF.R.U32.HI R233, RZ, 0x6, R233 ;  /* 0x00000006ffe97819 */ /* 0x002fc800000116e9 */
[----:B------:R-:W-:Y:S02]  /*32f20*/  SGXT.U32 R233, R233, 0x1 ;  /* 0x00000001e9e9781a */ /* 0x000fe40000000000 */
[----:B------:R-:W-:Y:S02]  /*32f30*/  ISETP.GE.AND P2, PT, R232, UR8, PT ;  /* 0x00000008e8007c0c */ /* 0x000fe4000bf46270 */
[----:B------:R-:W-:Y:S02]  /*32f40*/  LOP3.LUT R232, R233, 0x74, RZ, 0xfc, !PT ;  /* 0x00000074e9e87812 */ /* 0x000fe400078efcff */
[----:B------:R-:W1:Y:S01]  /*32f50*/  S2R R233, SR_TID.X ;  /* 0x0000000000e97919 */ /* 0x000e620000002100 */
[----:B------:R-:W-:-:S03]  /*32f60*/  IMAD.WIDE R12, R0, 0x4, R136 ;  /* 0x00000004000c7825 */ /* 0x000fc600078e0288 */
[----:B------:R4:W-:Y:S04]  /*32f70*/  STL.64 [R1+0xe90], R6 ;  /* 0x000e900601007387 */ /* 0x0009e80000100a00 */
[----:B------:R-:W3:Y:S01]  /*32f80*/  LDL.LU.64 R136, [R1+0x490] ;  /* 0x0004900001887983 */ /* 0x000ee20000300a00 */
[----:B------:R-:W-:-:S05]  /*32f90*/  IADD3 R4, R121, 0x100000, RZ ;  /* 0x0010000079047810 */ /* 0x000fca0007ffe0ff */
[----:B------:R4:W-:Y:S01]  /*32fa0*/  LDGSTS.E [R4+0xd400], [R6.64], P0 ;  /* 0x0d40000006047fae */ /* 0x0009e2000812184c */
[----:B-1----:R-:W-:Y:S02]  /*32fb0*/  SHF.R.U32.HI R233, RZ, 0x6, R233 ;  /* 0x00000006ffe97819 */ /* 0x002fe400000116e9 */
[----:B----4-:R-:W-:Y:S02]  /*32fc0*/  IADD3 R7, R121, 0x100000, RZ ;  /* 0x0010000079077810 */ /* 0x010fe40007ffe0ff */
[----:B------:R-:W-:-:S03]  /*32fd0*/  SGXT.U32 R233, R233, 0x1 ;  /* 0x00000001e9e9781a */ /* 0x000fc60000000000 */
[----:B------:R1:W-:Y:S01]  /*32fe0*/  LDGSTS.E [R7+0xd800], [R12.64], P1 ;  /* 0x0d8000000c077fae */ /* 0x0003e2000892184c */
[----:B------:R-:W-:Y:S02]  /*32ff0*/  ISETP.GE.AND P1, PT, R232, UR8, PT ;  /* 0x00000008e8007c0c */ /* 0x000fe4000bf26270 */
[C---:B------:R-:W-:Y:S02]  /*33000*/  LOP3.LUT R120, R233.reuse, 0x78, RZ, 0xfc, !PT ;  /* 0x00000078e9787812 */ /* 0x040fe400078efcff */
[----:B------:R-:W-:Y:S02]  /*33010*/  LOP3.LUT R232, R233, 0x7c, RZ, 0xfc, !PT ;  /* 0x0000007ce9e87812 */ /* 0x000fe400078efcff */
[----:B------:R-:W4:Y:S01]  /*33020*/  S2R R233, SR_TID.X ;  /* 0x0000000000e97919 */ /* 0x000f220000002100 */
[----:B--2---:R-:W-:-:S04]  /*33030*/  IMAD.WIDE R10, R0, 0x4, R170 ;  /* 0x00000004000a7825 */ /* 0x004fc800078e02aa */
[----:B------:R-:W-:Y:S01]  /*33040*/  IMAD.WIDE R4, R0, 0x4, R52 ;  /* 0x0000000400047825 */ /* 0x000fe200078e0234 */
[----:B------:R-:W-:Y:S04]  /*33050*/  STL.64 [R1+0xe80], R12 ;  /* 0x000e800c01007387 */ /* 0x000fe80000100a00 */
[----:B------:R-:W2:Y:S04]  /*33060*/  LDL.LU.64 R170, [R1+0x470] ;  /* 0x0004700001aa7983 */ /* 0x000ea80000300a00 */
[----:B------:R-:W-:Y:S04]  /*33070*/  STL.64 [R1+0xe70], R10 ;  /* 0x000e700a01007387 */ /* 0x000fe80000100a00 */
[----:B------:R1:W-:Y:S04]  /*33080*/  STL.64 [R1+0xe60], R4 ;  /* 0x000e600401007387 */ /* 0x0003e80000100a00 */
[----:B------:R-:W2:Y:S01]  /*33090*/  LDL.LU.64 R52, [R1+0x460] ;  /* 0x0004600001347983 */ /* 0x000ea20000300a00 */
[----:B------:R-:W-:-:S02]  /*330a0*/  SEL R248, R248, RZ, P3 ;  /* 0x000000fff8f87207 */ /* 0x000fc40001800000 */
[----:B------:R-:W-:Y:S02]  /*330b0*/  SEL R249, RZ, 0x4, P2 ;  /* 0x00000004fff97807 */ /* 0x000fe40001000000 */
[----:B------:R-:W-:Y:S02]  /*330c0*/  ISETP.NE.U32.AND P2, PT, R248, RZ, PT ;  /* 0x000000fff800720c */ /* 0x000fe40003f45070 */
[----:B----4-:R-:W-:Y:S02]  /*330d0*/  SHF.R.U32.HI R233, RZ, 0x6, R233 ;  /* 0x00000006ffe97819 */ /* 0x010fe400000116e9 */
[----:B------:R-:W-:Y:S02]  /*330e0*/  SEL R248, R252, RZ, P3 ;  /* 0x000000fffcf87207 */ /* 0x000fe40001800000 */
[C---:B------:R-:W-:Y:S02]  /*330f0*/  IADD3 R6, R121.reuse, 0x100000, RZ ;  /* 0x0010000079067810 */ /* 0x040fe40007ffe0ff */
[----:B------:R-:W-:-:S02]  /*33100*/  IADD3 R252, R121, 0x100000, RZ ;  /* 0x0010000079fc7810 */ /* 0x000fc40007ffe0ff */
[----:B------:R-:W-:Y:S01]  /*33110*/  SGXT.U32 R233, R233, 0x1 ;  /* 0x00000001e9e9781a */ /* 0x000fe20000000000 */
[----:B------:R1:W-:Y:S03]  /*33120*/  LDGSTS.E [R6+0xdc00], [R10.64], P6 ;  /* 0x0dc000000a067fae */ /* 0x0003e6000b12184c */
[----:B------:R-:W-:Y:S01]  /*33130*/  LOP3.LUT R233, R233, 0x2, RZ, 0xfc, !PT ;  /* 0x00000002e9e97812 */ /* 0x000fe200078efcff */
[----:B------:R4:W-:Y:S01]  /*33140*/  LDGSTS.E [R252+0xe000], [R4.64], P5 ;  /* 0x0e00000004fc7fae */ /* 0x0009e2000a92184c */
[----:B------:R-:W-:-:S04]  /*33150*/  ISETP.GE.AND P5, PT, R232, UR8, PT ;  /* 0x00000008e8007c0c */ /* 0x000fc8000bfa6270 */
[----:B----4-:R-:W-:Y:S02]  /*33160*/  SEL R252, RZ, 0x4, P5 ;  /* 0x00000004fffc7807 */ /* 0x010fe40002800000 */
[----:B------:R-:W-:Y:S01]  /*33170*/  ISETP.GE.AND P5, PT, R233, UR8, PT ;  /* 0x00000008e9007c0c */ /* 0x000fe2000bfa6270 */
[----:B-1----:R-:W-:-:S05]  /*33180*/  IMAD.WIDE R6, R0, 0x4, R218 ;  /* 0x0000000400067825 */ /* 0x002fca00078e02da */
[----:B------:R1:W-:Y:S04]  /*33190*/  STL.64 [R1+0xe50], R6 ;  /* 0x000e500601007387 */ /* 0x0003e80000100a00 */
[----:B------:R-:W4:Y:S01]  /*331a0*/  LDL.LU.64 R232, [R1+0x450] ;  /* 0x0004500001e87983 */ /* 0x000f220000300a00 */
[----:B------:R-:W-:-:S03]  /*331b0*/  SEL R249, R249, RZ, P3 ;  /* 0x000000fff9f97207 */ /* 0x000fc60001800000 */
[----:B------:R-:W4:Y:S01]  /*331c0*/  LDL R202, [R1+0x5bc] ;  /* 0x0005bc0001ca7983 */ /* 0x000f220000100800 */
[----:B------:R-:W-:Y:S02]  /*331d0*/  ISETP.NE.U32.AND P0, PT, R249, RZ, PT ;  /* 0x000000fff900720c */ /* 0x000fe40003f05070 */
[----:B------:R-:W-:Y:S02]  /*331e0*/  SEL R249, RZ, 0x4, P4 ;  /* 0x00000004fff97807 */ /* 0x000fe40002000000 */
[----:B------:R-:W-:Y:S02]  /*331f0*/  ISETP.NE.U32.AND P4, PT, R248, RZ, PT ;  /* 0x000000fff800720c */ /* 0x000fe40003f85070 */
[----:B------:R-:W-:-:S04]  /*33200*/  SEL R248, R249, RZ, P3 ;  /* 0x000000fff9f87207 */ /* 0x000fc80001800000 */
[----:B------:R-:W-:Y:S02]  /*33210*/  ISETP.NE.U32.AND P6, PT, R248, RZ, PT ;  /* 0x000000fff800720c */ /* 0x000fe40003fc5070 */
[----:B------:R-:W-:Y:S02]  /*33220*/  SEL R248, RZ, 0x4, P1 ;  /* 0x00000004fff87807 */ /* 0x000fe40000800000 */
[----:B------:R-:W-:Y:S02]  /*33230*/  ISETP.GE.AND P1, PT, R120, UR8, PT ;  /* 0x0000000878007c0c */ /* 0x000fe4000bf26270 */
[----:B------:R-:W1:Y:S01]  /*33240*/  S2R R120, SR_TID.X ;  /* 0x0000000000787919 */ /* 0x000e620000002100 */
[----:B------:R-:W-:-:S05]  /*33250*/  IADD3 R4, R121, 0x100000, RZ ;  /* 0x0010000079047810 */ /* 0x000fca0007ffe0ff */
[----:B------:R1:W-:Y:S02]  /*33260*/  LDGSTS.E [R4+0xe400], [R6.64], P2 ;  /* 0x0e40000006047fae */ /* 0x0003e4000912184c */
[----:B-1----:R-:W-:-:S04]  /*33270*/  SHF.R.U32.HI R120, RZ, 0x6, R120 ;  /* 0x00000006ff787819 */ /* 0x002fc80000011678 */
[----:B------:R-:W-:Y:S02]  /*33280*/  SGXT.U32 R120, R120, 0x1 ;  /* 0x000000017878781a */ /* 0x000fe40000000000 */
[C---:B------:R-:W-:Y:S02]  /*33290*/  IADD3 R7, R121.reuse, 0x100000, RZ ;  /* 0x0010000079077810 */ /* 0x040fe40007ffe0ff */
[----:B------:R-:W-:Y:S01]  /*332a0*/  IADD3 R6, R121, 0x100000, RZ ;  /* 0x0010000079067810 */ /* 0x000fe20007ffe0ff */
[C---:B---3--:R-:W-:Y:S02]  /*332b0*/  IMAD.WIDE R12, R0.reuse, 0x4, R136 ;  /* 0x00000004000c7825 */ /* 0x048fe400078e0288 */
[----:B------:R-:W3:Y:S04]  /*332c0*/  LDL.LU.64 R136, [R1+0x440] ;  /* 0x0004400001887983 */ /* 0x000ee80000300a00 */
[----:B------:R-:W-:Y:S04]  /*332d0*/  STL.64 [R1+0xe48], R12 ;  /* 0x000e480c01007387 */ /* 0x000fe80000100a00 */
[----:B------:R4:W-:Y:S01]  /*332e0*/  LDGSTS.E [R7+0xe800], [R12.64], P0 ;  /* 0x0e8000000c077fae */ /* 0x0009e2000812184c */
[----:B--2---:R-:W-:-:S03]  /*332f0*/  IMAD.WIDE R10, R0, 0x4, R170 ;  /* 0x00000004000a7825 */ /* 0x004fc600078e02aa */
[----:B------:R-:W2:Y:S04]  /*33300*/  LDL.LU.64 R170, [R1+0x428] ;  /* 0x0004280001aa7983 */ /* 0x000ea80000300a00 */
[----:B------:R-:W-:Y:S04]  /*33310*/  STL.64 [R1+0x7c8], R10 ;  /* 0x0007c80a01007387 */ /* 0x000fe80000100a00 */
[----:B------:R4:W-:Y:S01]  /*33320*/  LDGSTS.E [R6+0xec00], [R10.64], P4 ;  /* 0x0ec000000a067fae */ /* 0x0009e2000a12184c */
[----:B------:R-:W-:Y:S01]  /*33330*/  IMAD.WIDE R4, R0, 0x4, R52 ;  /* 0x0000000400047825 */ /* 0x000fe200078e0234 */
[----:B------:R-:W-:-:S04]  /*33340*/  LOP3.LUT R53, R120, 0x6, RZ, 0xfc, !PT ;  /* 0x0000000678357812 */ /* 0x000fc800078efcff */
[----:B------:R-:W-:Y:S01]  /*33350*/  ISETP.GE.AND P0, PT, R53, UR8, PT ;  /* 0x0000000835007c0c */ /* 0x000fe2000bf06270 */
[----:B------:R1:W-:Y:S04]  /*33360*/  STL.64 [R1+0x788], R4 ;  /* 0x0007880401007387 */ /* 0x0003e80000100a00 */
[----:B------:R-:W2:Y:S01]  /*33370*/  LDL.LU.64 R52, [R1+0xe40] ;  /* 0x000e400001347983 */ /* 0x000ea20000300a00 */
[----:B----4-:R-:W-:-:S03]  /*33380*/  IMAD.WIDE R6, R0, 0x4, R232 ;  /* 0x0000000400067825 */ /* 0x010fc600078e02e8 */
[----:B------:R-:W4:Y:S04]  /*33390*/  LDL.LU.64 R232, [R1+0xe30] ;  /* 0x000e300001e87983 */ /* 0x000f280000300a00 */
[----:B------:R1:W-:Y:S01]  /*333a0*/  STL.64 [R1+0x768], R6 ;  /* 0x0007680601007387 */ /* 0x0003e20000100a00 */
[----:B------:R-:W-:Y:S02]  /*333b0*/  SEL R248, R248, RZ, P3 ;  /* 0x000000fff8f87207 */ /* 0x000fe40001800000 */
[----:B------:R-:W-:Y:S02]  /*333c0*/  SEL R249, RZ, 0x4, P1 ;  /* 0x00000004fff97807 */ /* 0x000fe40000800000 */
[----:B------:R-:W-:Y:S02]  /*333d0*/  ISETP.NE.U32.AND P1, PT, R248, RZ, PT ;  /* 0x000000fff800720c */ /* 0x000fe40003f25070 */
[----:B------:R-:W-:-:S02]  /*333e0*/  SEL R248, R252, RZ, P3 ;  /* 0x000000fffcf87207 */ /* 0x000fc40001800000 */
[----:B------:R-:W-:-:S05]  /*333f0*/  IADD3 R252, R121, 0x100000, RZ ;  /* 0x0010000079fc7810 */ /* 0x000fca0007ffe0ff */
[----:B------:R1:W-:Y:S01]  /*33400*/  LDGSTS.E [R252+0xf000], [R4.64], P6 ;  /* 0x0f00000004fc7fae */ /* 0x0003e2000b12184c */
[----:B------:R-:W-:Y:S02]  /*33410*/  SEL R249, R249, RZ, P3 ;  /* 0x000000fff9f97207 */ /* 0x000fe40001800000 */
[----:B-1----:R-:W-:-:S05]  /*33420*/  IADD3 R4, R121, 0x100000, RZ ;  /* 0x0010000079047810 */ /* 0x002fca0007ffe0ff */
[----:B------:R1:W-:Y:S01]  /*33430*/  LDGSTS.E [R4+0xf400], [R6.64], P1 ;  /* 0x0f40000006047fae */ /* 0x0003e2000892184c */
[----:B------:R-:W-:Y:S02]  /*33440*/  ISETP.NE.U32.AND P2, PT, R249, RZ, PT ;  /* 0x000000fff900720c */ /* 0x000fe40003f45070 */
[----:B------:R-:W-:Y:S02]  /*33450*/  SEL R249, RZ, 0x4, P5 ;  /* 0x00000004fff97807 */ /* 0x000fe40002800000 */
[----:B------:R-:W-:Y:S02]  /*33460*/  ISETP.NE.U32.AND P5, PT, R248, RZ, PT ;  /* 0x000000fff800720c */ /* 0x000fe40003fa5070 */
[C---:B-1----:R-:W-:Y:S02]  /*33470*/  IADD3 R7, R121.reuse, 0x100000, RZ ;  /* 0x0010000079077810 */ /* 0x042fe40007ffe0ff */
[----:B------:R-:W-:Y:S01]  /*33480*/  IADD3 R6, R121, 0x100000, RZ ;  /* 0x0010000079067810 */ /* 0x000fe20007ffe0ff */
[----:B---3--:R-:W-:-:S02]  /*33490*/  IMAD.WIDE R12, R0, 0x4, R136 ;  /* 0x00000004000c7825 */ /* 0x008fc400078e0288 */
[----:B------:R-:W3:Y:S04]  /*334a0*/  LDL.LU.64 R136, [R1+0xe20] ;  /* 0x000e200001887983 */ /* 0x000ee80000300a00 */
[----:B------:R-:W-:Y:S04]  /*334b0*/  STL.64 [R1+0x720], R12 ;  /* 0x0007200c01007387 */ /* 0x000fe80000100a00 */
[----:B------:R4:W-:Y:S01]  /*334c0*/  LDGSTS.E [R7+0xf800], [R12.64], P2 ;  /* 0x0f8000000c077fae */ /* 0x0009e2000912184c */
[----:B--2---:R-:W-:-:S03]  /*334d0*/  IMAD.WIDE R10, R0, 0x4, R170 ;  /* 0x00000004000a7825 */ /* 0x004fc600078e02aa */
[----:B------:R-:W2:Y:S04]  /*334e0*/  LDL.LU.64 R170, [R1+0xe08] ;  /* 0x000e080001aa7983 */ /* 0x000ea80000300a00 */
[----:B------:R-:W-:Y:S04]  /*334f0*/  STL.64 [R1+0x708], R10 ;  /* 0x0007080a01007387 */ /* 0x000fe80000100a00 */
[----:B------:R4:W-:Y:S01]  /*33500*/  LDGSTS.E [R6+0xfc00], [R10.64], P5 ;  /* 0x0fc000000a067fae */ /* 0x0009e2000a92184c */
[----:B------:R-:W-:-:S05]  /*33510*/  IMAD.WIDE R4, R0, 0x4, R52 ;  /* 0x0000000400047825 */ /* 0x000fca00078e0234 */
[----:B------:R1:W-:Y:S04]  /*33520*/  STL.64 [R1+0xfd8], R4 ;  /* 0x000fd80401007387 */ /* 0x0003e80000100a00 */
[----:B------:R-:W2:Y:S01]  /*33530*/  LDL.LU.64 R52, [R1+0xde0] ;  /* 0x000de00001347983 */ /* 0x000ea20000300a00 */
[----:B----4-:R-:W-:-:S03]  /*33540*/  IMAD.WIDE R6, R0, 0x4, R232 ;  /* 0x0000000400067825 */ /* 0x010fc600078e02e8 */
[----:B------:R-:W4:Y:S04]  /*33550*/  LDL.LU.64 R232, [R1+0xda0] ;  /* 0x000da00001e87983 */ /* 0x000f280000300a00 */
[----:B------:R-:W1:Y:S04]  /*33560*/  S2R R120, SR_TID.X ;  /* 0x0000000000787919 */ /* 0x000e680000002100 */
[----:B------:R1:W-:Y:S02]  /*33570*/  STL.64 [R1+0xfc8], R6 ;  /* 0x000fc80601007387 */ /* 0x0003e40000100a00 */
        /* <DEDUP_REMOVED lines=18> */
[----:B------:R-:W-:-:S04]  /*336a0*/  SGXT.U32 R120, R120, 0x1 ;  /* 0x000000017878781a */ /* 0x000fc80000000000 */
[----:B------:R-:W-:Y:S02]  /*336b0*/  LOP3.LUT R120, R120, 0x12, RZ, 0xfc, !PT ;  /* 0x0000001278787812 */ /* 0x000fe400078efcff */
[----:B------:R-:W-:Y:S02]  /*336c0*/  SEL R249, R249, RZ, P3 ;  /* 0x000000fff9f97207 */ /* 0x000fe40001800000 */
[----:B-1----:R-:W-:Y:S02]  /*336d0*/  IADD3 R4, R202, 0x100000, RZ ;  /* 0x00100000ca047810 */ /* 0x002fe40007ffe0ff */
[----:B------:R-:W-:Y:S02]  /*336e0*/  ISETP.GE.AND P6, PT, R120, UR8, PT ;  /* 0x0000000878007c0c */ /* 0x000fe4000bfc6270 */
[----:B------:R-:W-:Y:S01]  /*336f0*/  ISETP.NE.U32.AND P1, PT, R249, RZ, PT ;  /* 0x000000fff900720c */ /* 0x000fe20003f25070 */
[----:B------:R1:W-:Y:S01]  /*33700*/  LDGSTS.E [R4+0x8600], [R6.64], P0 ;  /* 0x0860000006047fae */ /* 0x0003e2000812184c */
[----:B------:R-:W-:-:S02]  /*33710*/  SEL R249, RZ, 0x4, P6 ;  /* 0x00000004fff97807 */ /* 0x000fc40003000000 */
[----:B------:R-:W-:Y:S01]  /*33720*/  ISETP.NE.U32.AND P6, PT, R248, RZ, PT ;  /* 0x000000fff800720c */ /* 0x000fe20003fc5070 */
[----:B---3--:R-:W-:Y:S02]  /*33730*/  IMAD.WIDE R12, R0, 0x4, R136 ;  /* 0x00000004000c7825 */ /* 0x008fe400078e0288 */
[----:B------:R-:W3:Y:S04]  /*33740*/  LDL.LU.64 R136, [R1+0xd80] ;  /* 0x000d800001887983 */ /* 0x000ee80000300a00 */
[----:B------:R3:W-:Y:S01]  /*33750*/  STL.64 [R1+0xfb8], R12 ;  /* 0x000fb80c01007387 */ /* 0x0007e20000100a00 */
[C---:B-1----:R-:W-:Y:S02]  /*33760*/  IADD3 R7, R202.reuse, 0x100000, RZ ;  /* 0x00100000ca077810 */ /* 0x042fe40007ffe0ff */
[----:B------:R-:W-:-:S03]  /*33770*/  IADD3 R6, R202, 0x100000, RZ ;  /* 0x00100000ca067810 */ /* 0x000fc60007ffe0ff */
[----:B------:R4:W-:Y:S01]  /*33780*/  LDGSTS.E [R7+0x8a00], [R12.64], P1 ;  /* 0x08a000000c077fae */ /* 0x0009e2000892184c */
[----:B--2---:R-:W-:-:S03]  /*33790*/  IMAD.WIDE R10, R0, 0x4, R170 ;  /* 0x00000004000a7825 */ /* 0x004fc600078e02aa */
[----:B------:R-:W2:Y:S04]  /*337a0*/  LDL.LU.64 R170, [R1+0xd68] ;  /* 0x000d680001aa7983 */ /* 0x000ea80000300a00 */
[----:B------:R-:W-:Y:S04]  /*337b0*/  STL.64 [R1+0xfa8], R10 ;  /* 0x000fa80a01007387 */ /* 0x000fe80000100a00 */
[----:B------:R4:W-:Y:S01]  /*337c0*/  LDGSTS.E [R6+0x8e00], [R10.64], P6 ;  /* 0x08e000000a067fae */ /* 0x0009e2000b12184c */
[----:B------:R-:W-:-:S03]  /*337d0*/  IMAD.WIDE R4, R0, 0x4, R52 ;  /* 0x0000000400047825 */ /* 0x000fc600078e0234 */
[----:B------:R-:W2:Y:S04]  /*337e0*/  LDL.LU.64 R52, [R1+0xd48] ;  /* 0x000d480001347983 */ /* 0x000ea80000300a00 */
[----:B------:R1:W-:Y:S01]  /*337f0*/  STL.64 [R1+0xf98], R4 ;  /* 0x000f980401007387 */ /* 0x0003e20000100a00 */
[----:B----4-:R-:W-:-:S03]  /*33800*/  IMAD.WIDE R6, R0, 0x4, R232 ;  /* 0x0000000400067825 */ /* 0x010fc600078e02e8 */
[----:B------:R-:W4:Y:S04]  /*33810*/  LDL.LU.64 R232, [R1+0xd00] ;  /* 0x000d000001e87983 */ /* 0x000f280000300a00 */
[----:B------:R-:W1:Y:S02]  /*33820*/  S2R R121, SR_TID.X ;  /* 0x0000000000797919 */ /* 0x000e640000002100 */
[----:B-1----:R-:W-:-:S04]  /*33830*/  SHF.R.U32.HI R121, RZ, 0x6, R121 ;  /* 0x00000006ff797819 */ /* 0x002fc80000011679 */
[----:B------:R-:W-:-:S04]  /*33840*/  SGXT.U32 R121, R121, 0x1 ;  /* 0x000000017979781a */ /* 0x000fc80000000000 */
[----:B------:R-:W-:Y:S02]  /*33850*/  LOP3.LUT R120, R121, 0x16, RZ, 0xfc, !PT ;  /* 0x0000001679787812 */ /* 0x000fe400078efcff */
[----:B------:R-:W1:Y:S04]  /*33860*/  S2R R121, SR_TID.X ;  /* 0x0000000000797919 */ /* 0x000e680000002100 */
[----:B------:R1:W-:Y:S01]  /*33870*/  STL.64 [R1+0xf88], R6 ;  /* 0x000f880601007387 */ /* 0x0003e20000100a00 */
[----:B------:R-:W-:Y:S02]  /*33880*/  ISETP.GE.AND P2, PT, R120, UR8, PT ;  /* 0x0000000878007c0c */ /* 0x000fe4000bf46270 */
        /* <DEDUP_REMOVED lines=19> */
[----:B------:R-:W-:Y:S01]  /*339c0*/  LOP3.LUT R121, R121, 0x22, RZ, 0xfc, !PT ;  /* 0x0000002279797812 */ /* 0x000fe200078efcff */
[----:B---3--:R-:W-:Y:S02]  /*339d0*/  IMAD.WIDE R12, R0, 0x4, R136 ;  /* 0x00000004000c7825 */ /* 0x008fe400078e0288 */
[----:B------:R-:W3:Y:S01]  /*339e0*/  LDL.LU.64 R136, [R1+0xcd0] ;  /* 0x000cd00001887983 */ /* 0x000ee20000300a00 */
[----:B-1----:R-:W-:Y:S02]  /*339f0*/  IADD3 R4, R202, 0x100000, RZ ;  /* 0x00100000ca047810 */ /* 0x002fe40007ffe0ff */
[----:B------:R-:W-:Y:S02]  /*33a00*/  SEL R249, R249, RZ, P3 ;  /* 0x000000fff9f97207 */ /* 0x000fe40001800000 */
[----:B------:R-:W-:Y:S01]  /*33a10*/  ISETP.GE.AND P4, PT, R121, UR8, PT ;  /* 0x0000000879007c0c */ /* 0x000fe2000bf86270 */
[----:B------:R1:W-:Y:S01]  /*33a20*/  LDGSTS.E [R4+0x9600], [R6.64], P2 ;  /* 0x0960000006047fae */ /* 0x0003e2000912184c */
[----:B------:R-:W-:-:S02]  /*33a30*/  ISETP.NE.U32.AND P0, PT, R249, RZ, PT ;  /* 0x000000fff900720c */ /* 0x000fc40003f05070 */
[----:B------:R-:W-:Y:S01]  /*33a40*/  SEL R249, RZ, 0x4, P4 ;  /* 0x00000004fff97807 */ /* 0x000fe20002000000 */
[----:B------:R3:W-:Y:S01]  /*33a50*/  STL.64 [R1+0xf78], R12 ;  /* 0x000f780c01007387 */ /* 0x0007e20000100a00 */
[----:B------:R-:W-:Y:S02]  /*33a60*/  ISETP.NE.U32.AND P4, PT, R248, RZ, PT ;  /* 0x000000fff800720c */ /* 0x000fe40003f85070 */
[C---:B-1----:R-:W-:Y:S02]  /*33a70*/  IADD3 R7, R202.reuse, 0x100000, RZ ;  /* 0x00100000ca077810 */ /* 0x042fe40007ffe0ff */
[----:B------:R-:W-:-:S05]  /*33a80*/  IADD3 R6, R202, 0x100000, RZ ;  /* 0x00100000ca067810 */ /* 0x000fca0007ffe0ff */
[----:B------:R4:W-:Y:S01]  /*33a90*/  LDGSTS.E [R7+0x9a00], [R12.64], P0 ;  /* 0x09a000000c077fae */ /* 0x0009e2000812184c */
[----:B--2---:R-:W-:-:S05]  /*33aa0*/  IMAD.WIDE R10, R0, 0x4, R170 ;  /* 0x00000004000a7825 */ /* 0x004fca00078e02aa */
[----:B------:R-:W-:Y:S04]  /*33ab0*/  STL.64 [R1+0xf68], R10 ;  /* 0x000f680a01007387 */ /* 0x000fe80000100a00 */
[----:B------:R-:W2:Y:S04]  /*33ac0*/  LDL.LU.64 R218, [R1+0xcc0] ;  /* 0x000cc00001da7983 */ /* 0x000ea80000300a00 */
[----:B------:R4:W-:Y:S01]  /*33ad0*/  LDGSTS.E [R6+0x9e00], [R10.64], P4 ;  /* 0x09e000000a067fae */ /* 0x0009e2000a12184c */
[----:B------:R-:W-:-:S05]  /*33ae0*/  IMAD.WIDE R4, R0, 0x4, R52 ;  /* 0x0000000400047825 */ /* 0x000fca00078e0234 */
[----:B------:R1:W-:Y:S04]  /*33af0*/  STL.64 [R1+0xf58], R4 ;  /* 0x000f580401007387 */ /* 0x0003e80000100a00 */
[----:B------:R-:W2:Y:S04]  /*33b00*/  LDL.LU.64 R170, [R1+0xca0] ;  /* 0x000ca00001aa7983 */ /* 0x000ea80000300a00 */
[----:B------:R-:W1:Y:S01]  /*33b10*/  S2R R121, SR_TID.X ;  /* 0x0000000000797919 */ /* 0x000e620000002100 */
[----:B----4-:R-:W-:-:S03]  /*33b20*/  IMAD.WIDE R6, R0, 0x4, R232 ;  /* 0x0000000400067825 */ /* 0x010fc600078e02e8 */
[----:B------:R-:W3:Y:S01]  /*33b30*/  LDL.LU.64 R232, [R1+0x7b8] ;  /* 0x0007b80001e87983 */ /* 0x000ee20000300a00 */
[----:B-1----:R-:W-:-:S04]  /*33b40*/  SHF.R.U32.HI R121, RZ, 0x6, R121 ;  /* 0x00000006ff797819 */ /* 0x002fc80000011679 */
        /* <DEDUP_REMOVED lines=10> */
[----:B------:R-:W-:Y:S02]  /*33bf0*/  SEL R252, RZ, 0x4, P5 ;  /* 0x00000004fffc7807 */ /* 0x000fe40002800000 */
        /* <DEDUP_REMOVED lines=25> */
[----:B------:R-:W1:Y:S01]  /*33d90*/  S2R R121, SR_TID.X ;  /* 0x0000000000797919 */ /* 0x000e620000002100 */
[----:B---3--:R-:W-:-:S03]  /*33da0*/  IMAD.WIDE R12, R0, 0x4, R136 ;  /* 0x00000004000c7825 */ /* 0x008fc600078e0288 */
[----:B------:R3:W-:Y:S01]  /*33db0*/  STL.64 [R1+0xf48], R6 ;  /* 0x000f480601007387 */ /* 0x0007e20000100a00 */
[----:B------:R-:W-:-:S03]  /*33dc0*/  SEL R252, RZ, 0x4, P6 ;  /* 0x00000004fffc7807 */ /* 0x000fc60003000000 */
[----:B------:R-:W4:Y:S04]  /*33dd0*/  LDL.LU.64 R52, [R1+0x778] ;  /* 0x0007780001347983 */ /* 0x000f280000300a00 */
[----:B------:R-:W4:Y:S01]  /*33de0*/  LDL.LU.64 R136, [R1+0x758] ;  /* 0x0007580001887983 */ /* 0x000f220000300a00 */
        /* <DEDUP_REMOVED lines=17> */
[----:B------:R-:W-:Y:S01]  /*33f00*/  IADD3 R4, R202, 0x100000, RZ ;  /* 0x00100000ca047810 */ /* 0x000fe20007ffe0ff */
[----:B--2---:R-:W-:-:S04]  /*33f10*/  IMAD.WIDE R10, R0, 0x4, R218 ;  /* 0x00000004000a7825 */ /* 0x004fc800078e02da */
[----:B------:R3:W-:Y:S04]  /*33f20*/  LDGSTS.E [R4+0xa600], [R6.64], P1 ;  /* 0x0a60000006047fae */ /* 0x0007e8000892184c */
[----:B------:R-:W-:Y:S01]  /*33f30*/  STL.64 [R1+0xf38], R12 ;  /* 0x000f380c01007387 */ /* 0x000fe20000100a00 */
[----:B---3--:R-:W-:Y:S01]  /*33f40*/  IADD3 R7, R202, 0x100000, RZ ;  /* 0x00100000ca077810 */ /* 0x008fe20007ffe0ff */
[----:B------:R-:W-:Y:S02]  /*33f50*/  IMAD.WIDE R4, R0, 0x4, R170 ;  /* 0x0000000400047825 */ /* 0x000fe400078e02aa */
[----:B------:R-:W-:Y:S01]  /*33f60*/  STL.64 [R1+0xf28], R10 ;  /* 0x000f280a01007387 */ /* 0x000fe20000100a00 */
[----:B------:R-:W-:-:S03]  /*33f70*/  IADD3 R6, R202, 0x100000, RZ ;  /* 0x00100000ca067810 */ /* 0x000fc60007ffe0ff */
[----:B------:R2:W-:Y:S01]  /*33f80*/  LDGSTS.E [R7+0xaa00], [R12.64], P2 ;  /* 0x0aa000000c077fae */ /* 0x0005e2000912184c */
[----:B------:R-:W-:Y:S02]  /*33f90*/  ISETP.GE.AND P2, PT, R120, UR8, PT ;  /* 0x0000000878007c0c */ /* 0x000fe4000bf46270 */
[----:B-1----:R-:W-:Y:S01]  /*33fa0*/  SHF.R.U32.HI R171, RZ, 0x6, R121 ;  /* 0x00000006ffab7819 */ /* 0x002fe20000011679 */
[----:B------:R1:W-:Y:S04]  /*33fb0*/  STL.64 [R1+0xf18], R4 ;  /* 0x000f180401007387 */ /* 0x0003e80000100a00 */
[----:B------:R-:W3:Y:S04]  /*33fc0*/  LDL.LU.64 R120, [R1+0x710] ;  /* 0x0007100001787983 */ /* 0x000ee80000300a00 */
[----:B------:R2:W-:Y:S02]  /*33fd0*/  LDGSTS.E [R6+0xae00], [R10.64], P5 ;  /* 0x0ae000000a067fae */ /* 0x0005e4000a92184c */
[----:B--2---:R-:W-:-:S02]  /*33fe0*/  IMAD.WIDE R6, R0, 0x4, R232 ;  /* 0x0000000400067825 */ /* 0x004fc400078e02e8 */
[----:B------:R-:W2:Y:S01]  /*33ff0*/  LDL.LU.64 R232, [R1+0x6f8] ;  /* 0x0006f80001e87983 */ /* 0x000ea20000300a00 */
[----:B------:R-:W-:Y:S02]  /*34000*/  SEL R248, R248, RZ, P3 ;  /* 0x000000fff8f87207 */ /* 0x000fe40001800000 */
[----:B------:R-:W-:Y:S02]  /*34010*/  SGXT.U32 R171, R171, 0x1 ;  /* 0x00000001abab781a */ /* 0x000fe40000000000 */
[----:B------:R-:W-:Y:S02]  /*34020*/  SEL R249, RZ, 0x4, P0 ;  /* 0x00000004fff97807 */ /* 0x000fe40000000000 */
[----:B------:R-:W-:Y:S02]  /*34030*/  ISETP.NE.U32.AND P0, PT, R248, RZ, PT ;  /* 0x000000fff800720c */ /* 0x000fe40003f05070 */
[----:B------:R-:W-:Y:S02]  /*34040*/  SEL R248, R252, RZ, P3 ;  /* 0x000000fffcf87207 */ /* 0x000fe40001800000 */
[----:B------:R-:W-:-:S02]  /*34050*/  IADD3 R252, R202, 0x100000, RZ ;  /* 0x00100000cafc7810 */ /* 0x000fc40007ffe0ff */
[C---:B------:R-:W-:Y:S02]  /*34060*/  LOP3.LUT R170, R171.reuse, 0x4a, RZ, 0xfc, !PT ;  /* 0x0000004aabaa7812 */ /* 0x040fe400078efcff */
[----:B------:R-:W-:Y:S01]  /*34070*/  LOP3.LUT R171, R171, 0x4e, RZ, 0xfc, !PT ;  /* 0x0000004eabab7812 */ /* 0x000fe200078efcff */
[----:B------:R1:W-:Y:S03]  /*34080*/  LDGSTS.E [R252+0xb200], [R4.64], P4 ;  /* 0x0b20000004fc7fae */ /* 0x0003e6000a12184c */
[----:B------:R-:W-:Y:S02]  /*34090*/  ISETP.GE.AND P4, PT, R171, UR8, PT ;  /* 0x00000008ab007c0c */ /* 0x000fe4000bf86270 */
[----:B------:R-:W1:Y:S01]  /*340a0*/  S2R R171, SR_TID.X ;  /* 0x0000000000ab7919 */ /* 0x000e620000002100 */
[----:B------:R-:W-:-:S04]  /*340b0*/  SEL R249, R249, RZ, P3 ;  /* 0x000000fff9f97207 */ /* 0x000fc80001800000 */
[----:B------:R-:W-:Y:S02]  /*340c0*/  ISETP.NE.U32.AND P1, PT, R249, RZ, PT ;  /* 0x000000fff900720c */ /* 0x000fe40003f25070 */
[----:B------:R-:W-:Y:S02]  /*340d0*/  SEL R249, RZ, 0x4, P6 ;  /* 0x00000004fff97807 */ /* 0x000fe40003000000 */
[----:B------:R-:W-:Y:S02]  /*340e0*/  ISETP.NE.U32.AND P6, PT, R248, RZ, PT ;  /* 0x000000fff800720c */ /* 0x000fe40003fc5070 */
[----:B------:R-:W-:Y:S01]  /*340f0*/  SEL R248, R249, RZ, P3 ;  /* 0x000000fff9f87207 */ /* 0x000fe20001800000 */
[----:B------:R1:W-:Y:S02]  /*34100*/  STL.64 [R1+0xf08], R6 ;  /* 0x000f080601007387 */ /* 0x0003e40000100a00 */
[----:B-1----:R-:W-:Y:S02]  /*34110*/  SHF.R.U32.HI R171, RZ, 0x6, R171 ;  /* 0x00000006ffab7819 */ /* 0x002fe400000116ab */
[----:B------:R-:W2:Y:S02]  /*34120*/  LDL.LU.64 R218, [R1+0x6b8] ;  /* 0x0006b80001da7983 */ /* 0x000ea40000300a00 */
[----:B------:R-:W-:-:S04]  /*34130*/  SGXT.U32 R171, R171, 0x1 ;  /* 0x00000001abab781a */ /* 0x000fc80000000000 */
[----:B------:R-:W-:Y:S02]  /*34140*/  LOP3.LUT R171, R171, 0x52, RZ, 0xfc, !PT ;  /* 0x00000052abab7812 */ /* 0x000fe400078efcff */
[----:B------:R-:W-:Y:S02]  /*34150*/  ISETP.NE.U32.AND P5, PT, R248, RZ, PT ;  /* 0x000000fff800720c */ /* 0x000fe40003fa5070 */
[----:B------:R-:W-:Y:S02]  /*34160*/  SEL R248, RZ, 0x4, P2 ;  /* 0x00000004fff87807 */ /* 0x000fe40001000000 */
[----:B------:R-:W-:Y:S02]  /*34170*/  SEL R252, RZ, 0x4, P4 ;  /* 0x00000004fffc7807 */ /* 0x000fe40002000000 */
[----:B------:R-:W-:Y:S02]  /*34180*/  ISETP.GE.AND P2, PT, R170, UR8, PT ;  /* 0x00000008aa007c0c */ /* 0x000fe4000bf46270 */
[----:B------:R-:W-:-:S02]  /*34190*/  ISETP.GE.AND P4, PT, R171, UR8, PT ;  /* 0x00000008ab007c0c */ /* 0x000fc4000bf86270 */
[----:B------:R-:W-:Y:S02]  /*341a0*/  IADD3 R4, R202, 0x100000, RZ ;  /* 0x00100000ca047810 */ /* 0x000fe40007ffe0ff */
[----:B------:R-:W-:-:S03]  /*341b0*/  SEL R248, R248, RZ, P3 ;  /* 0x000000fff8f87207 */ /* 0x000fc60001800000 */
[----:B------:R1:W-:Y:S01]  /*341c0*/  LDGSTS.E [R4+0xb600], [R6.64], P0 ;  /* 0x0b60000006047fae */ /* 0x0003e2000812184c */
[----:B------:R-:W-:Y:S02]  /*341d0*/  SEL R249, RZ, 0x4, P2 ;  /* 0x00000004fff97807 */ /* 0x000fe40001000000 */
[----:B------:R-:W-:Y:S02]  /*341e0*/  ISETP.NE.U32.AND P2, PT, R248, RZ, PT ;  /* 0x000000fff800720c */ /* 0x000fe40003f45070 */
[----:B------:R-:W-:Y:S02]  /*341f0*/  SEL R248, R252, RZ, P3 ;  /* 0x000000fffcf87207 */ /* 0x000fe40001800000 */
[C---:B-1----:R-:W-:Y:S02]  /*34200*/  IADD3 R7, R202.reuse, 0x100000, RZ ;  /* 0x00100000ca077810 */ /* 0x042fe40007ffe0ff */
[C---:B------:R-:W-:Y:S02]  /*34210*/  IADD3 R6, R202.reuse, 0x100000, RZ ;  /* 0x00100000ca067810 */ /* 0x040fe40007ffe0ff */
[----:B------:R-:W-:Y:S01]  /*34220*/  IADD3 R252, R202, 0x100000, RZ ;  /* 0x00100000cafc7810 */ /* 0x000fe20007ffe0ff */
[----:B----4-:R-:W-:-:S02]  /*34230*/  IMAD.WIDE R10, R0, 0x4, R136 ;  /* 0x00000004000a7825 */ /* 0x010fc400078e0288 */
[----:B------:R-:W1:Y:S02]  /*34240*/  S2R R137, SR_TID.X ;  /* 0x0000000000897919 */ /* 0x000e640000002100 */
[----:B------:R-:W-:Y:S01]  /*34250*/  IMAD.WIDE R12, R0, 0x4, R52 ;  /* 0x00000004000c7825 */ /* 0x000fe200078e0234 */
[----:B-1----:R-:W-:-:S04]  /*34260*/  SHF.R.U32.HI R137, RZ, 0x6, R137 ;  /* 0x00000006ff897819 */ /* 0x002fc80000011689 */
[----:B------:R2:W-:Y:S01]  /*34270*/  LDGSTS.E [R7+0xba00], [R12.64], P1 ;  /* 0x0ba000000c077fae */ /* 0x0005e2000892184c */
[----:B------:R-:W-:-:S03]  /*34280*/  SGXT.U32 R137, R137, 0x1 ;  /* 0x000000018989781a */ /* 0x000fc60000000000 */
[----:B------:R-:W-:Y:S01]  /*34290*/  STL.64 [R1+0xef8], R12 ;  /* 0x000ef80c01007387 */ /* 0x000fe20000100a00 */
[----:B------:R-:W-:-:S03]  /*342a0*/  LOP3.LUT R136, R137, 0x56, RZ, 0xfc, !PT ;  /* 0x0000005689887812 */ /* 0x000fc600078efcff */
[----:B------:R-:W4:Y:S04]  /*342b0*/  LDL.LU.64 R170, [R1+0x698] ;  /* 0x0006980001aa7983 */ /* 0x000f280000300a00 */
[----:B------:R-:W1:Y:S04]  /*342c0*/  S2R R137, SR_TID.X ;  /* 0x0000000000897919 */ /* 0x000e680000002100 */
[----:B------:R-:W-:Y:S04]  /*342d0*/  STL.64 [R1+0xee8], R10 ;  /* 0x000ee80a01007387 */ /* 0x000fe80000100a00 */
[----:B------:R-:W4:Y:S01]  /*342e0*/  LDL.LU.64 R52, [R1+0x650] ;  /* 0x0006500001347983 */ /* 0x000f220000300a00 */
[----:B------:R-:W-:-:S03]  /*342f0*/  ISETP.GE.AND P1, PT, R136, UR8, PT ;  /* 0x0000000888007c0c */ /* 0x000fc6000bf26270 */
[----:B------:R2:W-:Y:S01]  /*34300*/  LDGSTS.E [R6+0xbe00], [R10.64], P6 ;  /* 0x0be000000a067fae */ /* 0x0005e2000b12184c */
[----:B-1----:R-:W-:-:S04]  /*34310*/  SHF.R.U32.HI R137, RZ, 0x6, R137 ;  /* 0x00000006ff897819 */ /* 0x002fc80000011689 */
[----:B------:R-:W-:-:S04]  /*34320*/  SGXT.U32 R137, R137, 0x1 ;  /* 0x000000018989781a */ /* 0x000fc80000000000 */
[C---:B------:R-:W-:Y:S02]  /*34330*/  LOP3.LUT R136, R137.reuse, 0x5a, RZ, 0xfc, !PT ;  /* 0x0000005a89887812 */ /* 0x040fe400078efcff */
[----:B------:R-:W-:Y:S01]  /*34340*/  LOP3.LUT R137, R137, 0x5e, RZ, 0xfc, !PT ;  /* 0x0000005e89897812 */ /* 0x000fe200078efcff */
[----:B---3--:R-:W-:-:S05]  /*34350*/  IMAD.WIDE R4, R0, 0x4, R120 ;  /* 0x0000000400047825 */ /* 0x008fca00078e0278 */
[----:B------:R1:W-:Y:S04]  /*34360*/  STL.64 [R1+0xed8], R4 ;  /* 0x000ed80401007387 */ /* 0x0003e80000100a00 */
[----:B------:R-:W3:Y:S04]  /*34370*/  LDL.LU.64 R120, [R1+0x558] ;  /* 0x0005580001787983 */ /* 0x000ee80000300a00 */
[----:B------:R1:W-:Y:S01]  /*34380*/  LDGSTS.E [R252+0xc200], [R4.64], P5 ;  /* 0x0c20000004fc7fae */ /* 0x0003e2000a92184c */
[----:B------:R-:W-:-:S03]  /*34390*/  ISETP.GE.AND P5, PT, R137, UR8, PT ;  /* 0x0000000889007c0c */ /* 0x000fc6000bfa6270 */
[----:B------:R-:W1:Y:S01]  /*343a0*/  S2R R137, SR_TID.X ;  /* 0x0000000000897919 */ /* 0x000e620000002100 */
[----:B--2---:R-:W-:-:S03]  /*343b0*/  IMAD.WIDE R6, R0, 0x4, R232 ;  /* 0x0000000400067825 */ /* 0x004fc600078e02e8 */
[----:B------:R-:W2:Y:S01]  /*343c0*/  LDL.LU.64 R232, [R1+0x508] ;  /* 0x0005080001e87983 */ /* 0x000ea20000300a00 */
[----:B------:R-:W-:Y:S02]  /*343d0*/  SEL R249, R249, RZ, P3 ;  /* 0x000000fff9f97207 */ /* 0x000fe40001800000 */
[----:B-1----:R-:W-:Y:S02]  /*343e0*/  SHF.R.U32.HI R137, RZ, 0x6, R137 ;  /* 0x00000006ff897819 */ /* 0x002fe40000011689 */
[----:B------:R-:W-:Y:S02]  /*343f0*/  ISETP.NE.U32.AND P0, PT, R249, RZ, PT ;  /* 0x000000fff900720c */ /* 0x000fe40003f05070 */
[----:B------:R-:W-:Y:S02]  /*34400*/  SEL R249, RZ, 0x4, P4 ;  /* 0x00000004fff97807 */ /* 0x000fe40002000000 */
[----:B------:R-:W-:Y:S02]  /*34410*/  SGXT.U32 R137, R137, 0x1 ;  /* 0x000000018989781a */ /* 0x000fe40000000000 */
[----:B------:R-:W-:-:S02]  /*34420*/  ISETP.NE.U32.AND P4, PT, R248, RZ, PT ;  /* 0x000000fff800720c */ /* 0x000fc40003f85070 */
[----:B------:R-:W-:Y:S02]  /*34430*/  SEL R248, R249, RZ, P3 ;  /* 0x000000fff9f87207 */ /* 0x000fe40001800000 */
[----:B------:R-:W-:Y:S02]  /*34440*/  LOP3.LUT R137, R137, 0x62, RZ, 0xfc, !PT ;  /* 0x0000006289897812 */ /* 0x000fe400078efcff */
[----:B------:R-:W-:Y:S01]  /*34450*/  ISETP.NE.U32.AND P6, PT, R248, RZ, PT ;  /* 0x000000fff800720c */ /* 0x000fe20003fc5070 */
[----:B------:R4:W-:Y:S01]  /*34460*/  STL.64 [R1+0xec8], R6 ;  /* 0x000ec80601007387 */ /* 0x0009e20000100a00 */
[----:B------:R-:W-:Y:S02]  /*34470*/  SEL R248, RZ, 0x4, P1 ;  /* 0x00000004fff87807 */ /* 0x000fe40000800000 */
[----:B------:R-:W-:Y:S02]  /*34480*/  SEL R252, RZ, 0x4, P5 ;  /* 0x00000004fffc7807 */ /* 0x000fe40002800000 */
[----:B------:R-:W-:-:S02]  /*34490*/  ISETP.GE.AND P1, PT, R136, UR8, PT ;  /* 0x0000000888007c0c */ /* 0x000fc4000bf26270 */
[----:B------:R-:W-:Y:S02]  /*344a0*/  ISETP.GE.AND P5, PT, R137, UR8, PT ;  /* 0x0000000889007c0c */ /* 0x000fe4000bfa6270 */
[----:B------:R-:W3:Y:S01]  /*344b0*/  LDL.LU.64 R136, [R1+0x4c0] ;  /* 0x0004c00001887983 */ /* 0x000ee20000300a00 */
[----:B------:R-:W-:Y:S02]  /*344c0*/  IADD3 R4, R202, 0x100000, RZ ;  /* 0x00100000ca047810 */ /* 0x000fe40007ffe0ff */
[----:B------:R-:W-:-:S03]  /*344d0*/  SEL R249, RZ, 0x4, P1 ;  /* 0x00000004fff97807 */ /* 0x000fc60000800000 */
[----:B------:R4:W-:Y:S01]  /*344e0*/  LDGSTS.E [R4+0xc600], [R6.64], P2 ;  /* 0x0c60000006047fae */ /* 0x0009e2000912184c */
[----:B------:R-:W-:Y:S02]  /*344f0*/  SEL R248, R248, RZ, P3 ;  /* 0x000000fff8f87207 */ /* 0x000fe40001800000 */
[----:B------:R-:W-:Y:S02]  /*34500*/  SEL R249, R249, RZ, P3 ;  /* 0x000000fff9f97207 */ /* 0x000fe40001800000 */
[----:B------:R-:W-:Y:S02]  /*34510*/  ISETP.NE.U32.AND P1, PT, R248, RZ, PT ;  /* 0x000000fff800720c */ /* 0x000fe40003f25070 */
[----:B------:R-:W-:Y:S02]  /*34520*/  SEL R248, R252, RZ, P3 ;  /* 0x000000fffcf87207 */ /* 0x000fe40001800000 */
[----:B------:R-:W-:Y:S01]  /*34530*/  ISETP.NE.U32.AND P2, PT, R249, RZ, PT ;  /* 0x000000fff900720c */ /* 0x000fe20003f45070 */
[----:B------:R-:W-:Y:S01]  /*34540*/  IMAD.WIDE R12, R0, 0x4, R218 ;  /* 0x00000004000c7825 */ /* 0x000fe200078e02da */
[----:B------:R-:W-:-:S02]  /*34550*/  SEL R249, RZ, 0x4, P5 ;  /* 0x00000004fff97807 */ /* 0x000fc40002800000 */
[----:B------:R-:W-:Y:S02]  /*34560*/  IADD3 R10, R202, 0x100000, RZ ;  /* 0x00100000ca0a7810 */ /* 0x000fe40007ffe0ff */
[----:B------:R-:W-:Y:S02]  /*34570*/  ISETP.NE.U32.AND P5, PT, R248, RZ, PT ;  /* 0x000000fff800720c */ /* 0x000fe40003fa5070 */
[C---:B------:R-:W-:Y:S01]  /*34580*/  IADD3 R252, R202.reuse, 0x100000, RZ ;  /* 0x00100000cafc7810 */ /* 0x040fe20007ffe0ff */
[----:B------:R-:W-:Y:S01]  /*34590*/  STL.64 [R1+0xeb8], R12 ;  /* 0x000eb80c01007387 */ /* 0x000fe20000100a00 */
[----:B------:R-:W-:-:S03]  /*345a0*/  IADD3 R248, R202, 0x100000, RZ ;  /* 0x00100000caf87810 */ /* 0x000fc60007ffe0ff */
[----:B------:R3:W-:Y:S01]  /*345b0*/  LDGSTS.E [R10+0xca00], [R12.64], P0 ;  /* 0x0ca000000c0a7fae */ /* 0x0007e2000812184c */
[----:B------:R-:W-:-:S04]  /*345c0*/  SEL R249, R249, RZ, P3 ;  /* 0x000000fff9f97207 */ /* 0x000fc80001800000 */
[----:B------:R-:W-:Y:S01]  /*345d0*/  ISETP.NE.U32.AND P0, PT, R249, RZ, PT ;  /* 0x000000fff900720c */ /* 0x000fe20003f05070 */
[----:B----4-:R-:W-:-:S04]  /*345e0*/  IMAD.WIDE R6, R0, 0x4, R170 ;  /* 0x0000000400067825 */ /* 0x010fc800078e02aa */
[----:B------:R-:W-:Y:S01]  /*345f0*/  IMAD.WIDE R4, R0, 0x4, R52 ;  /* 0x0000000400047825 */ /* 0x000fe200078e0234 */
[----:B------:R1:W-:Y:S04]  /*34600*/  LDGSTS.E [R252+0xce00], [R6.64], P4 ;  /* 0x0ce0000006fc7fae */ /* 0x0003e8000a12184c */
[----:B------:R-:W4:Y:S04]  /*34610*/  S2R R53, SR_TID.X ;  /* 0x0000000000357919 */ /* 0x000f280000002100 */
[----:B------:R-:W-:Y:S04]  /*34620*/  STL.64 [R1+0xea8], R6 ;  /* 0x000ea80601007387 */ /* 0x000fe80000100a00 */
[----:B------:R2:W-:Y:S04]  /*34630*/  STL.64 [R1+0xe98], R4 ;  /* 0x000e980401007387 */ /* 0x0005e80000100a00 */
[----:B------:R1:W-:Y:S01]  /*34640*/  LDGSTS.E [R248+0xd200], [R4.64], P6 ;  /* 0x0d20000004f87fae */ /* 0x0003e2000b12184c */
[----:B----4-:R-:W-:-:S04]  /*34650*/  SHF.R.U32.HI R52, RZ, 0x6, R53 ;  /* 0x00000006ff347819 */ /* 0x010fc80000011635 */
[----:B------:R-:W-:-:S04]  /*34660*/  SGXT.U32 R52, R52, 0x1 ;  /* 0x000000013434781a */ /* 0x000fc80000000000 */
[----:B------:R-:W-:Y:S02]  /*34670*/  LOP3.LUT R171, R52, 0x66, RZ, 0xfc, !PT ;  /* 0x0000006634ab7812 */ /* 0x000fe400078efcff */
[--C-:B------:R-:W-:Y:S02]  /*34680*/  SHF.R.U32.HI R52, RZ, 0x6, R53.reuse ;  /* 0x00000006ff347819 */ /* 0x100fe40000011635 */
[----:B------:R-:W-:Y:S02]  /*34690*/  SHF.R.U32.HI R53, RZ, 0x6, R53 ;  /* 0x00000006ff357819 */ /* 0x000fe40000011635 */
[----:B------:R-:W-:Y:S02]  /*346a0*/  SGXT.U32 R52, R52, 0x1 ;  /* 0x000000013434781a */ /* 0x000fe40000000000 */
[----:B------:R-:W-:Y:S02]  /*346b0*/  ISETP.GE.AND P4, PT, R171, UR8, PT ;  /* 0x00000008ab007c0c */ /* 0x000fe4000bf86270 */
[----:B------:R-:W-:Y:S01]  /*346c0*/  LOP3.LUT R52, R52, 0x6a, RZ, 0xfc, !PT ;  /* 0x0000006a34347812 */ /* 0x000fe200078efcff */
[----:B------:R-:W4:Y:S01]  /*346d0*/  LDL.LU.64 R170, [R1+0x4a8] ;  /* 0x0004a80001aa7983 */ /* 0x000f220000300a00 */
[----:B------:R-:W-:-:S02]  /*346e0*/  SGXT.U32 R53, R53, 0x1 ;  /* 0x000000013535781a */ /* 0x000fc40000000000 */
[----:B------:R-:W-:Y:S02]  /*346f0*/  ISETP.GE.AND P6, PT, R52, UR8, PT ;  /* 0x0000000834007c0c */ /* 0x000fe4000bfc6270 */
[----:B-1----:R-:W-:Y:S01]  /*34700*/  SEL R248, RZ, 0x4, P4 ;  /* 0x00000004fff87807 */ /* 0x002fe20002000000 */
[C---:B--2---:R-:W-:Y:S02]  /*34710*/  IMAD.WIDE R4, R0.reuse, 0x4, R232 ;  /* 0x0000000400047825 */ /* 0x044fe400078e02e8 */
[----:B------:R-:W1:Y:S01]  /*34720*/  S2R R233, SR_TID.X ;  /* 0x0000000000e97919 */ /* 0x000e620000002100 */
[----:B------:R-:W-:Y:S01]  /*34730*/  LOP3.LUT R53, R53, 0x6e, RZ, 0xfc, !PT ;  /* 0x0000006e35357812 */ /* 0x000fe200078efcff */
[----:B---3--:R-:W-:Y:S01]  /*34740*/  IMAD.WIDE R10, R0, 0x4, R120 ;  /* 0x00000004000a7825 */ /* 0x008fe200078e0278 */
[----:B------:R-:W-:Y:S02]  /*34750*/  SEL R249, RZ, 0x4, P6 ;  /* 0x00000004fff97807 */ /* 0x000fe40003000000 */
[----:B------:R-:W-:-:S02]  /*34760*/  SEL R248, R248, RZ, P3 ;  /* 0x000000fff8f87207 */ /* 0x000fc40001800000 */
[----:B------:R-:W-:Y:S01]  /*34770*/  ISETP.GE.AND P6, PT, R53, UR8, PT ;  /* 0x0000000835007c0c */ /* 0x000fe2000bfc6270 */
[----:B------:R-:W-:Y:S01]  /*34780*/  STL.64 [R1+0xe88], R10 ;  /* 0x000e880a01007387 */ /* 0x000fe20000100a00 */
[----:B------:R-:W-:Y:S02]  /*34790*/  IADD3 R6, R202, 0x100000, RZ ;  /* 0x00100000ca067810 */ /* 0x000fe40007ffe0ff */
[----:B------:R-:W-:Y:S01]  /*347a0*/  ISETP.NE.U32.AND P4, PT, R248, RZ, PT ;  /* 0x000000fff800720c */ /* 0x000fe20003f85070 */
[----:B------:R4:W-:Y:S01]  /*347b0*/  STL.64 [R1+0xe78], R4 ;  /* 0x000e780401007387 */ /* 0x0009e20000100a00 */
[----:B-1----:R-:W-:-:S03]  /*347c0*/  SHF.R.U32.HI R233, RZ, 0x6, R233 ;  /* 0x00000006ffe97819 */ /* 0x002fc600000116e9 */
[----:B------:R-:W2:Y:S01]  /*347d0*/  LDL.LU.64 R120, [R1+0x498] ;  /* 0x0004980001787983 */ /* 0x000ea20000300a00 */
[----:B------:R-:W-:-:S03]  /*347e0*/  SGXT.U32 R233, R233, 0x1 ;  /* 0x00000001e9e9781a */ /* 0x000fc60000000000 */
[----:B------:R1:W-:Y:S01]  /*347f0*/  LDGSTS.E [R6+0xd600], [R10.64], P1 ;  /* 0x0d6000000a067fae */ /* 0x0003e2000892184c */
[----:B------:R-:W-:-:S03]  /*34800*/  LOP3.LUT R233, R233, 0x72, RZ, 0xfc, !PT ;  /* 0x00000072e9e97812 */ /* 0x000fc600078efcff */
[----:B------:R-:W3:Y:S01]  /*34810*/  S2R R53, SR_TID.X ;  /* 0x0000000000357919 */ /* 0x000ee20000002100 */
[----:B------:R-:W-:Y:S02]  /*34820*/  SEL R248, RZ, 0x4, P6 ;  /* 0x00000004fff87807 */ /* 0x000fe40003000000 */
[----:B------:R-:W-:Y:S01]  /*34830*/  ISETP.GE.AND P6, PT, R233, UR8, PT ;  /* 0x00000008e9007c0c */ /* 0x000fe2000bfc6270 */
[----:B------:R4:W-:Y:S04]  /*34840*/  LDGSTS.E [R252+0xda00], [R4.64], P2 ;  /* 0x0da0000004fc7fae */ /* 0x0009e8000912184c */
[----:B------:R-:W2:Y:S01]  /*34850*/  LDL.LU.64 R232, [R1+0x488] ;  /* 0x0004880001e87983 */ /* 0x000ea20000300a00 */
[----:B-1----:R-:W-:-:S03]  /*34860*/  IMAD.WIDE R6, R0, 0x4, R136 ;  /* 0x0000000400067825 */ /* 0x002fc600078e0288 */
[----:B------:R-:W2:Y:S01]  /*34870*/  LDL.LU.64 R136, [R1+0x468] ;  /* 0x0004680001887983 */ /* 0x000ea20000300a00 */
[----:B------:R-:W-:-:S03]  /*34880*/  SEL R248, R248, RZ, P3 ;  /* 0x000000fff8f87207 */ /* 0x000fc60001800000 */
[----:B------:R2:W-:Y:S01]  /*34890*/  LDGSTS.E [R252+0xde00], [R6.64], P5 ;  /* 0x0de0000006fc7fae */ /* 0x0005e2000a92184c */
[--C-:B---3--:R-:W-:Y:S02]  /*348a0*/  SHF.R.U32.HI R52, RZ, 0x6, R53.reuse ;  /* 0x00000006ff347819 */ /* 0x108fe40000011635 */
[----:B------:R-:W-:Y:S02]  /*348b0*/  SHF.R.U32.HI R53, RZ, 0x6, R53 ;  /* 0x00000006ff357819 */ /* 0x000fe40000011635 */
[----:B------:R-:W-:Y:S02]  /*348c0*/  SGXT.U32 R52, R52, 0x1 ;  /* 0x000000013434781a */ /* 0x000fe40000000000 */
[----:B------:R-:W-:Y:S02]  /*348d0*/  SGXT.U32 R53, R53, 0x1 ;  /* 0x000000013535781a */ /* 0x000fe40000000000 */
[----:B------:R-:W-:Y:S02]  /*348e0*/  LOP3.LUT R52, R52, 0x76, RZ, 0xfc, !PT ;  /* 0x0000007634347812 */ /* 0x000fe400078efcff */
[----:B------:R-:W-:-:S02]  /*348f0*/  ISETP.NE.U32.AND P2, PT, R248, RZ, PT ;  /* 0x000000fff800720c */ /* 0x000fc40003f45070 */
[----:B------:R-:W-:Y:S02]  /*34900*/  SEL R248, RZ, 0x4, P6 ;  /* 0x00000004fff87807 */ /* 0x000fe40003000000 */
[----:B------:R-:W-:Y:S02]  /*34910*/  ISETP.GE.AND P6, PT, R52, UR8, PT ;  /* 0x0000000834007c0c */ /* 0x000fe4000bfc6270 */
[----:B------:R-:W-:Y:S02]  /*34920*/  LOP3.LUT R52, R53, 0x7a, RZ, 0xfc, !PT ;  /* 0x0000007a35347812 */ /* 0x000fe400078efcff */
[----:B------:R-:W1:Y:S01]  /*34930*/  S2R R53, SR_TID.X ;  /* 0x0000000000357919 */ /* 0x000e620000002100 */
[----:B------:R-:W-:Y:S02]  /*34940*/  SEL R249, R249, RZ, P3 ;  /* 0x000000fff9f97207 */ /* 0x000fe40001800000 */
[----:B------:R-:W-:Y:S02]  /*34950*/  ISETP.GE.AND P5, PT, R52, UR8, PT ;  /* 0x0000000834007c0c */ /* 0x000fe4000bfa6270 */
[----:B------:R-:W-:-:S02]  /*34960*/  ISETP.NE.U32.AND P1, PT, R249, RZ, PT ;  /* 0x000000fff900720c */ /* 0x000fc40003f25070 */
[----:B------:R-:W-:Y:S01]  /*34970*/  IADD3 R249, R202, 0x100000, RZ ;  /* 0x00100000caf97810 */ /* 0x000fe20007ffe0ff */
[----:B------:R-:W-:Y:S01]  /*34980*/  STL.64 [R1+0xe68], R6 ;  /* 0x000e680601007387 */ /* 0x000fe20000100a00 */
[----:B------:R-:W-:Y:S02]  /*34990*/  SEL R248, R248, RZ, P3 ;  /* 0x000000fff8f87207 */ /* 0x000fe40001800000 */
[----:B-1----:R-:W-:-:S04]  /*349a0*/  SHF.R.U32.HI R52, RZ, 0x6, R53 ;  /* 0x00000006ff347819 */ /* 0x002fc80000011635 */
[----:B------:R-:W-:Y:S02]  /*349b0*/  SGXT.U32 R52, R52, 0x1 ;  /* 0x000000013434781a */ /* 0x000fe40000000000 */
[----:B------:R-:W-:Y:S02]  /*349c0*/  LOP3.LUT R53, R53, 0x7f, RZ, 0xc0, !PT ;  /* 0x0000007f35357812 */ /* 0x000fe400078ec0ff */
[----:B------:R-:W-:Y:S01]  /*349d0*/  LOP3.LUT R52, R52, 0x7e, RZ, 0xfc, !PT ;  /* 0x0000007e34347812 */ /* 0x000fe200078efcff */
[----:B----4-:R-:W-:-:S05]  /*349e0*/  IMAD.WIDE R4, R0, 0x4, R170 ;  /* 0x0000000400047825 */ /* 0x010fca00078e02aa */
[----:B------:R1:W-:Y:S04]  /*349f0*/  STL.64 [R1+0xe58], R4 ;  /* 0x000e580401007387 */ /* 0x0003e80000100a00 */
[----:B------:R-:W3:Y:S04]  /*34a00*/  LDL.LU.64 R196, [R1+0x458] ;  /* 0x0004580001c47983 */ /* 0x000ee80000300a00 */
[----:B------:R4:W-:Y:S01]  /*34a10*/  LDGSTS.E [R249+0xe200], [R4.64], P0 ;  /* 0x0e20000004f97fae */ /* 0x0009e2000812184c */
[----:B------:R-:W-:Y:S02]  /*34a20*/  ISETP.NE.U32.AND P0, PT, R248, RZ, PT ;  /* 0x000000fff800720c */ /* 0x000fe40003f05070 */
[----:B------:R-:W-:Y:S01]  /*34a30*/  SEL R248, RZ, 0x4, P5 ;  /* 0x00000004fff87807 */ /* 0x000fe20002800000 */
[----:B------:R-:W3:Y:S01]  /*34a40*/  LDL.LU.64 R170, [R1+0x448] ;  /* 0x0004480001aa7983 */ /* 0x000ee20000300a00 */
[----:B------:R-:W-:-:S02]  /*34a50*/  ISETP.GE.AND P5, PT, R52, UR8, PT ;  /* 0x0000000834007c0c */ /* 0x000fc4000bfa6270 */
[----:B----4-:R-:W-:Y:S02]  /*34a60*/  SEL R249, RZ, 0x4, P6 ;  /* 0x00000004fff97807 */ /* 0x010fe40003000000 */
[----:B------:R-:W-:Y:S02]  /*34a70*/  ISETP.GE.AND P6, PT, R53, UR8, PT ;  /* 0x0000000835007c0c */ /* 0x000fe4000bfc6270 */
[----:B------:R-:W4:Y:S01]  /*34a80*/  LDL.LU.64 R52, [R1+0x438] ;  /* 0x0004380001347983 */ /* 0x000f220000300a00 */
[C---:B-1----:R-:W-:Y:S02]  /*34a90*/  IADD3 R5, R202.reuse, 0x100000, RZ ;  /* 0x00100000ca057810 */ /* 0x042fe40007ffe0ff */
[----:B------:R-:W-:Y:S01]  /*34aa0*/  IADD3 R4, R202, 0x100000, RZ ;  /* 0x00100000ca047810 */ /* 0x000fe20007ffe0ff */
[----:B--2---:R-:W-:-:S05]  /*34ab0*/  IMAD.WIDE R6, R0, 0x4, R120 ;  /* 0x0000000400067825 */ /* 0x004fca00078e0278 */
[----:B------:R1:W-:Y:S04]  /*34ac0*/  STL.64 [R1+0xe40], R6 ;  /* 0x000e400601007387 */ /* 0x0003e80000100a00 */
[----:B------:R-:W3:Y:S04]  /*34ad0*/  LDL.LU.64 R12, [R1+0x430] ;  /* 0x00043000010c7983 */ /* 0x000ee80000300a00 */
[----:B------:R1:W-:Y:S01]  /*34ae0*/  LDGSTS.E [R5+0xe600], [R6.64], P4 ;  /* 0x0e60000006057fae */ /* 0x0003e2000a12184c */
[----:B------:R-:W-:-:S04]  /*34af0*/  IMAD.WIDE R24, R0, 0x4, R232 ;  /* 0x0000000400187825 */ /* 0x000fc800078e02e8 */
[----:B------:R-:W-:Y:S01]  /*34b00*/  IMAD.WIDE R10, R0, 0x4, R136 ;  /* 0x00000004000a7825 */ /* 0x000fe200078e0288 */
[----:B------:R1:W-:Y:S04]  /*34b10*/  STL.64 [R1+0x7b8], R24 ;  /* 0x0007b81801007387 */ /* 0x0003e80000100a00 */
[----:B------:R-:W3:Y:S04]  /*34b20*/  LDL.LU.64 R28, [R1+0x420] ;  /* 0x00042000011c7983 */ /* 0x000ee80000300a00 */
[----:B------:R3:W-:Y:S04]  /*34b30*/  STL.64 [R1+0x778], R10 ;  /* 0x0007780a01007387 */ /* 0x0007e80000100a00 */
[----:B-1----:R-:W3:Y:S04]  /*34b40*/  LDL.LU.64 R6, [R1+0x418] ;  /* 0x0004180001067983 */ /* 0x002ee80000300a00 */
[----:B------:R-:W3:Y:S04]  /*34b50*/  LDL.LU.64 R232, [R1+0x410] ;  /* 0x0004100001e87983 */ /* 0x000ee80000300a00 */
[----:B------:R1:W-:Y:S04]  /*34b60*/  LDGSTS.E [R4+0xea00], [R24.64], P1 ;  /* 0x0ea0000018047fae */ /* 0x0003e8000892184c */
[----:B-1----:R-:W3:Y:S04]  /*34b70*/  LDL.LU.64 R4, [R1+0x408] ;  /* 0x0004080001047983 */ /* 0x002ee80000300a00 */
[----:B------:R-:W3:Y:S04]  /*34b80*/  LDL.LU.64 R132, [R1+0x400] ;  /* 0x0004000001847983 */ /* 0x000ee80000300a00 */
[----:B------:R-:W3:Y:S01]  /*34b90*/  LDL.LU.64 R136, [R1+0x3e0] ;  /* 0x0003e00001887983 */ /* 0x000ee20000300a00 */
[----:B------:R-:W-:-:S02]  /*34ba0*/  SEL R249, R249, RZ, P3 ;  /* 0x000000fff9f97207 */ /* 0x000fc40001800000 */
[----:B------:R-:W-:Y:S01]  /*34bb0*/  SEL R248, R248, RZ, P3 ;  /* 0x000000fff8f87207 */ /* 0x000fe20001800000 */
[----:B------:R-:W-:Y:S01]  /*34bc0*/  USHF.L.U32 UR6, UR7, 0x7, URZ ;  /* 0x0000000707067899 */ /* 0x000fe2000800063f */
[----:B------:R-:W-:Y:S01]  /*34bd0*/  SEL R252, RZ, 0x4, P5 ;  /* 0x00000004fffc7807 */ /* 0x000fe20002800000 */
[----:B------:R-:W3:Y:S01]  /*34be0*/  LDL.LU.64 R218, [R1+0x3d8] ;  /* 0x0003d80001da7983 */ /* 0x000ee20000300a00 */
[----:B------:R-:W-:Y:S02]  /*34bf0*/  ISETP.NE.U32.AND P5, PT, R249, RZ, PT ;  /* 0x000000fff900720c */ /* 0x000fe40003fa5070 */
[----:B------:R-:W-:Y:S01]  /*34c00*/  SEL R249, RZ, 0x4, P6 ;  /* 0x00000004fff97807 */ /* 0x000fe20003000000 */
[----:B------:R-:W3:Y:S01]  /*34c10*/  LDL.LU.64 R120, [R1+0x3d0] ;  /* 0x0003d00001787983 */ /* 0x000ee20000300a00 */
[----:B------:R-:W-:Y:S02]  /*34c20*/  ISETP.NE.U32.AND P6, PT, R248, RZ, PT ;  /* 0x000000fff800720c */ /* 0x000fe40003fc5070 */
[----:B------:R-:W-:Y:S01]  /*34c30*/  IADD3 R248, R202, 0x100000, RZ ;  /* 0x00100000caf87810 */ /* 0x000fe20007ffe0ff */
[----:B------:R-:W3:Y:S01]  /*34c40*/  LDL.LU.64 R24, [R1+0x3c0] ;  /* 0x0003c00001187983 */ /* 0x000ee20000300a00 */
[----:B------:R-:W-:-:S02]  /*34c50*/  SEL R252, R252, RZ, P3 ;  /* 0x000000fffcfc7207 */ /* 0x000fc40001800000 */
[----:B------:R-:W-:Y:S01]  /*34c60*/  SEL R249, R249, RZ, P3 ;  /* 0x000000fff9f97207 */ /* 0x000fe20001800000 */
[----:B------:R1:W-:Y:S01]  /*34c70*/  LDGSTS.E [R248+0xee00], [R10.64], P2 ;  /* 0x0ee000000af87fae */ /* 0x0003e2000912184c */
[----:B------:R-:W-:Y:S02]  /*34c80*/  ISETP.NE.U32.AND P3, PT, R252, RZ, PT ;  /* 0x000000fffc00720c */ /* 0x000fe40003f65070 */
[----:B------:R-:W-:Y:S01]  /*34c90*/  ISETP.NE.U32.AND P4, PT, R249, RZ, PT ;  /* 0x000000fff900720c */ /* 0x000fe20003f85070 */
[----:B------:R-:W-:Y:S01]  /*34ca0*/  IMAD.U32 R249, RZ, RZ, UR6 ;  /* 0x00000006fff97e24 */ /* 0x000fe2000f8e00ff */
[C---:B------:R-:W-:Y:S02]  /*34cb0*/  IADD3 R203, R202.reuse, 0x100000, RZ ;  /* 0x00100000cacb7810 */ /* 0x040fe40007ffe0ff */
[C---:B------:R-:W-:Y:S02]  /*34cc0*/  IADD3 R252, R202.reuse, 0x100000, RZ ;  /* 0x00100000cafc7810 */ /* 0x040fe40007ffe0ff */
[----:B------:R-:W-:Y:S01]  /*34cd0*/  IADD3 R202, R202, 0x100000, RZ ;  /* 0x00100000caca7810 */ /* 0x000fe20007ffe0ff */
[----:B------:R-:W-:-:S04]  /*34ce0*/  IMAD.WIDE R180, R249, 0x4, R180 ;  /* 0x00000004f9b47825 */ /* 0x000fc800078e02b4 */
[----:B------:R-:W-:-:S04]  /*34cf0*/  IMAD.WIDE R102, R249, 0x4, R102 ;  /* 0x00000004f9667825 */ /* 0x000fc800078e0266 */
[----:B------:R-:W-:-:S04]  /*34d00*/  IMAD.WIDE R230, R249, 0x4, R230 ;  /* 0x00000004f9e67825 */ /* 0x000fc800078e02e6 */
[----:B---3--:R-:W-:-:S05]  /*34d10*/  IMAD.WIDE R76, R0, 0x4, R196 ;  /* 0x00000004004c7825 */ /* 0x008fca00078e02c4 */
[----:B------:R3:W-:Y:S01]  /*34d20*/  STL.64 [R1+0x758], R76 ;  /* 0x0007584c01007387 */ /* 0x0007e20000100a00 */
[----:B------:R-:W-:-:S03]  /*34d30*/  IMAD.WIDE R60, R0, 0x4, R170 ;  /* 0x00000004003c7825 */ /* 0x000fc600078e02aa */
[----:B-1----:R-:W2:Y:S04]  /*34d40*/  LDL.LU.64 R10, [R1+0x3a0] ;  /* 0x0003a000010a7983 */ /* 0x002ea80000300a00 */
[----:B------:R-:W2:Y:S04]  /*34d50*/  LDL.LU.64 R196, [R1+0x398] ;  /* 0x0003980001c47983 */ /* 0x000ea80000300a00 */
[----:B------:R1:W-:Y:S01]  /*34d60*/  STL.64 [R1+0x710], R60 ;  /* 0x0007103c01007387 */ /* 0x0003e20000100a00 */
[----:B----4-:R-:W-:-:S03]  /*34d70*/  IMAD.WIDE R44, R0, 0x4, R52 ;  /* 0x00000004002c7825 */ /* 0x010fc600078e0234 */
[----:B------:R-:W4:Y:S04]  /*34d80*/  LDL.LU.64 R170, [R1+0x390] ;  /* 0x0003900001aa7983 */ /* 0x000f280000300a00 */
[----:B------:R1:W-:Y:S04]  /*34d90*/  STL.64 [R1+0x6f8], R44 ;  /* 0x0006f82c01007387 */ /* 0x0003e80000100a00 */
[----:B------:R-:W4:Y:S04]  /*34da0*/  LDL.LU.64 R52, [R1+0x388] ;  /* 0x0003880001347983 */ /* 0x000f280000300a00 */
[----:B------:R3:W-:Y:S04]  /*34db0*/  LDGSTS.E [R203+0xf200], [R76.64], P0 ;  /* 0x0f2000004ccb7fae */ /* 0x0007e8000812184c */
[----:B------:R1:W-:Y:S04]  /*34dc0*/  LDGSTS.E [R252+0xf600], [R60.64], P5 ;  /* 0x0f6000003cfc7fae */ /* 0x0003e8000a92184c */
[----:B------:R3:W-:Y:S04]  /*34dd0*/  LDGSTS.E [R248+0xfa00], [R44.64], P6 ;  /* 0x0fa000002cf87fae */ /* 0x0007e8000b12184c */
[----:B---3--:R-:W3:Y:S04]  /*34de0*/  LDL.LU.64 R76, [R1+0x20c8] ;  /* 0x0020c800014c7983 */ /* 0x008ee80000300a00 */
[----:B-1----:R-:W3:Y:S04]  /*34df0*/  LDL.LU.64 R60, [R1+0x20c0] ;  /* 0x0020c000013c7983 */ /* 0x002ee80000300a00 */
[----:B------:R-:W3:Y:S01]  /*34e00*/  LDL.LU.64 R44, [R1+0x20b8] ;  /* 0x0020b800012c7983 */ /* 0x000ee20000300a00 */
[----:B------:R-:W-:-:S05]  /*34e10*/  IMAD.WIDE R12, R0, 0x4, R12 ;  /* 0x00000004000c7825 */ /* 0x000fca00078e020c */
[----:B------:R-:W-:Y:S04]  /*34e20*/  STL.64 [R1+0x1100], R12 ;  /* 0x0011000c01007387 */ /* 0x000fe80000100a00 */
[----:B------:R1:W-:Y:S01]  /*34e30*/  LDGSTS.E [R202+0xfe00], [R12.64], P3 ;  /* 0x0fe000000cca7fae */ /* 0x0003e2000992184c */
[----:B------:R-:W-:-:S03]  /*34e40*/  IMAD.WIDE R22, R249, 0x4, R22 ;  /* 0x00000004f9167825 */ /* 0x000fc600078e0216 */
[----:B------:R-:W0:Y:S01]  /*34e50*/  LDGDEPBAR ;  /* 0x00000000000079af */ /* 0x000e220000000000 */
[----:B------:R-:W-:-:S05]  /*34e60*/  IMAD.WIDE R28, R249, 0x4, R28 ;  /* 0x00000004f91c7825 */ /* 0x000fca00078e021c */
[----:B------:R1:W-:Y:S01]  /*34e70*/  STL.64 [R1+0x6f0], R28 ;  /* 0x0006f01c01007387 */ /* 0x0003e20000100a00 */
[----:B------:R-:W-:-:S04]  /*34e80*/  IMAD.WIDE R6, R249, 0x4, R6 ;  /* 0x00000004f9067825 */ /* 0x000fc800078e0206 */
[C---:B------:R-:W-:Y:S01]  /*34e90*/  IMAD.WIDE R232, R249.reuse, 0x4, R232 ;  /* 0x00000004f9e87825 */ /* 0x040fe200078e02e8 */
[----:B-1----:R-:W3:Y:S04]  /*34ea0*/  LDL.LU.64 R28, [R1+0x20b0] ;  /* 0x0020b000011c7983 */ /* 0x002ee80000300a00 */
[----:B------:R-:W3:Y:S04]  /*34eb0*/  LDL.LU.64 R12, [R1+0x20a8] ;  /* 0x0020a800010c7983 */ /* 0x000ee80000300a00 */
[----:B------:R-:W3:Y:S01]  /*34ec0*/  LDL.LU.64 R202, [R1+0x360] ;  /* 0x0003600001ca7983 */ /* 0x000ee20000300a00 */
[----:B------:R-:W-:-:S03]  /*34ed0*/  IMAD.WIDE R4, R249, 0x4, R4 ;  /* 0x00000004f9047825 */ /* 0x000fc600078e0204 */
[----:B------:R1:W-:Y:S01]  /*34ee0*/  STL.64 [R1+0x1200], R6 ;  /* 0x0012000601007387 */ /* 0x0003e20000100a00 */
[----:B------:R-:W-:-:S03]  /*34ef0*/  IMAD.WIDE R132, R249, 0x4, R132 ;  /* 0x00000004f9847825 */ /* 0x000fc600078e0284 */
[----:B-1----:R-:W3:Y:S04]  /*34f00*/  LDL.LU.64 R6, [R1+0x358] ;  /* 0x0003580001067983 */ /* 0x002ee80000300a00 */
[----:B------:R1:W-:Y:S01]  /*34f10*/  STL.64 [R1+0x1360], R232 ;  /* 0x001360e801007387 */ /* 0x0003e20000100a00 */
[----:B------:R-:W-:-:S03]  /*34f20*/  IMAD.WIDE R136, R249, 0x4, R136 ;  /* 0x00000004f9887825 */ /* 0x000fc600078e0288 */
[----:B-1----:R-:W3:Y:S04]  /*34f30*/  LDL.LU.64 R232, [R1+0x350] ;  /* 0x0003500001e87983 */ /* 0x002ee80000300a00 */
[----:B------:R1:W-:Y:S04]  /*34f40*/  STL.64 [R1+0x1548], R4 ;  /* 0x0015480401007387 */ /* 0x0003e80000100a00 */
        /* <DEDUP_REMOVED lines=10> */
[----:B-1----:R-:W3:Y:S01]  /*34ff0*/  LDL.LU.64 R136, [R1+0x2078] ;  /* 0x0020780001887983 */ /* 0x002ee20000300a00 */
[----:B------:R-:W-:-:S04]  /*35000*/  IMAD.WIDE R218, R249, 0x4, R218 ;  /* 0x00000004f9da7825 */ /* 0x000fc800078e02da */
[C---:B------:R-:W-:Y:S01]  /*35010*/  IMAD.WIDE R120, R249.reuse, 0x4, R120 ;  /* 0x00000004f9787825 */ /* 0x040fe200078e0278 */
[----:B------:R1:W-:Y:S03]  /*35020*/  STL.64 [R1+0x11b0], R218 ;  /* 0x0011b0da01007387 */ /* 0x0003e60000100a00 */
[----:B------:R-:W-:-:S04]  /*35030*/  IMAD.WIDE R24, R249, 0x4, R24 ;  /* 0x00000004f9187825 */ /* 0x000fc800078e0218 */
[C---:B------:R-:W-:Y:S01]  /*35040*/  IMAD.WIDE R184, R249.reuse, 0x4, R184 ;  /* 0x00000004f9b87825 */ /* 0x040fe200078e02b8 */
[----:B-1----:R-:W4:Y:S04]  /*35050*/  LDL.LU.64 R218, [R1+0x320] ;  /* 0x0003200001da7983 */ /* 0x002f280000300a00 */
[----:B------:R1:W-:Y:S01]  /*35060*/  STL.64 [R1+0x1328], R120 ;  /* 0x0013287801007387 */ /* 0x0003e20000100a00 */
[----:B------:R-:W-:-:S03]  /*35070*/  IMAD.WIDE R40, R249, 0x4, R40 ;  /* 0x00000004f9287825 */ /* 0x000fc600078e0228 */
[----:B-1----:R-:W4:Y:S01]  /*35080*/  LDL.LU.64 R120, [R1+0x318] ;  /* 0x0003180001787983 */ /* 0x002f220000300a00 */
[----:B--2---:R-:W-:-:S04]  /*35090*/  IMAD.WIDE R10, R249, 0x4, R10 ;  /* 0x00000004f90a7825 */ /* 0x004fc800078e020a */
[----:B------:R-:W-:-:S04]  /*350a0*/  IMAD.WIDE R196, R249, 0x4, R196 ;  /* 0x00000004f9c47825 */ /* 0x000fc800078e02c4 */
[----:B---3--:R-:W-:-:S05]  /*350b0*/  IMAD.WIDE R136, R249, 0x4, R136 ;  /* 0x00000004f9887825 */ /* 0x008fca00078e0288 */
[----:B------:R1:W-:Y:S04]  /*350c0*/  STL.64 [R1+0x1510], R136 ;  /* 0x0015108801007387 */ /* 0x0003e80000100a00 */
[----:B-1----:R-:W2:Y:S04]  /*350d0*/  LDL.LU.64 R136, [R1+0x310] ;  /* 0x0003100001887983 */ /* 0x002ea80000300a00 */
[----:B------:R1:W-:Y:S04]  /*350e0*/  STL.64 [R1+0x16c8], R24 ;  /* 0x0016c81801007387 */ /* 0x0003e80000100a00 */
[----:B-1----:R-:W3:Y:S04]  /*350f0*/  LDL.LU.64 R24, [R1+0x2070] ;  /* 0x0020700001187983 */ /* 0x002ee80000300a00 */
[----:B------:R1:W-:Y:S04]  /*35100*/  STL.64 [R1+0x17f8], R22 ;  /* 0x0017f81601007387 */ /* 0x0003e80000100a00 */
[----:B-1----:R-:W2:Y:S04]  /*35110*/  LDL.LU.64 R22, [R1+0x2068] ;  /* 0x0020680001167983 */ /* 0x002ea80000300a00 */
[----:B------:R1:W-:Y:S04]  /*35120*/  STL.64 [R1+0x1898], R184 ;  /* 0x001898b801007387 */ /* 0x0003e80000100a00 */
[----:B-1----:R-:W2:Y:S04]  /*35130*/  LDL.LU.64 R184, [R1+0x2060] ;  /* 0x0020600001b87983 */ /* 0x002ea80000300a00 */
[----:B------:R1:W-:Y:S04]  /*35140*/  STL.64 [R1+0x18e8], R40 ;  /* 0x0018e82801007387 */ /* 0x0003e80000100a00 */
[----:B-1----:R-:W2:Y:S04]  /*35150*/  LDL.LU.64 R40, [R1+0x2058] ;  /* 0x0020580001287983 */ /* 0x002ea80000300a00 */
[----:B------:R1:W-:Y:S04]  /*35160*/  STL.64 [R1+0x1078], R10 ;  /* 0x0010780a01007387 */ /* 0x0003e80000100a00 */
[----:B-1----:R-:W2:Y:S04]  /*35170*/  LDL.LU.64 R10, [R1+0x2050] ;  /* 0x00205000010a7983 */ /* 0x002ea80000300a00 */
[----:B------:R1:W-:Y:S04]  /*35180*/  STL.64 [R1+0x1168], R196 ;  /* 0x001168c401007387 */ /* 0x0003e80000100a00 */
[----:B-1----:R-:W2:Y:S01]  /*35190*/  LDL.LU.64 R196, [R1+0x2048] ;  /* 0x0020480001c47983 */ /* 0x002ea20000300a00 */
[----:B----4-:R-:W-:-:S04]  /*351a0*/  IMAD.WIDE R170, R249, 0x4, R170 ;  /* 0x00000004f9aa7825 */ /* 0x010fc800078e02aa */
[C---:B------:R-:W-:Y:S01]  /*351b0*/  IMAD.WIDE R52, R249.reuse, 0x4, R52 ;  /* 0x00000004f9347825 */ /* 0x040fe200078e0234 */
[----:B------:R1:W-:Y:S03]  /*351c0*/  STL.64 [R1+0x12f0], R170 ;  /* 0x0012f0aa01007387 */ /* 0x0003e60000100a00 */
[----:B------:R-:W-:-:S04]  /*351d0*/  IMAD.WIDE R118, R249, 0x4, R118 ;  /* 0x00000004f9767825 */ /* 0x000fc800078e0276 */
[C---:B------:R-:W-:Y:S01]  /*351e0*/  IMAD.WIDE R90, R249.reuse, 0x4, R90 ;  /* 0x00000004f95a7825 */ /* 0x040fe200078e025a */
[----:B-1----:R-:W4:Y:S03]  /*351f0*/  LDL.LU.64 R170, [R1+0x2e0] ;  /* 0x0002e00001aa7983 */ /* 0x002f260000300a00 */
[C---:B------:R-:W-:Y:S01]  /*35200*/  IMAD.WIDE R134, R249.reuse, 0x4, R134 ;  /* 0x00000004f9867825 */ /* 0x040fe200078e0286 */
[----:B------:R1:W-:Y:S03]  /*35210*/  STL.64 [R1+0x14d8], R52 ;  /* 0x0014d83401007387 */ /* 0x0003e60000100a00 */
[----:B------:R-:W-:-:S04]  /*35220*/  IMAD.WIDE R202, R249, 0x4, R202 ;  /* 0x00000004f9ca7825 */ /* 0x000fc800078e02ca */
[C---:B------:R-:W-:Y:S01]  /*35230*/  IMAD.WIDE R6, R249.reuse, 0x4, R6 ;  /* 0x00000004f9067825 */ /* 0x040fe200078e0206 */
[----:B-1----:R-:W3:Y:S03]  /*35240*/  LDL.LU.64 R52, [R1+0x2d8] ;  /* 0x0002d80001347983 */ /* 0x002ee60000300a00 */
[----:B------:R-:W-:-:S04]  /*35250*/  IMAD.WIDE R232, R249, 0x4, R232 ;  /* 0x00000004f9e87825 */ /* 0x000fc800078e02e8 */
[----:B--2---:R-:W-:-:S05]  /*35260*/  IMAD.WIDE R196, R249, 0x4, R196 ;  /* 0x00000004f9c47825 */ /* 0x004fca00078e02c4 */
        /* <DEDUP_REMOVED lines=13> */
[----:B-1----:R-:W3:Y:S01]  /*35340*/  LDL.LU.64 R232, [R1+0x2020] ;  /* 0x0020200001e87983 */ /* 0x002ee20000300a00 */
[----:B------:R-:W-:-:S04]  /*35350*/  IMAD.WIDE R234, R249, 0x4, R234 ;  /* 0x00000004f9ea7825 */ /* 0x000fc800078e02ea */
[----:B------:R-:W-:-:S04]  /*35360*/  IMAD.WIDE R216, R249, 0x4, R216 ;  /* 0x00000004f9d87825 */ /* 0x000fc800078e02d8 */
[----:B------:R-:W-:-:S04]  /*35370*/  IMAD.WIDE R106, R249, 0x4, R106 ;  /* 0x00000004f96a7825 */ /* 0x000fc800078e026a */
[----:B------:R-:W-:-:S04]  /*35380*/  IMAD.WIDE R218, R249, 0x4, R218 ;  /* 0x00000004f9da7825 */ /* 0x000fc800078e02da */
[----:B------:R-:W-:-:S04]  /*35390*/  IMAD.WIDE R120, R249, 0x4, R120 ;  /* 0x00000004f9787825 */ /* 0x000fc800078e0278 */
[----:B--2---:R-:W-:-:S04]  /*353a0*/  IMAD.WIDE R6, R249, 0x4, R6 ;  /* 0x00000004f9067825 */ /* 0x004fc800078e0206 */
        /* <DEDUP_REMOVED lines=15> */
[----:B------:R-:W-:-:S04]  /*354a0*/  IMAD.WIDE R136, R249, 0x4, R136 ;  /* 0x00000004f9887825 */ /* 0x000fc800078e0288 */
[C---:B------:R-:W-:Y:S01]  /*354b0*/  IMAD.WIDE R202, R249.reuse, 0x4, R202 ;  /* 0x00000004f9ca7825 */ /* 0x040fe200078e02ca */
[----:B------:R1:W-:Y:S03]  /*354c0*/  STL.64 [R1+0x1288], R136 ;  /* 0x0012888801007387 */ /* 0x0003e60000100a00 */
[----:B------:R-:W-:-:S04]  /*354d0*/  IMAD.WIDE R42, R249, 0x4, R42 ;  /* 0x00000004f92a7825 */ /* 0x000fc800078e022a */
[C---:B------:R-:W-:Y:S01]  /*354e0*/  IMAD.WIDE R26, R249.reuse, 0x4, R26 ;  /* 0x00000004f91a7825 */ /* 0x040fe200078e021a */
[----:B-1----:R-:W3:Y:S03]  /*354f0*/  LDL.LU.64 R136, [R1+0x260] ;  /* 0x0002600001887983 */ /* 0x002ee60000300a00 */
[----:B------:R-:W-:-:S04]  /*35500*/  IMAD.WIDE R186, R249, 0x4, R186 ;  /* 0x00000004f9ba7825 */ /* 0x000fc800078e02ba */
[----:B----4-:R-:W-:-:S04]  /*35510*/  IMAD.WIDE R170, R249, 0x4, R170 ;  /* 0x00000004f9aa7825 */ /* 0x010fc800078e02aa */
[----:B------:R-:W-:-:S04]  /*35520*/  IMAD.WIDE R52, R249, 0x4, R52 ;  /* 0x00000004f9347825 */ /* 0x000fc800078e0234 */
[----:B------:R-:W-:-:S04]  /*35530*/  IMAD.WIDE R118, R249, 0x4, R118 ;  /* 0x00000004f9767825 */ /* 0x000fc800078e0276 */
[----:B------:R-:W-:-:S04]  /*35540*/  IMAD.WIDE R134, R249, 0x4, R134 ;  /* 0x00000004f9867825 */ /* 0x000fc800078e0286 */
[----:B--2---:R-:W-:-:S05]  /*35550*/  IMAD.WIDE R120, R249, 0x4, R120 ;  /* 0x00000004f9787825 */ /* 0x004fca00078e0278 */
[----:B------:R1:W-:Y:S04]  /*35560*/  STL.64 [R1+0x1468], R120 ;  /* 0x0014687801007387 */ /* 0x0003e80000100a00 */
[----:B-1----:R-:W2:Y:S04]  /*35570*/  LDL.LU.64 R120, [R1+0x258] ;  /* 0x0002580001787983 */ /* 0x002ea80000300a00 */
[----:B------:R1:W-:Y:S04]  /*35580*/  STL.64 [R1+0x1638], R202 ;  /* 0x001638ca01007387 */ /* 0x0003e80000100a00 */
[----:B-1----:R-:W4:Y:S04]  /*35590*/  LDL.LU.64 R202, [R1+0x2000] ;  /* 0x0020000001ca7983 */ /* 0x002f280000300a00 */
        /* <DEDUP_REMOVED lines=8> */
[----:B------:R1:W-:Y:S02]  /*35620*/  STL.64 [R1+0x10b0], R52 ;  /* 0x0010b03401007387 */ /* 0x0003e40000100a00 */
[----:B-1----:R-:W-:-:S02]  /*35630*/  IMAD.WIDE R52, R249, 0x4, R196 ;  /* 0x00000004f9347825 */ /* 0x002fc400078e02c4 */
[----:B------:R-:W4:Y:S04]  /*35640*/  LDL.LU.64 R196, [R1+0x220] ;  /* 0x0002200001c47983 */ /* 0x000f280000300a00 */
[----:B------:R1:W-:Y:S04]  /*35650*/  STL.64 [R1+0x1238], R52 ;  /* 0x0012383401007387 */ /* 0x0003e80000100a00 */
[----:B-1----:R-:W4:Y:S04]  /*35660*/  LDL.LU.64 R52, [R1+0x218] ;  /* 0x0002180001347983 */ /* 0x002f280000300a00 */
[----:B------:R1:W-:Y:S04]  /*35670*/  STL.64 [R1+0x1430], R118 ;  /* 0x0014307601007387 */ /* 0x0003e80000100a00 */
[----:B-1----:R-:W4:Y:S04]  /*35680*/  LDL.LU.64 R118, [R1+0x210] ;  /* 0x0002100001767983 */ /* 0x002f280000300a00 */
[----:B------:R1:W-:Y:S04]  /*35690*/  STL.64 [R1+0x1608], R134 ;  /* 0x0016088601007387 */ /* 0x0003e80000100a00 */
[----:B-1----:R-:W4:Y:S01]  /*356a0*/  LDL.LU.64 R134, [R1+0x208] ;  /* 0x0002080001867983 */ /* 0x002f220000300a00 */
[----:B------:R-:W-:-:S04]  /*356b0*/  IMAD.WIDE R154, R249, 0x4, R154 ;  /* 0x00000004f99a7825 */ /* 0x000fc800078e029a */
[C---:B------:R-:W-:Y:S01]  /*356c0*/  IMAD.WIDE R138, R249.reuse, 0x4, R138 ;  /* 0x00000004f98a7825 */ /* 0x040fe200078e028a */
[----:B------:R1:W-:Y:S03]  /*356d0*/  STL.64 [R1+0x1778], R154 ;  /* 0x0017789a01007387 */ /* 0x0003e60000100a00 */
[----:B------:R-:W-:-:S04]  /*356e0*/  IMAD.WIDE R122, R249, 0x4, R122 ;  /* 0x00000004f97a7825 */ /* 0x000fc800078e027a */
[C---:B------:R-:W-:Y:S01]  /*356f0*/  IMAD.WIDE R232, R249.reuse, 0x4, R232 ;  /* 0x00000004f9e87825 */ /* 0x040fe200078e02e8 */
[----:B-1----:R-:W4:Y:S03]  /*35700*/  LDL.LU.64 R154, [R1+0x1fe8] ;  /* 0x001fe800019a7983 */ /* 0x002f260000300a00 */
[C---:B---3--:R-:W-:Y:S01]  /*35710*/  IMAD.WIDE R6, R249.reuse, 0x4, R6 ;  /* 0x00000004f9067825 */ /* 0x048fe200078e0206 */
[----:B------:R1:W-:Y:S03]  /*35720*/  STL.64 [R1+0x1858], R138 ;  /* 0x0018588a01007387 */ /* 0x0003e60000100a00 */
[----:B------:R-:W-:-:S04]  /*35730*/  IMAD.WIDE R216, R249, 0x4, R216 ;  /* 0x00000004f9d87825 */ /* 0x000fc800078e02d8 */
[C---:B------:R-:W-:Y:S01]  /*35740*/  IMAD.WIDE R106, R249.reuse, 0x4, R106 ;  /* 0x00000004f96a7825 */ /* 0x040fe200078e026a */
[----:B-1----:R-:W3:Y:S04]  /*35750*/  LDL.LU.64 R138, [R1+0x1fe0] ;  /* 0x001fe000018a7983 */ /* 0x002ee80000300a00 */
[----:B------:R1:W-:Y:S01]  /*35760*/  STL.64 [R1+0x18c8], R122 ;  /* 0x0018c87a01007387 */ /* 0x0003e20000100a00 */
[----:B------:R-:W-:-:S04]  /*35770*/  IMAD.WIDE R90, R249, 0x4, R90 ;  /* 0x00000004f95a7825 */ /* 0x000fc800078e025a */
[C---:B------:R-:W-:Y:S01]  /*35780*/  IMAD.WIDE R74, R249.reuse, 0x4, R74 ;  /* 0x00000004f94a7825 */ /* 0x040fe200078e024a */
[----:B-1----:R-:W3:Y:S04]  /*35790*/  LDL.LU.64 R122, [R1+0x1fd8] ;  /* 0x001fd800017a7983 */ /* 0x002ee80000300a00 */
[----:B------:R1:W-:Y:S01]  /*357a0*/  STL.64 [R1+0x6b8], R232 ;  /* 0x0006b8e801007387 */ /* 0x0003e20000100a00 */
[----:B------:R-:W-:-:S03]  /*357b0*/  IMAD.WIDE R58, R249, 0x4, R58 ;  /* 0x00000004f93a7825 */ /* 0x000fc600078e023a */
[----:B-1----:R-:W3:Y:S04]  /*357c0*/  LDL.LU.64 R232, [R1+0x1e0] ;  /* 0x0001e00001e87983 */ /* 0x002ee80000300a00 */
        /* <DEDUP_REMOVED lines=15> */
[----:B--2---:R-:W-:-:S03]  /*358c0*/  IMAD.WIDE R120, R249, 0x4, R120 ;  /* 0x00000004f9787825 */ /* 0x004fc600078e0278 */
[----:B-1----:R-:W2:Y:S04]  /*358d0*/  LDL.LU.64 R58, [R1+0x1fb8] ;  /* 0x001fb800013a7983 */ /* 0x002ea80000300a00 */
[----:B------:R1:W-:Y:S01]  /*358e0*/  STL.64 [R1+0x18c0], R152 ;  /* 0x0018c09801007387 */ /* 0x0003e20000100a00 */
[----:B------:R-:W-:-:S03]  /*358f0*/  IMAD.WIDE R148, R249, 0x4, R148 ;  /* 0x00000004f9947825 */ /* 0x000fc600078e0294 */
[----:B-1----:R-:W2:Y:S04]  /*35900*/  LDL.LU.64 R152, [R1+0x1a0] ;  /* 0x0001a00001987983 */ /* 0x002ea80000300a00 */
[----:B------:R1:W-:Y:S01]  /*35910*/  STL.64 [R1+0x6a8], R136 ;  /* 0x0006a88801007387 */ /* 0x0003e20000100a00 */
[----:B----4-:R-:W-:-:S03]  /*35920*/  IMAD.WIDE R42, R249, 0x4, R42 ;  /* 0x00000004f92a7825 */ /* 0x010fc600078e022a */
[----:B-1----:R-:W4:Y:S04]  /*35930*/  LDL.LU.64 R136, [R1+0x198] ;  /* 0x0001980001887983 */ /* 0x002f280000300a00 */
[----:B------:R1:W-:Y:S01]  /*35940*/  STL.64 [R1+0x1028], R120 ;  /* 0x0010287801007387 */ /* 0x0003e20000100a00 */
[----:B------:R-:W-:-:S03]  /*35950*/  IMAD.WIDE R26, R249, 0x4, R26 ;  /* 0x00000004f91a7825 */ /* 0x000fc600078e021a */
[----:B-1----:R-:W4:Y:S04]  /*35960*/  LDL.LU.64 R120, [R1+0x190] ;  /* 0x0001900001787983 */ /* 0x002f280000300a00 */
[----:B------:R1:W-:Y:S01]  /*35970*/  STL.64 [R1+0x1190], R42 ;  /* 0x0011902a01007387 */ /* 0x0003e20000100a00 */
[----:B------:R-:W-:-:S03]  /*35980*/  IMAD.WIDE R56, R249, 0x4, R56 ;  /* 0x00000004f9387825 */ /* 0x000fc600078e0238 */
[----:B-1----:R-:W4:Y:S04]  /*35990*/  LDL.LU.64 R42, [R1+0x1fb0] ;  /* 0x001fb000012a7983 */ /* 0x002f280000300a00 */
[----:B------:R1:W-:Y:S04]  /*359a0*/  STL.64 [R1+0x13c0], R26 ;  /* 0x0013c01a01007387 */ /* 0x0003e80000100a00 */
[----:B-1----:R-:W4:Y:S04]  /*359b0*/  LDL.LU.64 R26, [R1+0x1fa8] ;  /* 0x001fa800011a7983 */ /* 0x002f280000300a00 */
[----:B------:R1:W-:Y:S01]  /*359c0*/  STL.64 [R1+0x15a8], R10 ;  /* 0x0015a80a01007387 */ /* 0x0003e20000100a00 */
[----:B------:R-:W-:-:S03]  /*359d0*/  IMAD.WIDE R196, R249, 0x4, R196 ;  /* 0x00000004f9c47825 */ /* 0x000fc600078e02c4 */
[----:B-1----:R-:W4:Y:S04]  /*359e0*/  LDL.LU.64 R10, [R1+0x1fa0] ;  /* 0x001fa000010a7983 */ /* 0x002f280000300a00 */
[----:B------:R1:W-:Y:S01]  /*359f0*/  STL.64 [R1+0x1738], R20 ;  /* 0x0017381401007387 */ /* 0x0003e20000100a00 */
[----:B------:R-:W-:-:S03]  /*35a00*/  IMAD.WIDE R52, R249, 0x4, R52 ;  /* 0x00000004f9347825 */ /* 0x000fc600078e0234 */
[----:B-1----:R-:W4:Y:S04]  /*35a10*/  LDL.LU.64 R20, [R1+0x1f98] ;  /* 0x001f980001147983 */ /* 0x002f280000300a00 */
[----:B------:R1:W-:Y:S01]  /*35a20*/  STL.64 [R1+0x1838], R148 ;  /* 0x0018389401007387 */ /* 0x0003e20000100a00 */
[----:B------:R-:W-:-:S04]  /*35a30*/  IMAD.WIDE R40, R249, 0x4, R40 ;  /* 0x00000004f9287825 */ /* 0x000fc800078e0228 */
[C---:B------:R-:W-:Y:S01]  /*35a40*/  IMAD.WIDE R118, R249.reuse, 0x4, R118 ;  /* 0x00000004f9767825 */ /* 0x040fe200078e0276 */
[----:B-1----:R-:W4:Y:S04]  /*35a50*/  LDL.LU.64 R148, [R1+0x1f90] ;  /* 0x001f900001947983 */ /* 0x002f280000300a00 */
[----:B------:R1:W-:Y:S01]  /*35a60*/  STL.64 [R1+0x18b8], R56 ;  /* 0x0018b83801007387 */ /* 0x0003e20000100a00 */
[----:B------:R-:W-:-:S04]  /*35a70*/  IMAD.WIDE R38, R249, 0x4, R38 ;  /* 0x00000004f9267825 */ /* 0x000fc800078e0226 */
[C---:B------:R-:W-:Y:S01]  /*35a80*/  IMAD.WIDE R134, R249.reuse, 0x4, R134 ;  /* 0x00000004f9867825 */ /* 0x040fe200078e0286 */
[----:B-1----:R-:W4:Y:S04]  /*35a90*/  LDL.LU.64 R56, [R1+0x160] ;  /* 0x0001600001387983 */ /* 0x002f280000300a00 */
[----:B------:R1:W-:Y:S01]  /*35aa0*/  STL.64 [R1+0x660], R196 ;  /* 0x000660c401007387 */ /* 0x0003e20000100a00 */
[----:B------:R-:W-:-:S03]  /*35ab0*/  IMAD.WIDE R200, R249, 0x4, R200 ;  /* 0x00000004f9c87825 */ /* 0x000fc600078e02c8 */
        /* <DEDUP_REMOVED lines=12> */
[----:B-1----:R-:W4:Y:S01]  /*35b80*/  LDL.LU.64 R200, [R1+0x1f60] ;  /* 0x001f600001c87983 */ /* 0x002f220000300a00 */
[----:B------:R-:W-:-:S04]  /*35b90*/  IMAD.WIDE R68, R249, 0x4, R68 ;  /* 0x00000004f9447825 */ /* 0x000fc800078e0244 */
[C---:B---3--:R-:W-:Y:S01]  /*35ba0*/  IMAD.WIDE R232, R249.reuse, 0x4, R232 ;  /* 0x00000004f9e87825 */ /* 0x048fe200078e02e8 */
[----:B------:R1:W-:Y:S03]  /*35bb0*/  STL.64 [R1+0x18b0], R68 ;  /* 0x0018b04401007387 */ /* 0x0003e60000100a00 */
[----:B------:R-:W-:-:S04]  /*35bc0*/  IMAD.WIDE R6, R249, 0x4, R6 ;  /* 0x00000004f9067825 */ /* 0x000fc800078e0206 */
[C---:B------:R-:W-:Y:S01]  /*35bd0*/  IMAD.WIDE R216, R249.reuse, 0x4, R216 ;  /* 0x00000004f9d87825 */ /* 0x040fe200078e02d8 */
[----:B-1----:R-:W3:Y:S03]  /*35be0*/  LDL.LU.64 R68, [R1+0x120] ;  /* 0x0001200001447983 */ /* 0x002ee60000300a00 */
[C---:B------:R-:W-:Y:S01]  /*35bf0*/  IMAD.WIDE R184, R249.reuse, 0x4, R184 ;  /* 0x00000004f9b87825 */ /* 0x040fe200078e02b8 */
[----:B------:R1:W-:Y:S03]  /*35c00*/  STL.64 [R1+0x558], R232 ;  /* 0x000558e801007387 */ /* 0x0003e60000100a00 */
[----:B------:R-:W-:-:S04]  /*35c10*/  IMAD.WIDE R166, R249, 0x4, R166 ;  /* 0x00000004f9a67825 */ /* 0x000fc800078e02a6 */
[C---:B------:R-:W-:Y:S01]  /*35c20*/  IMAD.WIDE R150, R249.reuse, 0x4, R150 ;  /* 0x00000004f9967825 */ /* 0x040fe200078e0296 */
[----:B-1----:R-:W3:Y:S04]  /*35c30*/  LDL.LU.64 R232, [R1+0x1f58] ;  /* 0x001f580001e87983 */ /* 0x002ee80000300a00 */
[----:B------:R1:W-:Y:S01]  /*35c40*/  STL.64 [R1+0x698], R6 ;  /* 0x0006980601007387 */ /* 0x0003e20000100a00 */
[----:B------:R-:W-:-:S03]  /*35c50*/  IMAD.WIDE R168, R249, 0x4, R168 ;  /* 0x00000004f9a87825 */ /* 0x000fc600078e02a8 */
[----:B-1----:R-:W3:Y:S04]  /*35c60*/  LDL.LU.64 R6, [R1+0x110] ;  /* 0x0001100001067983 */ /* 0x002ee80000300a00 */
[----:B------:R1:W-:Y:S01]  /*35c70*/  STL.64 [R1+0x10f0], R216 ;  /* 0x0010f0d801007387 */ /* 0x0003e20000100a00 */
[----:B--2---:R-:W-:-:S03]  /*35c80*/  IMAD.WIDE R152, R249, 0x4, R152 ;  /* 0x00000004f9987825 */ /* 0x004fc600078e0298 */
[----:B-1----:R-:W2:Y:S01]  /*35c90*/  LDL.LU.64 R216, [R1+0x1f50] ;  /* 0x001f500001d87983 */ /* 0x002ea20000300a00 */
[----:B------:R-:W-:-:S04]  /*35ca0*/  IMAD.WIDE R22, R249, 0x4, R22 ;  /* 0x00000004f9167825 */ /* 0x000fc800078e0216 */
[----:B----4-:R-:W-:-:S04]  /*35cb0*/  IMAD.WIDE R136, R249, 0x4, R136 ;  /* 0x00000004f9887825 */ /* 0x010fc800078e0288 */
[----:B------:R-:W-:-:S04]  /*35cc0*/  IMAD.WIDE R104, R249, 0x4, R104 ;  /* 0x00000004f9687825 */ /* 0x000fc800078e0268 */
[----:B------:R-:W-:-:S04]  /*35cd0*/  IMAD.WIDE R88, R249, 0x4, R88 ;  /* 0x00000004f9587825 */ /* 0x000fc800078e0258 */
[----:B------:R-:W-:-:S04]  /*35ce0*/  IMAD.WIDE R120, R249, 0x4, R120 ;  /* 0x00000004f9787825 */ /* 0x000fc800078e0278 */
[----:B------:R-:W-:-:S04]  /*35cf0*/  IMAD.WIDE R72, R249, 0x4, R72 ;  /* 0x00000004f9487825 */ /* 0x000fc800078e0248 */
[----:B------:R-:W-:-:S04]  /*35d00*/  IMAD.WIDE R56, R249, 0x4, R56 ;  /* 0x00000004f9387825 */ /* 0x000fc800078e0238 */
[----:B------:R-:W-:-:S04]  /*35d10*/  IMAD.WIDE R196, R249, 0x4, R196 ;  /* 0x00000004f9c47825 */ /* 0x000fc800078e02c4 */
[----:B------:R-:W-:-:S04]  /*35d20*/  IMAD.WIDE R38, R249, 0x4, R38 ;  /* 0x00000004f9267825 */ /* 0x000fc800078e0226 */
[----:B------:R-:W-:-:S05]  /*35d30*/  IMAD.WIDE R200, R249, 0x4, R200 ;  /* 0x00000004f9c87825 */ /* 0x000fca00078e02c8 */
[----:B------:R1:W-:Y:S04]  /*35d40*/  STL.64 [R1+0x1358], R200 ;  /* 0x001358c801007387 */ /* 0x0003e80000100a00 */
[----:B-1----:R-:W4:Y:S04]  /*35d50*/  LDL.LU.64 R200, [R1+0x1f48] ;  /* 0x001f480001c87983 */ /* 0x002f280000300a00 */
        /* <DEDUP_REMOVED lines=29> */
[----:B------:R-:W-:-:S04]  /*35f30*/  IMAD.WIDE R24, R249, 0x4, R24 ;  /* 0x00000004f9187825 */ /* 0x000fc800078e0218 */
[----:B------:R-:W-:-:S04]  /*35f40*/  IMAD.WIDE R8, R249, 0x4, R8 ;  /* 0x00000004f9087825 */ /* 0x000fc800078e0208 */
[----:B------:R-:W-:-:S04]  /*35f50*/  IMAD.WIDE R36, R249, 0x4, R36 ;  /* 0x00000004f9247825 */ /* 0x000fc800078e0224 */
[----:B------:R-:W-:-:S04]  /*35f60*/  IMAD.WIDE R164, R249, 0x4, R164 ;  /* 0x00000004f9a47825 */ /* 0x000fc800078e02a4 */
[----:B---3--:R-:W-:-:S04]  /*35f70*/  IMAD.WIDE R68, R249, 0x4, R68 ;  /* 0x00000004f9447825 */ /* 0x008fc800078e0244 */
[----:B--2---:R-:W-:-:S05]  /*35f80*/  IMAD.WIDE R196, R249, 0x4, R196 ;  /* 0x00000004f9c47825 */ /* 0x004fca00078e02c4 */
        /* <DEDUP_REMOVED lines=16> */
[----:B--2---:R-:W-:-:S05]  /*36090*/  IMAD.WIDE R68, R249, 0x4, R68 ;  /* 0x00000004f9447825 */ /* 0x004fca00078e0244 */
[----:B------:R1:W-:Y:S04]  /*360a0*/  STL.64 [R1+0x4b8], R68 ;  /* 0x0004b84401007387 */ /* 0x0003e80000100a00 */
[----:B-1----:R-:W2:Y:S04]  /*360b0*/  LDL.LU.64 R68, [R1+0x20] ;  /* 0x0000200001447983 */ /* 0x002ea80000300a00 */
[----:B------:R1:W-:Y:S04]  /*360c0*/  STL.64 [R1+0x1018], R6 ;  /* 0x0010180601007387 */ /* 0x0003e80000100a00 */
[----:B-1----:R-:W2:Y:S04]  /*360d0*/  LDL.LU.64 R6, [R1+0x1ec0] ;  /* 0x001ec00001067983 */ /* 0x002ea80000300a00 */
[----:B------:R1:W-:Y:S04]  /*360e0*/  STL.64 [R1+0x12b0], R134 ;  /* 0x0012b08601007387 */ /* 0x0003e80000100a00 */
[----:B-1----:R-:W3:Y:S01]  /*360f0*/  LDL.LU.64 R134, [R1+0x1eb8] ;  /* 0x001eb80001867983 */ /* 0x002ee20000300a00 */
[----:B------:R-:W-:-:S04]  /*36100*/  IMAD.WIDE R230, R249, 0x4, R230 ;  /* 0x00000004f9e67825 */ /* 0x000fc800078e02e6 */
        /* <DEDUP_REMOVED lines=21> */
[----:B-1----:R-:W4:Y:S01]  /*36260*/  LDL.LU.64 R150, [R1+0x1e88] ;  /* 0x001e880001967983 */ /* 0x002f220000300a00 */
        /* <DEDUP_REMOVED lines=76> */
[----:B------:R-:W-:-:S05]  /*36730*/  IMAD.WIDE R250, R249, 0x4, R250 ;  /* 0x00000004f9fa7825 */ /* 0x000fca00078e02fa */
[----:B------:R1:W-:Y:S02]  /*36740*/  STL.64 [R1+0x15a0], R250 ;  /* 0x0015a0fa01007387 */ /* 0x0003e40000100a00 */
[----:B-1----:R-:W-:-:S04]  /*36750*/  IMAD.WIDE R250, R249, 0x4, R246 ;  /* 0x00000004f9fa7825 */ /* 0x002fc800078e02f6 */
[C---:B------:R-:W-:Y:S01]  /*36760*/  IMAD.WIDE R246, R249.reuse, 0x4, R2 ;  /* 0x00000004f9f67825 */ /* 0x040fe200078e0202 */
[----:B------:R-:W-:Y:S03]  /*36770*/  STL.64 [R1+0x1730], R250 ;  /* 0x001730fa01007387 */ /* 0x000fe60000100a00 */
[C---:B------:R-:W-:Y:S01]  /*36780*/  IMAD.WIDE R2, R249.reuse, 0x4, R6 ;  /* 0x00000004f9027825 */ /* 0x040fe200078e0206 */
[----:B------:R-:W-:Y:S03]  /*36790*/  STL.64 [R1+0x1830], R246 ;  /* 0x001830f601007387 */ /* 0x000fe60000100a00 */
[----:B------:R-:W-:-:S04]  /*367a0*/  IMAD.WIDE R6, R249, 0x4, R8 ;  /* 0x00000004f9067825 */ /* 0x000fc800078e0208 */
[----:B------:R-:W-:-:S04]  /*367b0*/  IMAD.WIDE R194, R249, 0x4, R194 ;  /* 0x00000004f9c27825 */ /* 0x000fc800078e02c2 */
[----:B------:R-:W-:-:S04]  /*367c0*/  IMAD.WIDE R210, R249, 0x4, R210 ;  /* 0x00000004f9d27825 */ /* 0x000fc800078e02d2 */
[----:B------:R-:W-:-:S04]  /*367d0*/  IMAD.WIDE R226, R249, 0x4, R226 ;  /* 0x00000004f9e27825 */ /* 0x000fc800078e02e2 */
[----:B--2---:R-:W-:-:S05]  /*367e0*/  IMAD.WIDE R4, R249, 0x4, R4 ;  /* 0x00000004f9047825 */ /* 0x004fca00078e0204 */
[----:B------:R1:W-:Y:S04]  /*367f0*/  STL.64 [R1+0x3d8], R4 ;  /* 0x0003d80401007387 */ /* 0x0003e80000100a00 */
[----:B------:R2:W-:Y:S04]  /*36800*/  STL.64 [R1+0x400], R2 ;  /* 0x0004000201007387 */ /* 0x0005e80000100a00 */
[----:B------:R3:W-:Y:S01]  /*36810*/  STL.64 [R1+0x450], R6 ;  /* 0x0004500601007387 */ /* 0x0007e20000100a00 */
[----:B-1----:R-:W-:-:S04]  /*36820*/  IMAD.WIDE R4, R249, 0x4, R10 ;  /* 0x00000004f9047825 */ /* 0x002fc800078e020a */
[C---:B--2---:R-:W-:Y:S01]  /*36830*/  IMAD.WIDE R2, R249.reuse, 0x4, R12 ;  /* 0x00000004f9027825 */ /* 0x044fe200078e020c */
[----:B------:R1:W-:Y:S03]  /*36840*/  STL.64 [R1+0x1138], R4 ;  /* 0x0011380401007387 */ /* 0x0003e60000100a00 */
[C---:B---3--:R-:W-:Y:S01]  /*36850*/  IMAD.WIDE R6, R249.reuse, 0x4, R14 ;  /* 0x00000004f9067825 */ /* 0x048fe200078e020e */
        /* <DEDUP_REMOVED lines=135> */
[C---:B----4-:R-:W-:Y:S01]  /*370d0*/  IMAD.WIDE R2, R249.reuse, 0x4, R150 ;  /* 0x00000004f9027825 */ /* 0x050fe200078e0296 */
[----:B------:R1:W-:Y:S03]  /*370e0*/  STL.64 [R1+0x2c8], R4 ;  /* 0x0002c80401007387 */ /* 0x0003e60000100a00 */
[C---:B--2---:R-:W-:Y:S01]  /*370f0*/  IMAD.WIDE R6, R249.reuse, 0x4, R152 ;  /* 0x00000004f9067825 */ /* 0x044fe200078e0298 */
        /* <DEDUP_REMOVED lines=44> */
[----:B-1----:R-:W-:-:S03]  /*373c0*/  IMAD.WIDE R4, R249, 0x4, R198 ;  /* 0x00000004f9047825 */ /* 0x002fc600078e02c6 */
[----:B------:R-:W-:Y:S01]  /*373d0*/  STL.64 [R1+0x16b0], R194 ;  /* 0x0016b0c201007387 */ /* 0x000fe20000100a00 */
[----:B--2---:R-:W-:-:S03]  /*373e0*/  IMAD.WIDE R2, R249, 0x4, R200 ;  /* 0x00000004f9027825 */ /* 0x004fc600078e02c8 */
[----:B------:R1:W-:Y:S04]  /*373f0*/  STL.64 [R1+0x278], R4 ;  /* 0x0002780401007387 */ /* 0x0003e80000100a00 */
[----:B------:R-:W-:Y:S01]  /*37400*/  STL.64 [R1+0x19f8], R194 ;  /* 0x0019f8c201007387 */ /* 0x000fe20000100a00 */
[----:B---3--:R-:W-:-:S03]  /*37410*/  IMAD.WIDE R6, R249, 0x4, R204 ;  /* 0x00000004f9067825 */ /* 0x008fc600078e02cc */
[----:B------:R2:W-:Y:S01]  /*37420*/  STL.64 [R1+0x2d8], R2 ;  /* 0x0002d80201007387 */ /* 0x0005e20000100a00 */
[----:B-1----:R-:W-:-:S04]  /*37430*/  IMAD.WIDE R4, R249, 0x4, R206 ;  /* 0x00000004f9047825 */ /* 0x002fc800078e02ce */
        /* <DEDUP_REMOVED lines=8> */
[----:B------:R-:W-:Y:S04]  /*374c0*/  STL.64 [R1+0x268], R6 ;  /* 0x0002680601007387 */ /* 0x000fe80000100a00 */
[----:B------:R-:W-:Y:S01]  /*374d0*/  STL.64 [R1+0x1680], R210 ;  /* 0x001680d201007387 */ /* 0x000fe20000100a00 */
[----:B-1----:R-:W-:-:S03]  /*374e0*/  IMAD.WIDE R2, R249, 0x4, R216 ;  /* 0x00000004f9027825 */ /* 0x002fc600078e02d8 */
[----:B------:R1:W-:Y:S04]  /*374f0*/  STL.64 [R1+0x260], R4 ;  /* 0x0002600401007387 */ /* 0x0003e80000100a00 */
[----:B------:R-:W-:Y:S04]  /*37500*/  STL.64 [R1+0x1a00], R210 ;  /* 0x001a00d201007387 */ /* 0x000fe80000100a00 */
[----:B------:R2:W-:Y:S01]  /*37510*/  STL.64 [R1+0x2b8], R2 ;  /* 0x0002b80201007387 */ /* 0x0005e20000100a00 */
[----:B-1----:R-:W-:-:S03]  /*37520*/  IMAD.WIDE R4, R249, 0x4, R218 ;  /* 0x00000004f9047825 */ /* 0x002fc600078e02da */
[----:B------:R-:W3:Y:S04]  /*37530*/  LDL.LU.64 R30, [R1+0x4b0] ;  /* 0x0004b000011e7983 */ /* 0x000ee80000300a00 */
[----:B------:R1:W-:Y:S01]  /*37540*/  STL.64 [R1+0x3c8], R4 ;  /* 0x0003c80401007387 */ /* 0x0003e20000100a00 */
[----:B--2---:R-:W-:-:S03]  /*37550*/  IMAD.WIDE R2, R249, 0x4, R220 ;  /* 0x00000004f9027825 */ /* 0x004fc600078e02dc */
[----:B------:R-:W2:Y:S04]  /*37560*/  LDL.LU.64 R28, [R1+0x4c8] ;  /* 0x0004c800011c7983 */ /* 0x000ea80000300a00 */
[----:B------:R4:W-:Y:S01]  /*37570*/  STL.64 [R1+0x1008], R2 ;  /* 0x0010080201007387 */ /* 0x0009e20000100a00 */
[----:B-1----:R-:W-:-:S03]  /*37580*/  IMAD.WIDE R4, R249, 0x4, R222 ;  /* 0x00000004f9047825 */ /* 0x002fc600078e02de */
[----:B------:R-:W2:Y:S04]  /*37590*/  LDL.LU.64 R24, [R1+0x500] ;  /* 0x0005000001187983 */ /* 0x000ea80000300a00 */
[----:B------:R1:W-:Y:S01]  /*375a0*/  STL.64 [R1+0x12a0], R4 ;  /* 0x0012a00401007387 */ /* 0x0003e20000100a00 */
[----:B----4-:R-:W-:-:S03]  /*375b0*/  IMAD.WIDE R2, R249, 0x4, R224 ;  /* 0x00000004f9027825 */ /* 0x010fc600078e02e0 */
[----:B------:R-:W4:Y:S04]  /*375c0*/  LDL.LU.64 R10, [R1+0x4f8] ;  /* 0x0004f800010a7983 */ /* 0x000f280000300a00 */
[----:B------:R1:W-:Y:S04]  /*375d0*/  STL.64 [R1+0x1488], R2 ;  /* 0x0014880201007387 */ /* 0x0003e80000100a00 */
[----:B------:R-:W4:Y:S01]  /*375e0*/  LDL.LU.64 R22, [R1+0x4f0] ;  /* 0x0004f00001167983 */ /* 0x000f220000300a00 */
[----:B-1----:R-:W-:-:S03]  /*375f0*/  IMAD.WIDE R4, R249, 0x4, R230 ;  /* 0x00000004f9047825 */ /* 0x002fc600078e02e6 */
[----:B------:R-:W4:Y:S01]  /*37600*/  LDL.LU.64 R18, [R1+0x4e8] ;  /* 0x0004e80001127983 */ /* 0x000f220000300a00 */
[----:B------:R-:W-:-:S03]  /*37610*/  IMAD.WIDE R2, R249, 0x4, R228 ;  /* 0x00000004f9027825 */ /* 0x000fc600078e02e4 */
[----:B------:R-:W4:Y:S04]  /*37620*/  LDL.LU.64 R8, [R1+0x4e0] ;  /* 0x0004e00001087983 */ /* 0x000f280000300a00 */
[----:B------:R-:W4:Y:S04]  /*37630*/  LDL.LU.64 R6, [R1+0x4d8] ;  /* 0x0004d80001067983 */ /* 0x000f280000300a00 */
[----:B------:R1:W-:Y:S04]  /*37640*/  STL.64 [R1+0x258], R2 ;  /* 0x0002580201007387 */ /* 0x0003e80000100a00 */
[----:B------:R1:W-:Y:S01]  /*37650*/  STL.64 [R1+0x250], R4 ;  /* 0x0002500401007387 */ /* 0x0003e20000100a00 */
[----:B------:R-:W-:-:S03]  /*37660*/  IMAD.WIDE R12, R249, 0x4, R234 ;  /* 0x00000004f90c7825 */ /* 0x000fc600078e02ea */
[----:B------:R-:W4:Y:S01]  /*37670*/  LDL.LU.64 R16, [R1+0x518] ;  /* 0x0005180001107983 */ /* 0x000f220000300a00 */
[----:B-1----:R-:W-:-:S03]  /*37680*/  IMAD.WIDE R2, R249, 0x4, R232 ;  /* 0x00000004f9027825 */ /* 0x002fc600078e02e8 */
[----:B------:R-:W-:Y:S04]  /*37690*/  STL.64 [R1+0x1650], R226 ;  /* 0x001650e201007387 */ /* 0x000fe80000100a00 */
[----:B------:R1:W-:Y:S04]  /*376a0*/  STL.64 [R1+0x248], R2 ;  /* 0x0002480201007387 */ /* 0x0003e80000100a00 */
[----:B------:R-:W-:Y:S04]  /*376b0*/  STL.64 [R1+0x1a08], R226 ;  /* 0x001a08e201007387 */ /* 0x000fe80000100a00 */
[----:B------:R-:W4:Y:S01]  /*376c0*/  LDL.LU.64 R4, [R1+0x520] ;  /* 0x0005200001047983 */ /* 0x000f220000300a00 */
[----:B-1----:R-:W-:-:S03]  /*376d0*/  IMAD.WIDE R2, R249, 0x4, R236 ;  /* 0x00000004f9027825 */ /* 0x002fc600078e02ec */
[----:B------:R1:W-:Y:S01]  /*376e0*/  STL.64 [R1+0x3a8], R12 ;  /* 0x0003a80c01007387 */ /* 0x0003e20000100a00 */
[----:B------:R-:W-:-:S03]  /*376f0*/  IMAD.WIDE R14, R249, 0x4, R238 ;  /* 0x00000004f90e7825 */ /* 0x000fc600078e02ee */
[----:B------:R1:W-:Y:S02]  /*37700*/  STL.64 [R1+0xe30], R2 ;  /* 0x000e300201007387 */ /* 0x0003e40000100a00 */
[C---:B-1----:R-:W-:Y:S02]  /*37710*/  IMAD.WIDE R12, R249.reuse, 0x4, R240 ;  /* 0x00000004f90c7825 */ /* 0x042fe400078e02f0 */
[----:B------:R-:W4:Y:S04]  /*37720*/  LDL.LU.64 R2, [R1+0x550] ;  /* 0x0005500001027983 */ /* 0x000f280000300a00 */
[----:B------:R1:W-:Y:S04]  /*37730*/  STL.64 [R1+0x1270], R14 ;  /* 0x0012700e01007387 */ /* 0x0003e80000100a00 */
[----:B------:R-:W4:Y:S04]  /*37740*/  LDL.LU.64 R26, [R1+0x548] ;  /* 0x00054800011a7983 */ /* 0x000f280000300a00 */
[----:B------:R1:W-:Y:S04]  /*37750*/  STL.64 [R1+0x1450], R12 ;  /* 0x0014500c01007387 */ /* 0x0003e80000100a00 */
[----:B------:R-:W4:Y:S04]  /*37760*/  LDL.LU.64 R20, [R1+0x540] ;  /* 0x0005400001147983 */ /* 0x000f280000300a00 */
[----:B-1----:R-:W4:Y:S04]  /*37770*/  LDL.LU.64 R14, [R1+0x538] ;  /* 0x00053800010e7983 */ /* 0x002f280000300a00 */
[----:B------:R-:W4:Y:S04]  /*37780*/  LDL.LU.64 R12, [R1+0x530] ;  /* 0x00053000010c7983 */ /* 0x000f280000300a00 */
[----:B------:R-:W4:Y:S04]  /*37790*/  LDL.LU.64 R246, [R1+0x528] ;  /* 0x0005280001f67983 */ /* 0x000f280000300a00 */
[----:B------:R-:W4:Y:S01]  /*377a0*/  LDL.LU.64 R250, [R1+0x560] ;  /* 0x0005600001fa7983 */ /* 0x000f220000300a00 */
[----:B------:R-:W-:-:S04]  /*377b0*/  IMAD.WIDE R32, R249, 0x4, R244 ;  /* 0x00000004f9207825 */ /* 0x000fc800078e02f4 */
[C---:B------:R-:W-:Y:S01]  /*377c0*/  IMAD.WIDE R178, R249.reuse, 0x4, R242 ;  /* 0x00000004f9b27825 */ /* 0x040fe200078e02f2 */
[----:B------:R-:W-:Y:S04]  /*377d0*/  STL.64 [R1+0x228], R32 ;  /* 0x0002282001007387 */ /* 0x000fe80000100a00 */
[----:B------:R-:W-:Y:S01]  /*377e0*/  STL.64 [R1+0x1620], R178 ;  /* 0x001620b201007387 */ /* 0x000fe20000100a00 */
[----:B---3--:R-:W-:-:S05]  /*377f0*/  IMAD.WIDE R30, R249, 0x4, R30 ;  /* 0x00000004f91e7825 */ /* 0x008fca00078e021e */
[----:B------:R-:W-:Y:S01]  /*37800*/  STL.64 [R1+0x220], R30 ;  /* 0x0002201e01007387 */ /* 0x000fe20000100a00 */
[----:B--2---:R-:W-:-:S03]  /*37810*/  IMAD.WIDE R28, R249, 0x4, R28 ;  /* 0x00000004f91c7825 */ /* 0x004fc600078e021c */
[----:B------:R-:W-:Y:S04]  /*37820*/  STL.64 [R1+0x1a10], R178 ;  /* 0x001a10b201007387 */ /* 0x000fe80000100a00 */
[----:B------:R1:W-:Y:S02]  /*37830*/  STL.64 [R1+0x218], R28 ;  /* 0x0002181c01007387 */ /* 0x0003e40000100a00 */
[----:B-1----:R-:W-:-:S04]  /*37840*/  IMAD.WIDE R28, R249, 0x4, R24 ;  /* 0x00000004f91c7825 */ /* 0x002fc800078e0218 */
[C---:B----4-:R-:W-:Y:S02]  /*37850*/  IMAD.WIDE R24, R249.reuse, 0x4, R10 ;  /* 0x00000004f9187825 */ /* 0x050fe400078e020a */
[----:B------:R-:W2:Y:S02]  /*37860*/  LDL.LU.64 R10, [R1+0x568] ;  /* 0x00056800010a7983 */ /* 0x000ea40000300a00 */
[C---:B------:R-:W-:Y:S02]  /*37870*/  IMAD.WIDE R22, R249.reuse, 0x4, R22 ;  /* 0x00000004f9167825 */ /* 0x040fe400078e0216 */
[----:B------:R-:W-:Y:S02]  /*37880*/  STL.64 [R1+0x388], R28 ;  /* 0x0003881c01007387 */ /* 0x000fe40000100a00 */
[C---:B------:R-:W-:Y:S02]  /*37890*/  IMAD.WIDE R18, R249.reuse, 0x4, R18 ;  /* 0x00000004f9127825 */ /* 0x040fe400078e0212 */
[----:B------:R1:W-:Y:S04]  /*378a0*/  STL.64 [R1+0xe18], R24 ;  /* 0x000e181801007387 */ /* 0x0003e80000100a00 */
[----:B------:R3:W-:Y:S01]  /*378b0*/  STL.64 [R1+0x1220], R22 ;  /* 0x0012201601007387 */ /* 0x0007e20000100a00 */
[----:B------:R-:W-:-:S04]  /*378c0*/  IMAD.WIDE R176, R249, 0x4, R8 ;  /* 0x00000004f9b07825 */ /* 0x000fc800078e0208 */
[C---:B------:R-:W-:Y:S01]  /*378d0*/  IMAD.WIDE R6, R249.reuse, 0x4, R6 ;  /* 0x00000004f9067825 */ /* 0x040fe200078e0206 */
[----:B-1----:R-:W4:Y:S04]  /*378e0*/  LDL.LU.64 R24, [R1+0x598] ;  /* 0x0005980001187983 */ /* 0x002f280000300a00 */
[----:B------:R1:W-:Y:S04]  /*378f0*/  STL.64 [R1+0x1418], R18 ;  /* 0x0014181201007387 */ /* 0x0003e80000100a00 */
[----:B------:R-:W4:Y:S01]  /*37900*/  LDL.LU.64 R8, [R1+0x590] ;  /* 0x0005900001087983 */ /* 0x000f220000300a00 */
[----:B------:R-:W-:-:S03]  /*37910*/  IMAD.WIDE R30, R249, 0x4, R16 ;  /* 0x00000004f91e7825 */ /* 0x000fc600078e0210 */
[----:B---3--:R-:W3:Y:S04]  /*37920*/  LDL.LU.64 R22, [R1+0x588] ;  /* 0x0005880001167983 */ /* 0x008ee80000300a00 */
[----:B-1----:R-:W3:Y:S04]  /*37930*/  LDL.LU.64 R18, [R1+0x580] ;  /* 0x0005800001127983 */ /* 0x002ee80000300a00 */
[----:B------:R1:W-:Y:S01]  /*37940*/  STL.64 [R1+0x210], R6 ;  /* 0x0002100601007387 */ /* 0x0003e20000100a00 */
[----:B------:R-:W-:-:S03]  /*37950*/  IMAD.WIDE R28, R249, 0x4, R4 ;  /* 0x00000004f91c7825 */ /* 0x000fc600078e0204 */
[----:B-1----:R-:W3:Y:S04]  /*37960*/  LDL.LU.64 R6, [R1+0x578] ;  /* 0x0005780001067983 */ /* 0x002ee80000300a00 */
[----:B------:R-:W3:Y:S04]  /*37970*/  LDL.LU.64 R16, [R1+0x570] ;  /* 0x0005700001107983 */ /* 0x000ee80000300a00 */
[----:B------:R-:W-:Y:S04]  /*37980*/  STL.64 [R1+0x208], R30 ;  /* 0x0002081e01007387 */ /* 0x000fe80000100a00 */
[----:B------:R-:W3:Y:S04]  /*37990*/  LDL.LU.64 R4, [R1+0x5c0] ;  /* 0x0005c00001047983 */ /* 0x000ee80000300a00 */
[----:B------:R-:W-:Y:S04]  /*379a0*/  STL.64 [R1+0x15f0], R176 ;  /* 0x0015f0b001007387 */ /* 0x000fe80000100a00 */
[----:B------:R1:W-:Y:S04]  /*379b0*/  STL.64 [R1+0x200], R28 ;  /* 0x0002001c01007387 */ /* 0x0003e80000100a00 */
[----:B------:R-:W-:Y:S01]  /*379c0*/  STL.64 [R1+0x1a18], R176 ;  /* 0x001a18b001007387 */ /* 0x000fe20000100a00 */
[----:B------:R-:W-:-:S04]  /*379d0*/  IMAD.WIDE R26, R249, 0x4, R26 ;  /* 0x00000004f91a7825 */ /* 0x000fc800078e021a */
[C---:B-1----:R-:W-:Y:S02]  /*379e0*/  IMAD.WIDE R28, R249.reuse, 0x4, R2 ;  /* 0x00000004f91c7825 */ /* 0x042fe400078e0202 */
[----:B------:R-:W3:Y:S02]  /*379f0*/  LDL.LU.64 R2, [R1+0x5c8] ;  /* 0x0005c80001027983 */ /* 0x000ee40000300a00 */
[C---:B------:R-:W-:Y:S02]  /*37a00*/  IMAD.WIDE R20, R249.reuse, 0x4, R20 ;  /* 0x00000004f9147825 */ /* 0x040fe400078e0214 */
[----:B------:R-:W-:Y:S02]  /*37a10*/  STL.64 [R1+0x368], R28 ;  /* 0x0003681c01007387 */ /* 0x000fe40000100a00 */
[C---:B------:R-:W-:Y:S02]  /*37a20*/  IMAD.WIDE R238, R249.reuse, 0x4, R14 ;  /* 0x00000004f9ee7825 */ /* 0x040fe400078e020e */
[----:B------:R-:W-:Y:S02]  /*37a30*/  STL.64 [R1+0xdf0], R26 ;  /* 0x000df01a01007387 */ /* 0x000fe40000100a00 */
[----:B------:R-:W-:-:S02]  /*37a40*/  IMAD.WIDE R14, R249, 0x4, R246 ;  /* 0x00000004f90e7825 */ /* 0x000fc400078e02f6 */
[----:B------:R1:W-:Y:S02]  /*37a50*/  STL.64 [R1+0x11c8], R20 ;  /* 0x0011c81401007387 */ /* 0x0003e40000100a00 */
[----:B------:R-:W-:-:S04]  /*37a60*/  IMAD.WIDE R174, R249, 0x4, R12 ;  /* 0x00000004f9ae7825 */ /* 0x000fc800078e020c */
[C---:B------:R-:W-:Y:S01]  /*37a70*/  IMAD.WIDE R12, R249.reuse, 0x4, R250 ;  /* 0x00000004f90c7825 */ /* 0x040fe200078e02fa */
[----:B-1----:R-:W3:Y:S04]  /*37a80*/  LDL.LU.64 R20, [R1+0x5f8] ;  /* 0x0005f80001147983 */ /* 0x002ee80000300a00 */
[----:B------:R1:W-:Y:S04]  /*37a90*/  STL.64 [R1+0x1f8], R14 ;  /* 0x0001f80e01007387 */ /* 0x0003e80000100a00 */
[----:B-1----:R-:W3:Y:S04]  /*37aa0*/  LDL.LU.64 R14, [R1+0x5f0] ;  /* 0x0005f000010e7983 */ /* 0x002ee80000300a00 */
[----:B------:R1:W-:Y:S04]  /*37ab0*/  STL.64 [R1+0x1f0], R12 ;  /* 0x0001f00c01007387 */ /* 0x0003e80000100a00 */
[----:B------:R-:W3:Y:S04]  /*37ac0*/  LDL.LU.64 R250, [R1+0x5e8] ;  /* 0x0005e80001fa7983 */ /* 0x000ee80000300a00 */
[----:B-1----:R-:W3:Y:S04]  /*37ad0*/  LDL.LU.64 R12, [R1+0x5e0] ;  /* 0x0005e000010c7983 */ /* 0x002ee80000300a00 */
[----:B------:R-:W3:Y:S04]  /*37ae0*/  LDL.LU.64 R246, [R1+0x5d8] ;  /* 0x0005d80001f67983 */ /* 0x000ee80000300a00 */
[----:B------:R-:W-:Y:S04]  /*37af0*/  STL.64 [R1+0x13e0], R238 ;  /* 0x0013e0ee01007387 */ /* 0x000fe80000100a00 */
[----:B------:R-:W-:Y:S01]  /*37b00*/  STL.64 [R1+0x1a20], R238 ;  /* 0x001a20ee01007387 */ /* 0x000fe20000100a00 */
[----:B--2---:R-:W-:-:S03]  /*37b10*/  IMAD.WIDE R26, R249, 0x4, R10 ;  /* 0x00000004f91a7825 */ /* 0x004fc600078e020a */
[----:B------:R-:W2:Y:S04]  /*37b20*/  LDL.LU.64 R10, [R1+0x5d0] ;  /* 0x0005d000010a7983 */ /* 0x000ea80000300a00 */
[----:B------:R-:W-:Y:S04]  /*37b30*/  STL.64 [R1+0x15c0], R174 ;  /* 0x0015c0ae01007387 */ /* 0x000fe80000100a00 */
[----:B------:R4:W-:Y:S04]  /*37b40*/  STL.64 [R1+0x1e8], R26 ;  /* 0x0001e81a01007387 */ /* 0x0009e80000100a00 */
[----:B------:R-:W-:Y:S01]  /*37b50*/  STL.64 [R1+0x1a28], R174 ;  /* 0x001a28ae01007387 */ /* 0x000fe20000100a00 */
[----:B----4-:R-:W-:-:S04]  /*37b60*/  IMAD.WIDE R26, R249, 0x4, R24 ;  /* 0x00000004f91a7825 */ /* 0x010fc800078e0218 */
[C---:B------:R-:W-:Y:S02]  /*37b70*/  IMAD.WIDE R24, R249.reuse, 0x4, R8 ;  /* 0x00000004f9187825 */ /* 0x040fe400078e0208 */
[----:B------:R-:W4:Y:S02]  /*37b80*/  LDL.LU.64 R8, [R1+0x600] ;  /* 0x0006000001087983 */ /* 0x000f240000300a00 */
[C---:B---3--:R-:W-:Y:S02]  /*37b90*/  IMAD.WIDE R238, R249.reuse, 0x4, R22 ;  /* 0x00000004f9ee7825 */ /* 0x048fe400078e0216 */
[----:B------:R-:W-:Y:S02]  /*37ba0*/  STL.64 [R1+0x348], R26 ;  /* 0x0003481a01007387 */ /* 0x000fe40000100a00 */
[C---:B------:R-:W-:Y:S02]  /*37bb0*/  IMAD.WIDE R236, R249.reuse, 0x4, R18 ;  /* 0x00000004f9ec7825 */ /* 0x040fe400078e0212 */
[----:B------:R1:W-:Y:S02]  /*37bc0*/  STL.64 [R1+0xdd0], R24 ;  /* 0x000dd01801007387 */ /* 0x0003e40000100a00 */
[----:B------:R-:W-:-:S02]  /*37bd0*/  IMAD.WIDE R172, R249, 0x4, R6 ;  /* 0x00000004f9ac7825 */ /* 0x000fc400078e0206 */
[----:B------:R-:W3:Y:S02]  /*37be0*/  LDL.LU.64 R6, [R1+0x608] ;  /* 0x0006080001067983 */ /* 0x000ee40000300a00 */
[C---:B------:R-:W-:Y:S02]  /*37bf0*/  IMAD.WIDE R16, R249.reuse, 0x4, R16 ;  /* 0x00000004f9107825 */ /* 0x040fe400078e0210 */
[----:B------:R-:W-:Y:S04]  /*37c00*/  STL.64 [R1+0x1178], R238 ;  /* 0x001178ee01007387 */ /* 0x000fe80000100a00 */
[----:B------:R-:W-:Y:S01]  /*37c10*/  STL.64 [R1+0x1b10], R238 ;  /* 0x001b10ee01007387 */ /* 0x000fe20000100a00 */
[----:B------:R-:W-:-:S03]  /*37c20*/  IMAD.WIDE R4, R249, 0x4, R4 ;  /* 0x00000004f9047825 */ /* 0x000fc600078e0204 */
[----:B------:R-:W-:Y:S04]  /*37c30*/  STL.64 [R1+0x1e0], R16 ;  /* 0x0001e01001007387 */ /* 0x000fe80000100a00 */
[----:B------:R-:W-:Y:S04]  /*37c40*/  STL.64 [R1+0x13a8], R236 ;  /* 0x0013a8ec01007387 */ /* 0x000fe80000100a00 */
[----:B------:R-:W-:Y:S04]  /*37c50*/  STL.64 [R1+0x1a30], R236 ;  /* 0x001a30ec01007387 */ /* 0x000fe80000100a00 */
[----:B------:R1:W-:Y:S04]  /*37c60*/  STL.64 [R1+0x1d8], R4 ;  /* 0x0001d80401007387 */ /* 0x0003e80000100a00 */
[----:B-1----:R-:W3:Y:S01]  /*37c70*/  LDL.LU.64 R24, [R1+0x638] ;  /* 0x0006380001187983 */ /* 0x002ee20000300a00 */
[----:B------:R-:W-:-:S03]  /*37c80*/  IMAD.WIDE R2, R249, 0x4, R2 ;  /* 0x00000004f9027825 */ /* 0x000fc600078e0202 */
[----:B------:R-:W3:Y:S04]  /*37c90*/  LDL.LU.64 R18, [R1+0x630] ;  /* 0x0006300001127983 */ /* 0x000ee80000300a00 */
[----:B------:R1:W-:Y:S04]  /*37ca0*/  STL.64 [R1+0x1d0], R2 ;  /* 0x0001d00201007387 */ /* 0x0003e80000100a00 */
[----:B------:R-:W3:Y:S04]  /*37cb0*/  LDL.LU.64 R4, [R1+0x628] ;  /* 0x0006280001047983 */ /* 0x000ee80000300a00 */
[----:B------:R-:W3:Y:S04]  /*37cc0*/  LDL.LU.64 R16, [R1+0x620] ;  /* 0x0006200001107983 */ /* 0x000ee80000300a00 */
[----:B-1----:R-:W3:Y:S04]  /*37cd0*/  LDL.LU.64 R2, [R1+0x618] ;  /* 0x0006180001027983 */ /* 0x002ee80000300a00 */
[----:B------:R-:W-:Y:S01]  /*37ce0*/  STL.64 [R1+0x1590], R172 ;  /* 0x001590ac01007387 */ /* 0x000fe20000100a00 */
[----:B------:R-:W-:-:S03]  /*37cf0*/  IMAD.WIDE R20, R249, 0x4, R20 ;  /* 0x00000004f9147825 */ /* 0x000fc600078e0214 */
[----:B------:R-:W-:Y:S04]  /*37d00*/  STL.64 [R1+0x1a38], R172 ;  /* 0x001a38ac01007387 */ /* 0x000fe80000100a00 */
[----:B------:R-:W-:Y:S01]  /*37d10*/  STL.64 [R1+0x330], R20 ;  /* 0x0003301401007387 */ /* 0x000fe20000100a00 */
[----:B------:R-:W-:-:S03]  /*37d20*/  IMAD.WIDE R176, R249, 0x4, R250 ;  /* 0x00000004f9b07825 */ /* 0x000fc600078e02fa */
[----:B------:R-:W3:Y:S01]  /*37d30*/  LDL.LU.64 R250, [R1+0x610] ;  /* 0x0006100001fa7983 */ /* 0x000ee20000300a00 */
[----:B------:R-:W-:-:S03]  /*37d40*/  IMAD.WIDE R170, R249, 0x4, R246 ;  /* 0x00000004f9aa7825 */ /* 0x000fc600078e02f6 */
[----:B------:R-:W3:Y:S01]  /*37d50*/  LDL.LU.64 R246, [R1+0x648] ;  /* 0x0006480001f67983 */ /* 0x000ee20000300a00 */
[----:B------:R-:W-:-:S05]  /*37d60*/  IMAD.WIDE R238, R249, 0x4, R14 ;  /* 0x00000004f9ee7825 */ /* 0x000fca00078e020e */
[----:B------:R-:W-:Y:S01]  /*37d70*/  STL.64 [R1+0xd90], R238 ;  /* 0x000d90ee01007387 */ /* 0x000fe20000100a00 */
[----:B------:R-:W-:-:S03]  /*37d80*/  IMAD.WIDE R234, R249, 0x4, R12 ;  /* 0x00000004f9ea7825 */ /* 0x000fc600078e020c */
[----:B------:R-:W-:Y:S04]  /*37d90*/  STL.64 [R1+0x1c08], R238 ;  /* 0x001c08ee01007387 */ /* 0x000fe80000100a00 */
[----:B------:R-:W-:Y:S04]  /*37da0*/  STL.64 [R1+0x1128], R176 ;  /* 0x001128b001007387 */ /* 0x000fe80000100a00 */
[----:B------:R-:W-:Y:S01]  /*37db0*/  STL.64 [R1+0x1b18], R176 ;  /* 0x001b18b001007387 */ /* 0x000fe20000100a00 */
[----:B--2---:R-:W-:-:S05]  /*37dc0*/  IMAD.WIDE R10, R249, 0x4, R10 ;  /* 0x00000004f90a7825 */ /* 0x004fca00078e020a */
[----:B------:R1:W-:Y:S04]  /*37dd0*/  STL.64 [R1+0x1c8], R10 ;  /* 0x0001c80a01007387 */ /* 0x0003e80000100a00 */
[----:B------:R-:W2:Y:S04]  /*37de0*/  LDL.LU.64 R12, [R1+0x658] ;  /* 0x00065800010c7983 */ /* 0x000ea80000300a00 */
[----:B------:R-:W-:Y:S01]  /*37df0*/  STL.64 [R1+0x1378], R234 ;  /* 0x001378ea01007387 */ /* 0x000fe20000100a00 */
[----:B----4-:R-:W-:-:S05]  /*37e00*/  IMAD.WIDE R8, R249, 0x4, R8 ;  /* 0x00000004f9087825 */ /* 0x010fca00078e0208 */
[----:B------:R4:W-:Y:S04]  /*37e10*/  STL.64 [R1+0x1c0], R8 ;  /* 0x0001c00801007387 */ /* 0x0009e80000100a00 */
[----:B------:R-:W-:Y:S04]  /*37e20*/  STL.64 [R1+0x1a40], R234 ;  /* 0x001a40ea01007387 */ /* 0x000fe80000100a00 */
[----:B-1----:R-:W2:Y:S04]  /*37e30*/  LDL.LU.64 R10, [R1+0x690] ;  /* 0x00069000010a7983 */ /* 0x002ea80000300a00 */
[----:B------:R-:W2:Y:S01]  /*37e40*/  LDL.LU.64 R22, [R1+0x688] ;  /* 0x0006880001167983 */ /* 0x000ea20000300a00 */
[----:B---3--:R-:W-:-:S05]  /*37e50*/  IMAD.WIDE R6, R249, 0x4, R6 ;  /* 0x00000004f9067825 */ /* 0x008fca00078e0206 */
[----:B------:R1:W-:Y:S04]  /*37e60*/  STL.64 [R1+0x1b8], R6 ;  /* 0x0001b80601007387 */ /* 0x0003e80000100a00 */
[----:B------:R-:W3:Y:S04]  /*37e70*/  LDL.LU.64 R20, [R1+0x680] ;  /* 0x0006800001147983 */ /* 0x000ee80000300a00 */
[----:B----4-:R-:W4:Y:S04]  /*37e80*/  LDL.LU.64 R8, [R1+0x678] ;  /* 0x0006780001087983 */ /* 0x010f280000300a00 */
[----:B------:R-:W4:Y:S04]  /*37e90*/  LDL.LU.64 R14, [R1+0x670] ;  /* 0x00067000010e7983 */ /* 0x000f280000300a00 */
[----:B-1----:R-:W4:Y:S04]  /*37ea0*/  LDL.LU.64 R6, [R1+0x668] ;  /* 0x0006680001067983 */ /* 0x002f280000300a00 */
[----:B------:R-:W-:Y:S01]  /*37eb0*/  STL.64 [R1+0x1560], R170 ;  /* 0x001560aa01007387 */ /* 0x000fe20000100a00 */
[----:B------:R-:W-:-:S03]  /*37ec0*/  IMAD.WIDE R24, R249, 0x4, R24 ;  /* 0x00000004f9187825 */ /* 0x000fc600078e0218 */
[----:B------:R-:W-:Y:S04]  /*37ed0*/  STL.64 [R1+0x1a48], R170 ;  /* 0x001a48aa01007387 */ /* 0x000fe80000100a00 */
[----:B------:R1:W-:Y:S01]  /*37ee0*/  STL.64 [R1+0x310], R24 ;  /* 0x0003101801007387 */ /* 0x0003e20000100a00 */
[----:B------:R-:W-:-:S04]  /*37ef0*/  IMAD.WIDE R176, R249, 0x4, R18 ;  /* 0x00000004f9b07825 */ /* 0x000fc800078e0212 */
[C---:B------:R-:W-:Y:S02]  /*37f00*/  IMAD.WIDE R236, R249.reuse, 0x4, R4 ;  /* 0x00000004f9ec7825 */ /* 0x040fe400078e0204 */
[----:B------:R-:W4:Y:S02]  /*37f10*/  LDL.LU.64 R4, [R1+0x6a0] ;  /* 0x0006a00001047983 */ /* 0x000f240000300a00 */
[C---:B------:R-:W-:Y:S02]  /*37f20*/  IMAD.WIDE R168, R249.reuse, 0x4, R2 ;  /* 0x00000004f9a87825 */ /* 0x040fe400078e0202 */
[----:B------:R-:W4:Y:S02]  /*37f30*/  LDL.LU.64 R2, [R1+0x6b0] ;  /* 0x0006b00001027983 */ /* 0x000f240000300a00 */
[C---:B------:R-:W-:Y:S02]  /*37f40*/  IMAD.WIDE R232, R249.reuse, 0x4, R16 ;  /* 0x00000004f9e87825 */ /* 0x040fe400078e0210 */
[----:B------:R-:W-:Y:S04]  /*37f50*/  STL.64 [R1+0xd70], R176 ;  /* 0x000d70b001007387 */ /* 0x000fe80000100a00 */
[----:B------:R-:W-:Y:S01]  /*37f60*/  STL.64 [R1+0x1c10], R176 ;  /* 0x001c10b001007387 */ /* 0x000fe20000100a00 */
[----:B------:R-:W-:-:S03]  /*37f70*/  IMAD.WIDE R16, R249, 0x4, R250 ;  /* 0x00000004f9107825 */ /* 0x000fc600078e02fa */
[----:B------:R-:W4:Y:S04]  /*37f80*/  LDL.LU.64 R250, [R1+0x6e8] ;  /* 0x0006e80001fa7983 */ /* 0x000f280000300a00 */
[----:B------:R-:W-:Y:S04]  /*37f90*/  STL.64 [R1+0x10d8], R236 ;  /* 0x0010d8ec01007387 */ /* 0x000fe80000100a00 */
[----:B------:R1:W-:Y:S02]  /*37fa0*/  STL.64 [R1+0x1b0], R16 ;  /* 0x0001b01001007387 */ /* 0x0003e40000100a00 */
[----:B-1----:R-:W-:-:S02]  /*37fb0*/  IMAD.WIDE R24, R249, 0x4, R246 ;  /* 0x00000004f9187825 */ /* 0x002fc400078e02f6 */
[----:B------:R-:W-:Y:S04]  /*37fc0*/  STL.64 [R1+0x1b20], R236 ;  /* 0x001b20ec01007387 */ /* 0x000fe80000100a00 */
[----:B------:R-:W4:Y:S04]  /*37fd0*/  LDL.LU.64 R18, [R1+0x6e0] ;  /* 0x0006e00001127983 */ /* 0x000f280000300a00 */
[----:B------:R-:W4:Y:S04]  /*37fe0*/  LDL.LU.64 R16, [R1+0x6d8] ;  /* 0x0006d80001107983 */ /* 0x000f280000300a00 */
[----:B------:R2:W-:Y:S04]  /*37ff0*/  STL.64 [R1+0x1a8], R24 ;  /* 0x0001a81801007387 */ /* 0x0005e80000100a00 */
[----:B------:R-:W4:Y:S04]  /*38000*/  LDL.LU.64 R246, [R1+0x6d0] ;  /* 0x0006d00001f67983 */ /* 0x000f280000300a00 */
[----:B------:R-:W-:Y:S04]  /*38010*/  STL.64 [R1+0x1340], R232 ;  /* 0x001340e801007387 */ /* 0x000fe80000100a00 */
[----:B------:R-:W-:Y:S01]  /*38020*/  STL.64 [R1+0x1a50], R232 ;  /* 0x001a50e801007387 */ /* 0x000fe20000100a00 */
[----:B--2---:R-:W-:-:S03]  /*38030*/  IMAD.WIDE R24, R249, 0x4, R12 ;  /* 0x00000004f9187825 */ /* 0x004fc600078e020c */
[----:B------:R-:W2:Y:S04]  /*38040*/  LDL.LU.64 R12, [R1+0x6c8] ;  /* 0x0006c800010c7983 */ /* 0x000ea80000300a00 */
[----:B------:R-:W-:Y:S04]  /*38050*/  STL.64 [R1+0x1528], R168 ;  /* 0x001528a801007387 */ /* 0x000fe80000100a00 */
[----:B------:R1:W-:Y:S04]  /*38060*/  STL.64 [R1+0x1a0], R24 ;  /* 0x0001a01801007387 */ /* 0x0003e80000100a00 */
[----:B------:R-:W-:Y:S01]  /*38070*/  STL.64 [R1+0x1a58], R168 ;  /* 0x001a58a801007387 */ /* 0x000fe20000100a00 */
[----:B-1----:R-:W-:-:S03]  /*38080*/  IMAD.WIDE R24, R249, 0x4, R10 ;  /* 0x00000004f9187825 */ /* 0x002fc600078e020a */
[----:B------:R-:W2:Y:S01]  /*38090*/  LDL.LU.64 R10, [R1+0x6c0] ;  /* 0x0006c000010a7983 */ /* 0x000ea20000300a00 */
[----:B------:R-:W-:-:S03]  /*380a0*/  IMAD.WIDE R22, R249, 0x4, R22 ;  /* 0x00000004f9167825 */ /* 0x000fc600078e0216 */
[----:B------:R-:W-:Y:S04]  /*380b0*/  STL.64 [R1+0x2f0], R24 ;  /* 0x0002f01801007387 */ /* 0x000fe80000100a00 */
[----:B------:R-:W-:Y:S01]  /*380c0*/  STL.64 [R1+0xd58], R22 ;  /* 0x000d581601007387 */ /* 0x000fe20000100a00 */
[----:B---3--:R-:W-:-:S04]  /*380d0*/  IMAD.WIDE R234, R249, 0x4, R20 ;  /* 0x00000004f9ea7825 */ /* 0x008fc800078e0214 */
[C---:B----4-:R-:W-:Y:S02]  /*380e0*/  IMAD.WIDE R230, R249.reuse, 0x4, R8 ;  /* 0x00000004f9e67825 */ /* 0x050fe400078e0208 */
[----:B------:R-:W3:Y:S02]  /*380f0*/  LDL.LU.64 R8, [R1+0x700] ;  /* 0x0007000001087983 */ /* 0x000ee40000300a00 */
[----:B------:R-:W-:-:S04]  /*38100*/  IMAD.WIDE R166, R249, 0x4, R14 ;  /* 0x00000004f9a67825 */ /* 0x000fc800078e020e */
[C---:B------:R-:W-:Y:S02]  /*38110*/  IMAD.WIDE R14, R249.reuse, 0x4, R6 ;  /* 0x00000004f90e7825 */ /* 0x040fe400078e0206 */
[----:B------:R-:W4:Y:S04]  /*38120*/  LDL.LU.64 R6, [R1+0x718] ;  /* 0x0007180001067983 */ /* 0x000f280000300a00 */
[----:B------:R-:W-:Y:S04]  /*38130*/  STL.64 [R1+0x1088], R234 ;  /* 0x001088ea01007387 */ /* 0x000fe80000100a00 */
[----:B------:R1:W-:Y:S04]  /*38140*/  STL.64 [R1+0x198], R14 ;  /* 0x0001980e01007387 */ /* 0x0003e80000100a00 */
[----:B------:R-:W-:Y:S01]  /*38150*/  STL.64 [R1+0x1b28], R234 ;  /* 0x001b28ea01007387 */ /* 0x000fe20000100a00 */
[----:B-1----:R-:W-:-:S03]  /*38160*/  IMAD.WIDE R14, R249, 0x4, R4 ;  /* 0x00000004f90e7825 */ /* 0x002fc600078e0204 */
        /* <DEDUP_REMOVED lines=9> */
[----:B------:R-:W-:-:S03]  /*38200*/  IMAD.WIDE R236, R249, 0x4, R250 ;  /* 0x00000004f9ec7825 */ /* 0x000fc600078e02fa */
[----:B-1----:R-:W4:Y:S04]  /*38210*/  LDL.LU.64 R14, [R1+0x740] ;  /* 0x00074000010e7983 */ /* 0x002f280000300a00 */
[----:B------:R-:W4:Y:S01]  /*38220*/  LDL.LU.64 R250, [R1+0x738] ;  /* 0x0007380001fa7983 */ /* 0x000f220000300a00 */
[----:B------:R-:W-:-:S03]  /*38230*/  IMAD.WIDE R228, R249, 0x4, R246 ;  /* 0x00000004f9e47825 */ /* 0x000fc600078e02f6 */
[----:B------:R-:W4:Y:S01]  /*38240*/  LDL.LU.64 R246, [R1+0x730] ;  /* 0x0007300001f67983 */ /* 0x000f220000300a00 */
[----:B------:R-:W-:-:S03]  /*38250*/  IMAD.WIDE R234, R249, 0x4, R18 ;  /* 0x00000004f9ea7825 */ /* 0x000fc600078e0212 */
[----:B------:R-:W-:Y:S01]  /*38260*/  STL.64 [R1+0x2d0], R236 ;  /* 0x0002d0ec01007387 */ /* 0x000fe20000100a00 */
[----:B------:R-:W-:-:S03]  /*38270*/  IMAD.WIDE R232, R249, 0x4, R16 ;  /* 0x00000004f9e87825 */ /* 0x000fc600078e0210 */
[----:B------:R-:W-:Y:S01]  /*38280*/  STL.64 [R1+0x1c98], R236 ;  /* 0x001c98ec01007387 */ /* 0x000fe20000100a00 */
[----:B--2---:R-:W-:-:S03]  /*38290*/  IMAD.WIDE R164, R249, 0x4, R12 ;  /* 0x00000004f9a47825 */ /* 0x004fc600078e020c */
[----:B------:R-:W2:Y:S04]  /*382a0*/  LDL.LU.64 R12, [R1+0x728] ;  /* 0x00072800010c7983 */ /* 0x000ea80000300a00 */
[----:B------:R-:W-:Y:S04]  /*382b0*/  STL.64 [R1+0xd10], R234 ;  /* 0x000d10ea01007387 */ /* 0x000fe80000100a00 */
[----:B------:R-:W-:Y:S01]  /*382c0*/  STL.64 [R1+0x1c18], R234 ;  /* 0x001c18ea01007387 */ /* 0x000fe20000100a00 */
[----:B------:R-:W-:-:S03]  /*382d0*/  IMAD.WIDE R16, R249, 0x4, R10 ;  /* 0x00000004f9107825 */ /* 0x000fc600078e020a */
[----:B------:R-:W2:Y:S04]  /*382e0*/  LDL.LU.64 R10, [R1+0x760] ;  /* 0x00076000010a7983 */ /* 0x000ea80000300a00 */
[----:B------:R-:W-:Y:S04]  /*382f0*/  STL.64 [R1+0x1040], R232 ;  /* 0x001040e801007387 */ /* 0x000fe80000100a00 */
[----:B------:R3:W-:Y:S04]  /*38300*/  STL.64 [R1+0x180], R16 ;  /* 0x0001801001007387 */ /* 0x0007e80000100a00 */
[----:B------:R-:W-:Y:S01]  /*38310*/  STL.64 [R1+0x1b30], R232 ;  /* 0x001b30e801007387 */ /* 0x000fe20000100a00 */
[----:B---3--:R-:W-:-:S03]  /*38320*/  IMAD.WIDE R16, R249, 0x4, R8 ;  /* 0x00000004f9107825 */ /* 0x008fc600078e0208 */
[----:B------:R-:W3:Y:S04]  /*38330*/  LDL.LU.64 R8, [R1+0x770] ;  /* 0x0007700001087983 */ /* 0x000ee80000300a00 */
[----:B------:R-:W-:Y:S01]  /*38340*/  STL.64 [R1+0x12d0], R228 ;  /* 0x0012d0e401007387 */ /* 0x000fe20000100a00 */
[----:B----4-:R-:W-:-:S03]  /*38350*/  IMAD.WIDE R234, R249, 0x4, R6 ;  /* 0x00000004f9ea7825 */ /* 0x010fc600078e0206 */
[----:B------:R1:W-:Y:S04]  /*38360*/  STL.64 [R1+0x178], R16 ;  /* 0x0001781001007387 */ /* 0x0003e80000100a00 */
[----:B------:R-:W-:Y:S04]  /*38370*/  STL.64 [R1+0x1a70], R228 ;  /* 0x001a70e401007387 */ /* 0x000fe80000100a00 */
[----:B------:R-:W4:Y:S04]  /*38380*/  LDL.LU.64 R6, [R1+0x780] ;  /* 0x0007800001067983 */ /* 0x000f280000300a00 */
[----:B------:R-:W-:Y:S04]  /*38390*/  STL.64 [R1+0x14b8], R164 ;  /* 0x0014b8a401007387 */ /* 0x000fe80000100a00 */
[----:B------:R-:W-:Y:S01]  /*383a0*/  STL.64 [R1+0x1a78], R164 ;  /* 0x001a78a401007387 */ /* 0x000fe20000100a00 */
[----:B------:R-:W-:-:S03]  /*383b0*/  IMAD.WIDE R176, R249, 0x4, R4 ;  /* 0x00000004f9b07825 */ /* 0x000fc600078e0204 */
[----:B------:R-:W4:Y:S04]  /*383c0*/  LDL.LU.64 R4, [R1+0x7b0] ;  /* 0x0007b00001047983 */ /* 0x000f280000300a00 */
[----:B------:R-:W-:Y:S04]  /*383d0*/  STL.64 [R1+0x170], R234 ;  /* 0x000170ea01007387 */ /* 0x000fe80000100a00 */
[----:B------:R-:W-:Y:S04]  /*383e0*/  STL.64 [R1+0x1d08], R234 ;  /* 0x001d08ea01007387 */ /* 0x000fe80000100a00 */
[----:B-1----:R-:W4:Y:S01]  /*383f0*/  LDL.LU.64 R16, [R1+0x7a8] ;  /* 0x0007a80001107983 */ /* 0x002f220000300a00 */
[----:B------:R-:W-:-:S03]  /*38400*/  IMAD.WIDE R232, R249, 0x4, R2 ;  /* 0x00000004f9e87825 */ /* 0x000fc600078e0202 */
[----:B------:R-:W4:Y:S01]  /*38410*/  LDL.LU.64 R2, [R1+0x7a0] ;  /* 0x0007a00001027983 */ /* 0x000f220000300a00 */
[----:B------:R-:W-:-:S03]  /*38420*/  IMAD.WIDE R224, R249, 0x4, R250 ;  /* 0x00000004f9e07825 */ /* 0x000fc600078e02fa */
[----:B------:R-:W4:Y:S04]  /*38430*/  LDL.LU.64 R250, [R1+0x798] ;  /* 0x0007980001fa7983 */ /* 0x000f280000300a00 */
[----:B------:R-:W-:Y:S04]  /*38440*/  STL.64 [R1+0x2b0], R176 ;  /* 0x0002b0b001007387 */ /* 0x000fe80000100a00 */
[----:B------:R-:W-:Y:S01]  /*38450*/  STL.64 [R1+0x1ca0], R176 ;  /* 0x001ca0b001007387 */ /* 0x000fe20000100a00 */
[----:B------:R-:W-:-:S03]  /*38460*/  IMAD.WIDE R162, R249, 0x4, R246 ;  /* 0x00000004f9a27825 */ /* 0x000fc600078e02f6 */
[----:B------:R-:W4:Y:S01]  /*38470*/  LDL.LU.64 R246, [R1+0x790] ;  /* 0x0007900001f67983 */ /* 0x000f220000300a00 */
[----:B------:R-:W-:-:S03]  /*38480*/  IMAD.WIDE R230, R249, 0x4, R14 ;  /* 0x00000004f9e67825 */ /* 0x000fc600078e020e */
[----:B------:R-:W-:Y:S04]  /*38490*/  STL.64 [R1+0xcf0], R232 ;  /* 0x000cf0e801007387 */ /* 0x000fe80000100a00 */
[----:B------:R-:W-:Y:S04]  /*384a0*/  STL.64 [R1+0x1c20], R232 ;  /* 0x001c20e801007387 */ /* 0x000fe80000100a00 */
[----:B------:R-:W4:Y:S04]  /*384b0*/  LDL.LU.64 R14, [R1+0x7c0] ;  /* 0x0007c000010e7983 */ /* 0x000f280000300a00 */
[----:B------:R-:W-:Y:S01]  /*384c0*/  STL.64 [R1+0x1000], R230 ;  /* 0x001000e601007387 */ /* 0x000fe20000100a00 */
[----:B--2---:R-:W-:-:S05]  /*384d0*/  IMAD.WIDE R12, R249, 0x4, R12 ;  /* 0x00000004f90c7825 */ /* 0x004fca00078e020c */
[----:B------:R1:W-:Y:S04]  /*384e0*/  STL.64 [R1+0x168], R12 ;  /* 0x0001680c01007387 */ /* 0x0003e80000100a00 */
[----:B------:R-:W-:Y:S04]  /*384f0*/  STL.64 [R1+0x1b38], R230 ;  /* 0x001b38e601007387 */ /* 0x000fe80000100a00 */
[----:B-1----:R-:W2:Y:S04]  /*38500*/  LDL.LU.64 R12, [R1+0x7d0] ;  /* 0x0007d000010c7983 */ /* 0x002ea80000300a00 */
[----:B------:R-:W-:Y:S01]  /*38510*/  STL.64 [R1+0x1298], R224 ;  /* 0x001298e001007387 */ /* 0x000fe20000100a00 */
[----:B------:R-:W-:-:S05]  /*38520*/  IMAD.WIDE R10, R249, 0x4, R10 ;  /* 0x00000004f90a7825 */ /* 0x000fca00078e020a */
[----:B------:R1:W-:Y:S04]  /*38530*/  STL.64 [R1+0x160], R10 ;  /* 0x0001600a01007387 */ /* 0x0003e80000100a00 */
[----:B------:R-:W-:Y:S01]  /*38540*/  STL.64 [R1+0x1a80], R224 ;  /* 0x001a80e001007387 */ /* 0x000fe20000100a00 */
[----:B---3--:R-:W-:-:S03]  /*38550*/  IMAD.WIDE R176, R249, 0x4, R8 ;  /* 0x00000004f9b07825 */ /* 0x008fc600078e0208 */
[----:B------:R-:W3:Y:S04]  /*38560*/  LDL.LU.64 R8, [R1+0x7d8] ;  /* 0x0007d80001087983 */ /* 0x000ee80000300a00 */
[----:B------:R-:W-:Y:S04]  /*38570*/  STL.64 [R1+0x1480], R162 ;  /* 0x001480a201007387 */ /* 0x000fe80000100a00 */
[----:B------:R-:W-:Y:S04]  /*38580*/  STL.64 [R1+0x1a88], R162 ;  /* 0x001a88a201007387 */ /* 0x000fe80000100a00 */
[----:B------:R-:W3:Y:S01]  /*38590*/  LDL.LU.64 R18, [R1+0x800] ;  /* 0x0008000001127983 */ /* 0x000ee20000300a00 */
[----:B----4-:R-:W-:-:S03]  /*385a0*/  IMAD.WIDE R238, R249, 0x4, R6 ;  /* 0x00000004f9ee7825 */ /* 0x010fc600078e0206 */
[----:B-1----:R-:W4:Y:S04]  /*385b0*/  LDL.LU.64 R10, [R1+0x7f8] ;  /* 0x0007f800010a7983 */ /* 0x002f280000300a00 */
[----:B------:R-:W4:Y:S04]  /*385c0*/  LDL.LU.64 R6, [R1+0x7f0] ;  /* 0x0007f00001067983 */ /* 0x000f280000300a00 */
[----:B------:R-:W-:Y:S04]  /*385d0*/  STL.64 [R1+0x158], R176 ;  /* 0x000158b001007387 */ /* 0x000fe80000100a00 */
[----:B------:R-:W-:Y:S01]  /*385e0*/  STL.64 [R1+0x1d10], R176 ;  /* 0x001d10b001007387 */ /* 0x000fe20000100a00 */
[----:B------:R-:W-:-:S03]  /*385f0*/  IMAD.WIDE R230, R249, 0x4, R4 ;  /* 0x00000004f9e67825 */ /* 0x000fc600078e0204 */
[----:B------:R-:W4:Y:S01]  /*38600*/  LDL.LU.64 R4, [R1+0x7e8] ;  /* 0x0007e80001047983 */ /* 0x000f220000300a00 */
[----:B------:R-:W-:-:S03]  /*38610*/  IMAD.WIDE R222, R249, 0x4, R2 ;  /* 0x00000004f9de7825 */ /* 0x000fc600078e0202 */
[----:B------:R-:W4:Y:S04]  /*38620*/  LDL.LU.64 R2, [R1+0x7e0] ;  /* 0x0007e00001027983 */ /* 0x000f280000300a00 */
[----:B------:R-:W-:Y:S04]  /*38630*/  STL.64 [R1+0x150], R238 ;  /* 0x000150ee01007387 */ /* 0x000fe80000100a00 */
[----:B------:R-:W-:Y:S01]  /*38640*/  STL.64 [R1+0x1ca8], R238 ;  /* 0x001ca8ee01007387 */ /* 0x000fe20000100a00 */
[----:B------:R-:W-:-:S04]  /*38650*/  IMAD.WIDE R228, R249, 0x4, R16 ;  /* 0x00000004f9e47825 */ /* 0x000fc800078e0210 */
[C---:B------:R-:W-:Y:S02]  /*38660*/  IMAD.WIDE R160, R249.reuse, 0x4, R250 ;  /* 0x00000004f9a07825 */ /* 0x040fe400078e02fa */
[----:B------:R-:W4:Y:S04]  /*38670*/  LDL.LU.64 R250, [R1+0x808] ;  /* 0x0008080001fa7983 */ /* 0x000f280000300a00 */
[----:B------:R-:W-:Y:S04]  /*38680*/  STL.64 [R1+0xcd0], R230 ;  /* 0x000cd0e601007387 */ /* 0x000fe80000100a00 */
[----:B------:R-:W-:Y:S01]  /*38690*/  STL.64 [R1+0x1c28], R230 ;  /* 0x001c28e601007387 */ /* 0x000fe20000100a00 */
[----:B------:R-:W-:-:S03]  /*386a0*/  IMAD.WIDE R16, R249, 0x4, R246 ;  /* 0x00000004f9107825 */ /* 0x000fc600078e02f6 */
[----:B------:R-:W4:Y:S04]  /*386b0*/  LDL.LU.64 R246, [R1+0x810] ;  /* 0x0008100001f67983 */ /* 0x000f280000300a00 */
[----:B------:R-:W-:Y:S04]  /*386c0*/  STL.64 [R1+0xe28], R228 ;  /* 0x000e28e401007387 */ /* 0x000fe80000100a00 */
[----:B------:R1:W-:Y:S01]  /*386d0*/  STL.64 [R1+0x148], R16 ;  /* 0x0001481001007387 */ /* 0x0003e20000100a00 */
[----:B------:R-:W-:-:S03]  /*386e0*/  IMAD.WIDE R14, R249, 0x4, R14 ;  /* 0x00000004f90e7825 */ /* 0x000fc600078e020e */
[----:B------:R-:W-:Y:S04]  /*386f0*/  STL.64 [R1+0x1b40], R228 ;  /* 0x001b40e401007387 */ /* 0x000fe80000100a00 */
[----:B------:R-:W-:Y:S04]  /*38700*/  STL.64 [R1+0x1268], R222 ;  /* 0x001268de01007387 */ /* 0x000fe80000100a00 */
[----:B------:R-:W-:Y:S04]  /*38710*/  STL.64 [R1+0x1a90], R222 ;  /* 0x001a90de01007387 */ /* 0x000fe80000100a00 */
[----:B------:R1:W-:Y:S04]  /*38720*/  STL.64 [R1+0x140], R14 ;  /* 0x0001400e01007387 */ /* 0x0003e80000100a00 */
[----:B-1----:R-:W4:Y:S04]  /*38730*/  LDL.LU.64 R16, [R1+0x818] ;  /* 0x0008180001107983 */ /* 0x002f280000300a00 */
[----:B------:R-:W4:Y:S01]  /*38740*/  LDL.LU.64 R14, [R1+0x840] ;  /* 0x00084000010e7983 */ /* 0x000f220000300a00 */
[----:B--2---:R-:W-:-:S05]  /*38750*/  IMAD.WIDE R12, R249, 0x4, R12 ;  /* 0x00000004f90c7825 */ /* 0x004fca00078e020c */
[----:B------:R1:W-:Y:S04]  /*38760*/  STL.64 [R1+0x138], R12 ;  /* 0x0001380c01007387 */ /* 0x0003e80000100a00 */
[----:B-1----:R-:W2:Y:S04]  /*38770*/  LDL.LU.64 R12, [R1+0x838] ;  /* 0x00083800010c7983 */ /* 0x002ea80000300a00 */
[----:B------:R-:W-:Y:S04]  /*38780*/  STL.64 [R1+0x1448], R160 ;  /* 0x001448a001007387 */ /* 0x000fe80000100a00 */
[----:B------:R-:W-:Y:S01]  /*38790*/  STL.64 [R1+0x1a98], R160 ;  /* 0x001a98a001007387 */ /* 0x000fe20000100a00 */
[----:B---3--:R-:W-:-:S03]  /*387a0*/  IMAD.WIDE R230, R249, 0x4, R8 ;  /* 0x00000004f9e67825 */ /* 0x008fc600078e0208 */
[----:B------:R-:W3:Y:S01]  /*387b0*/  LDL.LU.64 R8, [R1+0x830] ;  /* 0x0008300001087983 */ /* 0x000ee20000300a00 */
[----:B------:R-:W-:-:S04]  /*387c0*/  IMAD.WIDE R228, R249, 0x4, R18 ;  /* 0x00000004f9e47825 */ /* 0x000fc800078e0212 */
[----:B----4-:R-:W-:-:S04]  /*387d0*/  IMAD.WIDE R224, R249, 0x4, R10 ;  /* 0x00000004f9e07825 */ /* 0x010fc800078e020a */
[C---:B------:R-:W-:Y:S02]  /*387e0*/  IMAD.WIDE R220, R249.reuse, 0x4, R6 ;  /* 0x00000004f9dc7825 */ /* 0x040fe400078e0206 */
[----:B------:R-:W4:Y:S04]  /*387f0*/  LDL.LU.64 R6, [R1+0x828] ;  /* 0x0008280001067983 */ /* 0x000f280000300a00 */
[----:B------:R-:W-:Y:S04]  /*38800*/  STL.64 [R1+0x130], R230 ;  /* 0x000130e601007387 */ /* 0x000fe80000100a00 */
[----:B------:R-:W-:Y:S01]  /*38810*/  STL.64 [R1+0x1cb0], R230 ;  /* 0x001cb0e601007387 */ /* 0x000fe20000100a00 */
[----:B------:R-:W-:-:S03]  /*38820*/  IMAD.WIDE R158, R249, 0x4, R4 ;  /* 0x00000004f99e7825 */ /* 0x000fc600078e0204 */
[----:B------:R-:W4:Y:S04]  /*38830*/  LDL.LU.64 R4, [R1+0x820] ;  /* 0x0008200001047983 */ /* 0x000f280000300a00 */
[----:B------:R-:W-:Y:S04]  /*38840*/  STL.64 [R1+0xcc8], R228 ;  /* 0x000cc8e401007387 */ /* 0x000fe80000100a00 */
[----:B------:R-:W-:Y:S01]  /*38850*/  STL.64 [R1+0x1c30], R228 ;  /* 0x001c30e401007387 */ /* 0x000fe20000100a00 */
[----:B------:R-:W-:-:S03]  /*38860*/  IMAD.WIDE R10, R249, 0x4, R2 ;  /* 0x00000004f90a7825 */ /* 0x000fc600078e0202 */
[----:B------:R-:W4:Y:S04]  /*38870*/  LDL.LU.64 R2, [R1+0x848] ;  /* 0x0008480001027983 */ /* 0x000f280000300a00 */
[----:B------:R-:W-:Y:S04]  /*38880*/  STL.64 [R1+0xe08], R224 ;  /* 0x000e08e001007387 */ /* 0x000fe80000100a00 */
[----:B------:R1:W-:Y:S04]  /*38890*/  STL.64 [R1+0x128], R10 ;  /* 0x0001280a01007387 */ /* 0x0003e80000100a00 */
[----:B------:R1:W-:Y:S01]  /*388a0*/  STL.64 [R1+0x1b48], R224 ;  /* 0x001b48e001007387 */ /* 0x0003e20000100a00 */
[----:B------:R-:W-:-:S03]  /*388b0*/  IMAD.WIDE R234, R249, 0x4, R250 ;  /* 0x00000004f9ea7825 */ /* 0x000fc600078e02fa */
[----:B------:R-:W4:Y:S04]  /*388c0*/  LDL.LU.64 R250, [R1+0x850] ;  /* 0x0008500001fa7983 */ /* 0x000f280000300a00 */
[----:B------:R-:W-:Y:S04]  /*388d0*/  STL.64 [R1+0x1218], R220 ;  /* 0x001218dc01007387 */ /* 0x000fe80000100a00 */
[----:B------:R-:W-:Y:S04]  /*388e0*/  STL.64 [R1+0x1aa0], R220 ;  /* 0x001aa0dc01007387 */ /* 0x000fe80000100a00 */
[----:B-1----:R-:W4:Y:S01]  /*388f0*/  LDL.LU.64 R10, [R1+0x858] ;  /* 0x00085800010a7983 */ /* 0x002f220000300a00 */
[----:B------:R-:W-:-:S03]  /*38900*/  IMAD.WIDE R18, R249, 0x4, R246 ;  /* 0x00000004f9127825 */ /* 0x000fc600078e02f6 */
[----:B------:R-:W4:Y:S04]  /*38910*/  LDL.LU.64 R246, [R1+0x880] ;  /* 0x0008800001f67983 */ /* 0x000f280000300a00 */
[----:B------:R-:W-:Y:S04]  /*38920*/  STL.64 [R1+0x118], R18 ;  /* 0x0001181201007387 */ /* 0x000fe80000100a00 */
[----:B------:R-:W-:Y:S04]  /*38930*/  STL.64 [R1+0x120], R234 ;  /* 0x000120ea01007387 */ /* 0x000fe80000100a00 */
[----:B------:R1:W-:Y:S04]  /*38940*/  STL.64 [R1+0x1d38], R234 ;  /* 0x001d38ea01007387 */ /* 0x0003e80000100a00 */
[----:B------:R-:W-:Y:S04]  /*38950*/  STL.64 [R1+0x1410], R158 ;  /* 0x0014109e01007387 */ /* 0x000fe80000100a00 */
[----:B------:R-:W-:Y:S01]  /*38960*/  STL.64 [R1+0x1aa8], R158 ;  /* 0x001aa89e01007387 */ /* 0x000fe20000100a00 */
[----:B------:R-:W-:-:S03]  /*38970*/  IMAD.WIDE R228, R249, 0x4, R16 ;  /* 0x00000004f9e47825 */ /* 0x000fc600078e0210 */
[----:B------:R-:W4:Y:S01]  /*38980*/  LDL.LU.64 R16, [R1+0x878] ;  /* 0x0008780001107983 */ /* 0x000f220000300a00 */
[----:B------:R-:W-:-:S03]  /*38990*/  IMAD.WIDE R224, R249, 0x4, R14 ;  /* 0x00000004f9e07825 */ /* 0x000fc600078e020e */
[----:B------:R-:W4:Y:S01]  /*389a0*/  LDL.LU.64 R14, [R1+0x870] ;  /* 0x00087000010e7983 */ /* 0x000f220000300a00 */
[----:B--2---:R-:W-:-:S04]  /*389b0*/  IMAD.WIDE R222, R249, 0x4, R12 ;  /* 0x00000004f9de7825 */ /* 0x004fc800078e020c */
[C---:B---3--:R-:W-:Y:S02]  /*389c0*/  IMAD.WIDE R218, R249.reuse, 0x4, R8 ;  /* 0x00000004f9da7825 */ /* 0x048fe400078e0208 */
[----:B------:R-:W2:Y:S04]  /*389d0*/  LDL.LU.64 R8, [R1+0x868] ;  /* 0x0008680001087983 */ /* 0x000ea80000300a00 */
[----:B------:R-:W-:Y:S04]  /*389e0*/  STL.64 [R1+0x110], R228 ;  /* 0x000110e401007387 */ /* 0x000fe80000100a00 */
[----:B------:R-:W-:Y:S01]  /*389f0*/  STL.64 [R1+0x1cb8], R228 ;  /* 0x001cb8e401007387 */ /* 0x000fe20000100a00 */
[----:B----4-:R-:W-:-:S03]  /*38a00*/  IMAD.WIDE R156, R249, 0x4, R6 ;  /* 0x00000004f99c7825 */ /* 0x010fc600078e0206 */
[----:B------:R-:W3:Y:S04]  /*38a10*/  LDL.LU.64 R6, [R1+0x860] ;  /* 0x0008600001067983 */ /* 0x000ee80000300a00 */
[----:B------:R-:W-:Y:S04]  /*38a20*/  STL.64 [R1+0xcc0], R224 ;  /* 0x000cc0e001007387 */ /* 0x000fe80000100a00 */
[----:B------:R4:W-:Y:S01]  /*38a30*/  STL.64 [R1+0x1c38], R224 ;  /* 0x001c38e001007387 */ /* 0x0009e20000100a00 */
[----:B-1----:R-:W-:-:S03]  /*38a40*/  IMAD.WIDE R234, R249, 0x4, R4 ;  /* 0x00000004f9ea7825 */ /* 0x002fc600078e0204 */
[----:B------:R-:W3:Y:S04]  /*38a50*/  LDL.LU.64 R4, [R1+0x888] ;  /* 0x0008880001047983 */ /* 0x000ee80000300a00 */
[----:B------:R-:W-:Y:S04]  /*38a60*/  STL.64 [R1+0xde0], R222 ;  /* 0x000de0de01007387 */ /* 0x000fe80000100a00 */
[----:B------:R1:W-:Y:S01]  /*38a70*/  STL.64 [R1+0x1b50], R222 ;  /* 0x001b50de01007387 */ /* 0x0003e20000100a00 */
[----:B------:R-:W-:-:S03]  /*38a80*/  IMAD.WIDE R230, R249, 0x4, R2 ;  /* 0x00000004f9e67825 */ /* 0x000fc600078e0202 */
[----:B------:R-:W3:Y:S04]  /*38a90*/  LDL.LU.64 R2, [R1+0x890] ;  /* 0x0008900001027983 */ /* 0x000ee80000300a00 */
[----:B------:R-:W-:Y:S04]  /*38aa0*/  STL.64 [R1+0x108], R234 ;  /* 0x000108ea01007387 */ /* 0x000fe80000100a00 */
[----:B------:R-:W-:Y:S04]  /*38ab0*/  STL.64 [R1+0x1d90], R234 ;  /* 0x001d90ea01007387 */ /* 0x000fe80000100a00 */
[----:B------:R-:W-:Y:S04]  /*38ac0*/  STL.64 [R1+0x11c0], R218 ;  /* 0x0011c0da01007387 */ /* 0x000fe80000100a00 */
[----:B------:R-:W-:Y:S01]  /*38ad0*/  STL.64 [R1+0x1ab0], R218 ;  /* 0x001ab0da01007387 */ /* 0x000fe20000100a00 */
[----:B------:R-:W-:-:S03]  /*38ae0*/  IMAD.WIDE R12, R249, 0x4, R250 ;  /* 0x00000004f90c7825 */ /* 0x000fc600078e02fa */
[----:B------:R-:W3:Y:S04]  /*38af0*/  LDL.LU.64 R250, [R1+0x898] ;  /* 0x0008980001fa7983 */ /* 0x000ee80000300a00 */
[----:B------:R-:W-:Y:S04]  /*38b00*/  STL.64 [R1+0x100], R230 ;  /* 0x000100e601007387 */ /* 0x000fe80000100a00 */
[----:B------:R1:W-:Y:S04]  /*38b10*/  STL.64 [R1+0xf8], R12 ;  /* 0x0000f80c01007387 */ /* 0x0003e80000100a00 */
[----:B------:R3:W-:Y:S01]  /*38b20*/  STL.64 [R1+0x1d40], R230 ;  /* 0x001d40e601007387 */ /* 0x0007e20000100a00 */
[----:B----4-:R-:W-:-:S03]  /*38b30*/  IMAD.WIDE R224, R249, 0x4, R10 ;  /* 0x00000004f9e07825 */ /* 0x010fc600078e020a */
[----:B------:R-:W-:Y:S04]  /*38b40*/  STL.64 [R1+0x13d8], R156 ;  /* 0x0013d89c01007387 */ /* 0x000fe80000100a00 */
[----:B------:R-:W-:Y:S01]  /*38b50*/  STL.64 [R1+0x1ab8], R156 ;  /* 0x001ab89c01007387 */ /* 0x000fe20000100a00 */
[----:B-1----:R-:W-:-:S03]  /*38b60*/  IMAD.WIDE R222, R249, 0x4, R246 ;  /* 0x00000004f9de7825 */ /* 0x002fc600078e02f6 */
[----:B------:R-:W4:Y:S04]  /*38b70*/  LDL.LU.64 R12, [R1+0x8c0] ;  /* 0x0008c000010c7983 */ /* 0x000f280000300a00 */
[----:B------:R-:W4:Y:S04]  /*38b80*/  LDL.LU.64 R10, [R1+0x8b8] ;  /* 0x0008b800010a7983 */ /* 0x000f280000300a00 */
[----:B------:R-:W4:Y:S04]  /*38b90*/  LDL.LU.64 R246, [R1+0x8b0] ;  /* 0x0008b00001f67983 */ /* 0x000f280000300a00 */
[----:B------:R-:W-:Y:S04]  /*38ba0*/  STL.64 [R1+0xf0], R224 ;  /* 0x0000f0e001007387 */ /* 0x000fe80000100a00 */
[----:B------:R1:W-:Y:S01]  /*38bb0*/  STL.64 [R1+0x1cc0], R224 ;  /* 0x001cc0e001007387 */ /* 0x0003e20000100a00 */
[----:B------:R-:W-:-:S04]  /*38bc0*/  IMAD.WIDE R220, R249, 0x4, R16 ;  /* 0x00000004f9dc7825 */ /* 0x000fc800078e0210 */
[----:B------:R-:W-:-:S04]  /*38bd0*/  IMAD.WIDE R216, R249, 0x4, R14 ;  /* 0x00000004f9d87825 */ /* 0x000fc800078e020e */
[C---:B--2---:R-:W-:Y:S02]  /*38be0*/  IMAD.WIDE R154, R249.reuse, 0x4, R8 ;  /* 0x00000004f99a7825 */ /* 0x044fe400078e0208 */
[----:B------:R-:W2:Y:S04]  /*38bf0*/  LDL.LU.64 R8, [R1+0x8a8] ;  /* 0x0008a80001087983 */ /* 0x000ea80000300a00 */
[----:B------:R-:W-:Y:S04]  /*38c00*/  STL.64 [R1+0xcb0], R222 ;  /* 0x000cb0de01007387 */ /* 0x000fe80000100a00 */
[----:B------:R1:W-:Y:S01]  /*38c10*/  STL.64 [R1+0x1c40], R222 ;  /* 0x001c40de01007387 */ /* 0x0003e20000100a00 */
[----:B---3--:R-:W-:-:S03]  /*38c20*/  IMAD.WIDE R230, R249, 0x4, R6 ;  /* 0x00000004f9e67825 */ /* 0x008fc600078e0206 */
        /* <DEDUP_REMOVED lines=9> */
[----:B-1----:R-:W-:-:S03]  /*38cc0*/  IMAD.WIDE R224, R249, 0x4, R2 ;  /* 0x00000004f9e07825 */ /* 0x002fc600078e0202 */
[----:B------:R-:W3:Y:S04]  /*38cd0*/  LDL.LU.64 R2, [R1+0x8d0] ;  /* 0x0008d00001027983 */ /* 0x000ee80000300a00 */
[----:B------:R-:W-:Y:S04]  /*38ce0*/  STL.64 [R1+0xe0], R228 ;  /* 0x0000e0e401007387 */ /* 0x000fe80000100a00 */
[----:B------:R3:W-:Y:S04]  /*38cf0*/  STL.64 [R1+0x1d48], R228 ;  /* 0x001d48e401007387 */ /* 0x0007e80000100a00 */
[----:B------:R-:W-:Y:S04]  /*38d00*/  STL.64 [R1+0x13a0], R154 ;  /* 0x0013a09a01007387 */ /* 0x000fe80000100a00 */
[----:B------:R-:W-:Y:S01]  /*38d10*/  STL.64 [R1+0x1ac8], R154 ;  /* 0x001ac89a01007387 */ /* 0x000fe20000100a00 */
[----:B------:R-:W-:-:S03]  /*38d20*/  IMAD.WIDE R222, R249, 0x4, R250 ;  /* 0x00000004f9de7825 */ /* 0x000fc600078e02fa */
[----:B------:R-:W3:Y:S04]  /*38d30*/  LDL.LU.64 R250, [R1+0x8d8] ;  /* 0x0008d80001fa7983 */ /* 0x000ee80000300a00 */
[----:B------:R-:W-:Y:S04]  /*38d40*/  STL.64 [R1+0xd8], R224 ;  /* 0x0000d8e001007387 */ /* 0x000fe80000100a00 */
[----:B------:R-:W-:Y:S04]  /*38d50*/  STL.64 [R1+0x1d18], R224 ;  /* 0x001d18e001007387 */ /* 0x000fe80000100a00 */
[----:B------:R-:W3:Y:S04]  /*38d60*/  LDL.LU.64 R18, [R1+0x900] ;  /* 0x0009000001127983 */ /* 0x000ee80000300a00 */
[----:B------:R-:W3:Y:S01]  /*38d70*/  LDL.LU.64 R14, [R1+0x8f8] ;  /* 0x0008f800010e7983 */ /* 0x000ee20000300a00 */
[----:B----4-:R-:W-:-:S03]  /*38d80*/  IMAD.WIDE R214, R249, 0x4, R246 ;  /* 0x00000004f9d67825 */ /* 0x010fc600078e02f6 */
[----:B------:R-:W4:Y:S01]  /*38d90*/  LDL.LU.64 R246, [R1+0x8f0] ;  /* 0x0008f00001f67983 */ /* 0x000f220000300a00 */
[----:B------:R-:W-:-:S03]  /*38da0*/  IMAD.WIDE R220, R249, 0x4, R12 ;  /* 0x00000004f9dc7825 */ /* 0x000fc600078e020c */
[----:B------:R-:W-:Y:S01]  /*38db0*/  STL.64 [R1+0xd0], R222 ;  /* 0x0000d0de01007387 */ /* 0x000fe20000100a00 */
[----:B------:R-:W-:-:S03]  /*38dc0*/  IMAD.WIDE R218, R249, 0x4, R10 ;  /* 0x00000004f9da7825 */ /* 0x000fc600078e020a */
[----:B------:R1:W-:Y:S04]  /*38dd0*/  STL.64 [R1+0x1cc8], R222 ;  /* 0x001cc8de01007387 */ /* 0x0003e80000100a00 */
[----:B------:R-:W4:Y:S04]  /*38de0*/  LDL.LU.64 R10, [R1+0x8e8] ;  /* 0x0008e800010a7983 */ /* 0x000f280000300a00 */
[----:B------:R-:W-:Y:S04]  /*38df0*/  STL.64 [R1+0xca0], R220 ;  /* 0x000ca0dc01007387 */ /* 0x000fe80000100a00 */
[----:B------:R1:W-:Y:S01]  /*38e00*/  STL.64 [R1+0x1c48], R220 ;  /* 0x001c48dc01007387 */ /* 0x0003e20000100a00 */
[----:B--2---:R-:W-:-:S03]  /*38e10*/  IMAD.WIDE R152, R249, 0x4, R8 ;  /* 0x00000004f9987825 */ /* 0x004fc600078e0208 */
[----:B------:R-:W2:Y:S04]  /*38e20*/  LDL.LU.64 R8, [R1+0x8e0] ;  /* 0x0008e00001087983 */ /* 0x000ea80000300a00 */
[----:B------:R-:W-:Y:S04]  /*38e30*/  STL.64 [R1+0xd80], R218 ;  /* 0x000d80da01007387 */ /* 0x000fe80000100a00 */
[----:B------:R1:W-:Y:S01]  /*38e40*/  STL.64 [R1+0x1b60], R218 ;  /* 0x001b60da01007387 */ /* 0x0003e20000100a00 */
[----:B---3--:R-:W-:-:S03]  /*38e50*/  IMAD.WIDE R228, R249, 0x4, R6 ;  /* 0x00000004f9e47825 */ /* 0x008fc600078e0206 */
[----:B------:R-:W3:Y:S01]  /*38e60*/  LDL.LU.64 R6, [R1+0x908] ;  /* 0x0009080001067983 */ /* 0x000ee20000300a00 */
        /* <DEDUP_REMOVED lines=9> */
[----:B------:R-:W-:Y:S04]  /*38f00*/  STL.64 [R1+0x1d50], R176 ;  /* 0x001d50b001007387 */ /* 0x000fe80000100a00 */
[----:B------:R-:W-:Y:S04]  /*38f10*/  STL.64 [R1+0x1370], R152 ;  /* 0x0013709801007387 */ /* 0x000fe80000100a00 */
[----:B------:R-:W-:Y:S04]  /*38f20*/  STL.64 [R1+0x1ad8], R152 ;  /* 0x001ad89801007387 */ /* 0x000fe80000100a00 */
[----:B------:R-:W3:Y:S01]  /*38f30*/  LDL.LU.64 R16, [R1+0x940] ;  /* 0x0009400001107983 */ /* 0x000ee20000300a00 */
[----:B------:R-:W-:-:S03]  /*38f40*/  IMAD.WIDE R220, R249, 0x4, R250 ;  /* 0x00000004f9dc7825 */ /* 0x000fc600078e02fa */
[----:B------:R-:W3:Y:S04]  /*38f50*/  LDL.LU.64 R12, [R1+0x938] ;  /* 0x00093800010c7983 */ /* 0x000ee80000300a00 */
[----:B------:R-:W3:Y:S04]  /*38f60*/  LDL.LU.64 R250, [R1+0x930] ;  /* 0x0009300001fa7983 */ /* 0x000ee80000300a00 */
[----:B------:R-:W-:Y:S04]  /*38f70*/  STL.64 [R1+0xb8], R222 ;  /* 0x0000b8de01007387 */ /* 0x000fe80000100a00 */
[----:B------:R-:W-:Y:S01]  /*38f80*/  STL.64 [R1+0x1d20], R222 ;  /* 0x001d20de01007387 */ /* 0x000fe20000100a00 */
[----:B----4-:R-:W-:-:S03]  /*38f90*/  IMAD.WIDE R212, R249, 0x4, R246 ;  /* 0x00000004f9d47825 */ /* 0x010fc600078e02f6 */
[----:B------:R-:W4:Y:S01]  /*38fa0*/  LDL.LU.64 R246, [R1+0x928] ;  /* 0x0009280001f67983 */ /* 0x000f220000300a00 */
[----:B------:R-:W-:-:S03]  /*38fb0*/  IMAD.WIDE R218, R249, 0x4, R18 ;  /* 0x00000004f9da7825 */ /* 0x000fc600078e0212 */
[----:B------:R-:W-:Y:S04]  /*38fc0*/  STL.64 [R1+0xb0], R220 ;  /* 0x0000b0dc01007387 */ /* 0x000fe80000100a00 */
[----:B------:R1:W-:Y:S01]  /*38fd0*/  STL.64 [R1+0x1cd0], R220 ;  /* 0x001cd0dc01007387 */ /* 0x0003e20000100a00 */
[----:B------:R-:W-:-:S03]  /*38fe0*/  IMAD.WIDE R150, R249, 0x4, R10 ;  /* 0x00000004f9967825 */ /* 0x000fc600078e020a */
[----:B------:R-:W4:Y:S01]  /*38ff0*/  LDL.LU.64 R10, [R1+0x920] ;  /* 0x00092000010a7983 */ /* 0x000f220000300a00 */
[----:B------:R-:W-:-:S03]  /*39000*/  IMAD.WIDE R216, R249, 0x4, R14 ;  /* 0x00000004f9d87825 */ /* 0x000fc600078e020e */
[----:B------:R-:W-:Y:S04]  /*39010*/  STL.64 [R1+0x8d8], R218 ;  /* 0x0008d8da01007387 */ /* 0x000fe80000100a00 */
[----:B------:R-:W-:Y:S04]  /*39020*/  STL.64 [R1+0x1c50], R218 ;  /* 0x001c50da01007387 */ /* 0x000fe80000100a00 */
[----:B------:R-:W4:Y:S01]  /*39030*/  LDL.LU.64 R14, [R1+0x948] ;  /* 0x00094800010e7983 */ /* 0x000f220000300a00 */
[----:B--2---:R-:W-:-:S03]  /*39040*/  IMAD.WIDE R18, R249, 0x4, R8 ;  /* 0x00000004f9127825 */ /* 0x004fc600078e0208 */
[----:B------:R-:W2:Y:S04]  /*39050*/  LDL.LU.64 R8, [R1+0x950] ;  /* 0x0009500001087983 */ /* 0x000ea80000300a00 */
[----:B------:R-:W-:Y:S04]  /*39060*/  STL.64 [R1+0xa8], R18 ;  /* 0x0000a81201007387 */ /* 0x000fe80000100a00 */
[----:B------:R-:W-:Y:S04]  /*39070*/  STL.64 [R1+0xd68], R216 ;  /* 0x000d68d801007387 */ /* 0x000fe80000100a00 */
[----:B------:R-:W-:Y:S01]  /*39080*/  STL.64 [R1+0x1b68], R216 ;  /* 0x001b68d801007387 */ /* 0x000fe20000100a00 */
[----:B---3--:R-:W-:-:S03]  /*39090*/  IMAD.WIDE R6, R249, 0x4, R6 ;  /* 0x00000004f9067825 */ /* 0x008fc600078e0206 */
[----:B------:R-:W-:Y:S04]  /*390a0*/  STL.64 [R1+0x10d0], R212 ;  /* 0x0010d0d401007387 */ /* 0x000fe80000100a00 */
[----:B------:R-:W-:Y:S04]  /*390b0*/  STL.64 [R1+0x1ae0], R212 ;  /* 0x001ae0d401007387 */ /* 0x000fe80000100a00 */
[----:B------:R3:W-:Y:S01]  /*390c0*/  STL.64 [R1+0xa0], R6 ;  /* 0x0000a00601007387 */ /* 0x0007e20000100a00 */
[----:B-1----:R-:W-:-:S03]  /*390d0*/  IMAD.WIDE R220, R249, 0x4, R4 ;  /* 0x00000004f9dc7825 */ /* 0x002fc600078e0204 */
[----:B---3--:R-:W3:Y:S04]  /*390e0*/  LDL.LU.64 R6, [R1+0x958] ;  /* 0x0009580001067983 */ /* 0x008ee80000300a00 */
[----:B------:R-:W-:Y:S04]  /*390f0*/  STL.64 [R1+0x1338], R150 ;  /* 0x0013389601007387 */ /* 0x000fe80000100a00 */
[----:B------:R-:W-:Y:S01]  /*39100*/  STL.64 [R1+0x1ae8], R150 ;  /* 0x001ae89601007387 */ /* 0x000fe20000100a00 */
[----:B------:R-:W-:-:S03]  /*39110*/  IMAD.WIDE R218, R249, 0x4, R2 ;  /* 0x00000004f9da7825 */ /* 0x000fc600078e0202 */
[----:B------:R-:W3:Y:S04]  /*39120*/  LDL.LU.64 R2, [R1+0x980] ;  /* 0x0009800001027983 */ /* 0x000ee80000300a00 */
[----:B------:R-:W3:Y:S04]  /*39130*/  LDL.LU.64 R4, [R1+0x978] ;  /* 0x0009780001047983 */ /* 0x000ee80000300a00 */
[----:B------:R-:W-:Y:S04]  /*39140*/  STL.64 [R1+0x98], R220 ;  /* 0x000098dc01007387 */ /* 0x000fe80000100a00 */
[----:B------:R-:W-:Y:S01]  /*39150*/  STL.64 [R1+0x1d28], R220 ;  /* 0x001d28dc01007387 */ /* 0x000fe20000100a00 */
[----:B------:R-:W-:-:S03]  /*39160*/  IMAD.WIDE R214, R249, 0x4, R12 ;  /* 0x00000004f9d67825 */ /* 0x000fc600078e020c */
[----:B------:R-:W3:Y:S01]  /*39170*/  LDL.LU.64 R12, [R1+0x970] ;  /* 0x00097000010c7983 */ /* 0x000ee20000300a00 */
[----:B------:R-:W-:-:S03]  /*39180*/  IMAD.WIDE R208, R249, 0x4, R250 ;  /* 0x00000004f9d07825 */ /* 0x000fc600078e02fa */
[----:B------:R-:W3:Y:S04]  /*39190*/  LDL.LU.64 R250, [R1+0x968] ;  /* 0x0009680001fa7983 */ /* 0x000ee80000300a00 */
[----:B------:R-:W-:Y:S04]  /*391a0*/  STL.64 [R1+0x90], R218 ;  /* 0x000090da01007387 */ /* 0x000fe80000100a00 */
[----:B------:R2:W-:Y:S01]  /*391b0*/  STL.64 [R1+0x1cd8], R218 ;  /* 0x001cd8da01007387 */ /* 0x0005e20000100a00 */
[----:B----4-:R-:W-:-:S03]  /*391c0*/  IMAD.WIDE R148, R249, 0x4, R246 ;  /* 0x00000004f9947825 */ /* 0x010fc600078e02f6 */
[----:B------:R-:W4:Y:S01]  /*391d0*/  LDL.LU.64 R246, [R1+0x960] ;  /* 0x0009600001f67983 */ /* 0x000f220000300a00 */
[----:B------:R-:W-:-:S05]  /*391e0*/  IMAD.WIDE R216, R249, 0x4, R16 ;  /* 0x00000004f9d87825 */ /* 0x000fca00078e0210 */
[----:B------:R-:W-:Y:S01]  /*391f0*/  STL.64 [R1+0x8b8], R216 ;  /* 0x0008b8d801007387 */ /* 0x000fe20000100a00 */
[----:B------:R-:W-:-:S03]  /*39200*/  IMAD.WIDE R16, R249, 0x4, R10 ;  /* 0x00000004f9107825 */ /* 0x000fc600078e020a */
[----:B------:R3:W-:Y:S04]  /*39210*/  STL.64 [R1+0x1c58], R216 ;  /* 0x001c58d801007387 */ /* 0x0007e80000100a00 */
[----:B------:R-:W4:Y:S04]  /*39220*/  LDL.LU.64 R10, [R1+0x988] ;  /* 0x00098800010a7983 */ /* 0x000f280000300a00 */
[----:B------:R-:W-:Y:S01]  /*39230*/  STL.64 [R1+0xd48], R214 ;  /* 0x000d48d601007387 */ /* 0x000fe20000100a00 */
[----:B------:R-:W-:-:S03]  /*39240*/  IMAD.WIDE R238, R249, 0x4, R14 ;  /* 0x00000004f9ee7825 */ /* 0x000fc600078e020e */
[----:B------:R-:W-:Y:S04]  /*39250*/  STL.64 [R1+0x88], R16 ;  /* 0x0000881001007387 */ /* 0x000fe80000100a00 */
[----:B------:R1:W-:Y:S04]  /*39260*/  STL.64 [R1+0x1b70], R214 ;  /* 0x001b70d601007387 */ /* 0x0003e80000100a00 */
[----:B------:R-:W-:Y:S04]  /*39270*/  STL.64 [R1+0x1080], R208 ;  /* 0x001080d001007387 */ /* 0x000fe80000100a00 */
[----:B------:R-:W-:Y:S04]  /*39280*/  STL.64 [R1+0x1af0], R208 ;  /* 0x001af0d001007387 */ /* 0x000fe80000100a00 */
[----:B------:R-:W4:Y:S04]  /*39290*/  LDL.LU.64 R14, [R1+0x990] ;  /* 0x00099000010e7983 */ /* 0x000f280000300a00 */
[----:B------:R-:W-:Y:S04]  /*392a0*/  STL.64 [R1+0x80], R238 ;  /* 0x000080ee01007387 */ /* 0x000fe80000100a00 */
[----:B------:R-:W-:Y:S04]  /*392b0*/  STL.64 [R1+0x1d58], R238 ;  /* 0x001d58ee01007387 */ /* 0x000fe80000100a00 */
[----:B------:R-:W-:Y:S04]  /*392c0*/  STL.64 [R1+0x1300], R148 ;  /* 0x0013009401007387 */ /* 0x000fe80000100a00 */
[----:B------:R-:W-:Y:S01]  /*392d0*/  STL.64 [R1+0x1af8], R148 ;  /* 0x001af89401007387 */ /* 0x000fe20000100a00 */
[----:B--2---:R-:W-:-:S04]  /*392e0*/  IMAD.WIDE R218, R249, 0x4, R8 ;  /* 0x00000004f9da7825 */ /* 0x004fc800078e0208 */
[C---:B---3--:R-:W-:Y:S02]  /*392f0*/  IMAD.WIDE R216, R249.reuse, 0x4, R6 ;  /* 0x00000004f9d87825 */ /* 0x048fe400078e0206 */
[----:B------:R-:W2:Y:S04]  /*39300*/  LDL.LU.64 R6, [R1+0x998] ;  /* 0x0009980001067983 */ /* 0x000ea80000300a00 */
[----:B------:R-:W-:Y:S04]  /*39310*/  STL.64 [R1+0x78], R218 ;  /* 0x000078da01007387 */ /* 0x000fe80000100a00 */
[----:B------:R-:W-:Y:S01]  /*39320*/  STL.64 [R1+0x1d30], R218 ;  /* 0x001d30da01007387 */ /* 0x000fe20000100a00 */
[----:B-1----:R-:W-:-:S03]  /*39330*/  IMAD.WIDE R214, R249, 0x4, R2 ;  /* 0x00000004f9d67825 */ /* 0x002fc600078e0202 */
[----:B------:R-:W3:Y:S01]  /*39340*/  LDL.LU.64 R2, [R1+0x9c0] ;  /* 0x0009c00001027983 */ /* 0x000ee20000300a00 */
[----:B------:R-:W-:-:S03]  /*39350*/  IMAD.WIDE R212, R249, 0x4, R4 ;  /* 0x00000004f9d47825 */ /* 0x000fc600078e0204 */
[----:B------:R-:W3:Y:S04]  /*39360*/  LDL.LU.64 R8, [R1+0x9b8] ;  /* 0x0009b80001087983 */ /* 0x000ee80000300a00 */
[----:B------:R-:W3:Y:S04]  /*39370*/  LDL.LU.64 R4, [R1+0x9b0] ;  /* 0x0009b00001047983 */ /* 0x000ee80000300a00 */
[----:B------:R-:W-:Y:S04]  /*39380*/  STL.64 [R1+0x70], R216 ;  /* 0x000070d801007387 */ /* 0x000fe80000100a00 */
[----:B------:R1:W-:Y:S01]  /*39390*/  STL.64 [R1+0x1ce0], R216 ;  /* 0x001ce0d801007387 */ /* 0x0003e20000100a00 */
[----:B------:R-:W-:-:S03]  /*393a0*/  IMAD.WIDE R146, R249, 0x4, R250 ;  /* 0x00000004f9927825 */ /* 0x000fc600078e02fa */
[----:B------:R-:W3:Y:S04]  /*393b0*/  LDL.LU.64 R250, [R1+0x9a8] ;  /* 0x0009a80001fa7983 */ /* 0x000ee80000300a00 */
[----:B------:R-:W-:Y:S04]  /*393c0*/  STL.64 [R1+0x8a8], R214 ;  /* 0x0008a8d601007387 */ /* 0x000fe80000100a00 */
[----:B------:R2:W-:Y:S01]  /*393d0*/  STL.64 [R1+0x1c60], R214 ;  /* 0x001c60d601007387 */ /* 0x0005e20000100a00 */
[----:B----4-:R-:W-:-:S03]  /*393e0*/  IMAD.WIDE R224, R249, 0x4, R246 ;  /* 0x00000004f9e07825 */ /* 0x010fc600078e02f6 */
[----:B------:R-:W4:Y:S01]  /*393f0*/  LDL.LU.64 R246, [R1+0x9a0] ;  /* 0x0009a00001f67983 */ /* 0x000f220000300a00 */
[----:B------:R-:W-:-:S03]  /*39400*/  IMAD.WIDE R206, R249, 0x4, R12 ;  /* 0x00000004f9ce7825 */ /* 0x000fc600078e020c */
[----:B------:R-:W-:Y:S04]  /*39410*/  STL.64 [R1+0xd00], R212 ;  /* 0x000d00d401007387 */ /* 0x000fe80000100a00 */
[----:B------:R3:W-:Y:S04]  /*39420*/  STL.64 [R1+0x1b78], R212 ;  /* 0x001b78d401007387 */ /* 0x0007e80000100a00 */
[----:B------:R-:W4:Y:S01]  /*39430*/  LDL.LU.64 R12, [R1+0x9c8] ;  /* 0x0009c800010c7983 */ /* 0x000f220000300a00 */
[----:B------:R-:W-:-:S03]  /*39440*/  IMAD.WIDE R236, R249, 0x4, R10 ;  /* 0x00000004f9ec7825 */ /* 0x000fc600078e020a */
[----:B------:R-:W4:Y:S04]  /*39450*/  LDL.LU.64 R10, [R1+0x9d0] ;  /* 0x0009d000010a7983 */ /* 0x000f280000300a00 */
[----:B------:R-:W-:Y:S04]  /*39460*/  STL.64 [R1+0x68], R224 ;  /* 0x000068e001007387 */ /* 0x000fe80000100a00 */
[----:B------:R-:W-:Y:S04]  /*39470*/  STL.64 [R1+0x1da8], R224 ;  /* 0x001da8e001007387 */ /* 0x000fe80000100a00 */
[----:B------:R-:W-:Y:S04]  /*39480*/  STL.64 [R1+0x1038], R206 ;  /* 0x001038ce01007387 */ /* 0x000fe80000100a00 */
[----:B------:R-:W-:Y:S04]  /*39490*/  STL.64 [R1+0x1b00], R206 ;  /* 0x001b00ce01007387 */ /* 0x000fe80000100a00 */
[----:B------:R-:W-:Y:S01]  /*394a0*/  STL.64 [R1+0x60], R236 ;  /* 0x000060ec01007387 */ /* 0x000fe20000100a00 */
[----:B-1----:R-:W-:-:S03]  /*394b0*/  IMAD.WIDE R216, R249, 0x4, R14 ;  /* 0x00000004f9d87825 */ /* 0x002fc600078e020e */
[----:B------:R-:W-:Y:S04]  /*394c0*/  STL.64 [R1+0x1d60], R236 ;  /* 0x001d60ec01007387 */ /* 0x000fe80000100a00 */
[----:B------:R-:W-:Y:S04]  /*394d0*/  STL.64 [R1+0x12c8], R146 ;  /* 0x0012c89201007387 */ /* 0x000fe80000100a00 */
[----:B------:R-:W-:Y:S01]  /*394e0*/  STL.64 [R1+0x1b08], R146 ;  /* 0x001b089201007387 */ /* 0x000fe20000100a00 */
[----:B--2---:R-:W-:-:S03]  /*394f0*/  IMAD.WIDE R214, R249, 0x4, R6 ;  /* 0x00000004f9d67825 */ /* 0x004fc600078e0206 */
[----:B------:R-:W2:Y:S04]  /*39500*/  LDL.LU.64 R6, [R1+0x9d8] ;  /* 0x0009d80001067983 */ /* 0x000ea80000300a00 */
[----:B------:R-:W-:Y:S04]  /*39510*/  STL.64 [R1+0x58], R216 ;  /* 0x000058d801007387 */ /* 0x000fe80000100a00 */
[----:B------:R-:W-:Y:S01]  /*39520*/  STL.64 [R1+0x1d68], R216 ;  /* 0x001d68d801007387 */ /* 0x000fe20000100a00 */
[----:B---3--:R-:W-:-:S03]  /*39530*/  IMAD.WIDE R212, R249, 0x4, R2 ;  /* 0x00000004f9d47825 */ /* 0x008fc600078e0202 */
[----:B------:R-:W3:Y:S01]  /*39540*/  LDL.LU.64 R2, [R1+0x9e0] ;  /* 0x0009e00001027983 */ /* 0x000ee20000300a00 */
[----:B------:R-:W-:-:S03]  /*39550*/  IMAD.WIDE R208, R249, 0x4, R8 ;  /* 0x00000004f9d07825 */ /* 0x000fc600078e0208 */
        /* <DEDUP_REMOVED lines=11> */
[----:B------:R-:W4:Y:S04]  /*39610*/  LDL.LU.64 R246, [R1+0xa08] ;  /* 0x000a080001f67983 */ /* 0x000f280000300a00 */
[----:B------:R-:W-:Y:S04]  /*39620*/  STL.64 [R1+0x978], R208 ;  /* 0x000978d001007387 */ /* 0x000fe80000100a00 */
[----:B------:R2:W-:Y:S01]  /*39630*/  STL.64 [R1+0x1b80], R208 ;  /* 0x001b80d001007387 */ /* 0x0005e20000100a00 */
[----:B------:R-:W-:-:S03]  /*39640*/  IMAD.WIDE R232, R249, 0x4, R12 ;  /* 0x00000004f9e87825 */ /* 0x000fc600078e020c */
[----:B------:R-:W-:Y:S04]  /*39650*/  STL.64 [R1+0x48], R214 ;  /* 0x000048d601007387 */ /* 0x000fe80000100a00 */
[----:B------:R-:W-:Y:S01]  /*39660*/  STL.64 [R1+0xff8], R204 ;  /* 0x000ff8cc01007387 */ /* 0x000fe20000100a00 */
[----:B-1----:R-:W-:-:S03]  /*39670*/  IMAD.WIDE R212, R249, 0x4, R10 ;  /* 0x00000004f9d47825 */ /* 0x002fc600078e020a */
[----:B------:R3:W-:Y:S04]  /*39680*/  STL.64 [R1+0x1b88], R204 ;  /* 0x001b88cc01007387 */ /* 0x0007e80000100a00 */
[----:B------:R-:W4:Y:S04]  /*39690*/  LDL.LU.64 R14, [R1+0xa10] ;  /* 0x000a1000010e7983 */ /* 0x000f280000300a00 */
[----:B------:R-:W4:Y:S04]  /*396a0*/  LDL.LU.64 R12, [R1+0xa18] ;  /* 0x000a1800010c7983 */ /* 0x000f280000300a00 */
[----:B------:R-:W-:Y:S04]  /*396b0*/  STL.64 [R1+0x40], R232 ;  /* 0x000040e801007387 */ /* 0x000fe80000100a00 */
[----:B------:R-:W-:Y:S04]  /*396c0*/  STL.64 [R1+0x1d70], R232 ;  /* 0x001d70e801007387 */ /* 0x000fe80000100a00 */
[----:B------:R-:W-:Y:S04]  /*396d0*/  STL.64 [R1+0x1290], R144 ;  /* 0x0012909001007387 */ /* 0x000fe80000100a00 */
[----:B------:R-:W-:Y:S04]  /*396e0*/  STL.64 [R1+0x1b90], R144 ;  /* 0x001b909001007387 */ /* 0x000fe80000100a00 */
[----:B------:R-:W4:Y:S04]  /*396f0*/  LDL.LU.64 R10, [R1+0xa20] ;  /* 0x000a2000010a7983 */ /* 0x000f280000300a00 */
[----:B------:R-:W-:Y:S04]  /*39700*/  STL.64 [R1+0x38], R212 ;  /* 0x000038d401007387 */ /* 0x000fe80000100a00 */
[----:B------:R1:W-:Y:S01]  /*39710*/  STL.64 [R1+0x1d78], R212 ;  /* 0x001d78d401007387 */ /* 0x0003e20000100a00 */
[----:B--2---:R-:W-:-:S03]  /*39720*/  IMAD.WIDE R208, R249, 0x4, R6 ;  /* 0x00000004f9d07825 */ /* 0x004fc600078e0206 */
[----:B------:R-:W2:Y:S01]  /*39730*/  LDL.LU.64 R6, [R1+0xa40] ;  /* 0x000a400001067983 */ /* 0x000ea20000300a00 */
[----:B---3--:R-:W-:-:S03]  /*39740*/  IMAD.WIDE R204, R249, 0x4, R2 ;  /* 0x00000004f9cc7825 */ /* 0x008fc600078e0202 */
[----:B------:R-:W3:Y:S01]  /*39750*/  LDL.LU.64 R2, [R1+0xa38] ;  /* 0x000a380001027983 */ /* 0x000ee20000300a00 */
[----:B------:R-:W-:-:S03]  /*39760*/  IMAD.WIDE R206, R249, 0x4, R16 ;  /* 0x00000004f9ce7825 */ /* 0x000fc600078e0210 */
[----:B------:R-:W-:Y:S04]  /*39770*/  STL.64 [R1+0x30], R208 ;  /* 0x000030d001007387 */ /* 0x000fe80000100a00 */
[----:B------:R4:W-:Y:S01]  /*39780*/  STL.64 [R1+0x1cf0], R208 ;  /* 0x001cf0d001007387 */ /* 0x0009e20000100a00 */
[----:B------:R-:W-:-:S03]  /*39790*/  IMAD.WIDE R142, R249, 0x4, R4 ;  /* 0x00000004f98e7825 */ /* 0x000fc600078e0204 */
[----:B------:R-:W3:Y:S04]  /*397a0*/  LDL.LU.64 R4, [R1+0xa30] ;  /* 0x000a300001047983 */ /* 0x000ee80000300a00 */
[----:B------:R-:W-:Y:S04]  /*397b0*/  STL.64 [R1+0x28], R204 ;  /* 0x000028cc01007387 */ /* 0x000fe80000100a00 */
[----:B------:R4:W-:Y:S01]  /*397c0*/  STL.64 [R1+0x1c70], R204 ;  /* 0x001c70cc01007387 */ /* 0x0009e20000100a00 */
[----:B------:R-:W-:-:S04]  /*397d0*/  IMAD.WIDE R202, R249, 0x4, R8 ;  /* 0x00000004f9ca7825 */ /* 0x000fc800078e0208 */
[C---:B-1----:R-:W-:Y:S02]  /*397e0*/  IMAD.WIDE R212, R249.reuse, 0x4, R250 ;  /* 0x00000004f9d47825 */ /* 0x042fe400078e02fa */
[----:B------:R-:W3:Y:S04]  /*397f0*/  LDL.LU.64 R250, [R1+0xa28] ;  /* 0x000a280001fa7983 */ /* 0x000ee80000300a00 */
[----:B------:R-:W-:Y:S04]  /*39800*/  STL.64 [R1+0x960], R206 ;  /* 0x000960ce01007387 */ /* 0x000fe80000100a00 */
[----:B------:R-:W-:Y:S01]  /*39810*/  STL.64 [R1+0x1b98], R206 ;  /* 0x001b98ce01007387 */ /* 0x000fe20000100a00 */
[----:B----4-:R-:W-:-:S03]  /*39820*/  IMAD.WIDE R208, R249, 0x4, R246 ;  /* 0x00000004f9d07825 */ /* 0x010fc600078e02f6 */
[----:B------:R-:W4:Y:S04]  /*39830*/  LDL.LU.64 R246, [R1+0xa48] ;  /* 0x000a480001f67983 */ /* 0x000f280000300a00 */
[----:B------:R-:W4:Y:S04]  /*39840*/  LDL.LU.64 R8, [R1+0xa50] ;  /* 0x000a500001087983 */ /* 0x000f280000300a00 */
[----:B------:R-:W-:Y:S04]  /*39850*/  STL.64 [R1+0x20], R212 ;  /* 0x000020d401007387 */ /* 0x000fe80000100a00 */
[----:B------:R-:W-:Y:S04]  /*39860*/  STL.64 [R1+0xe20], R202 ;  /* 0x000e20ca01007387 */ /* 0x000fe80000100a00 */
[----:B------:R1:W-:Y:S04]  /*39870*/  STL.64 [R1+0x1ba0], R202 ;  /* 0x001ba0ca01007387 */ /* 0x0003e80000100a00 */
[----:B------:R-:W-:Y:S01]  /*39880*/  STL.64 [R1+0x18], R208 ;  /* 0x000018d001007387 */ /* 0x000fe20000100a00 */
[----:B------:R-:W-:-:S03]  /*39890*/  IMAD.WIDE R204, R249, 0x4, R14 ;  /* 0x00000004f9cc7825 */ /* 0x000fc600078e020e */
[----:B------:R-:W-:Y:S04]  /*398a0*/  STL.64 [R1+0x1d80], R208 ;  /* 0x001d80d001007387 */ /* 0x000fe80000100a00 */
[----:B------:R-:W-:Y:S04]  /*398b0*/  STL.64 [R1+0x1260], R142 ;  /* 0x0012608e01007387 */ /* 0x000fe80000100a00 */
[----:B------:R2:W-:Y:S01]  /*398c0*/  STL.64 [R1+0x1ba8], R142 ;  /* 0x001ba88e01007387 */ /* 0x0005e20000100a00 */
[----:B-1----:R-:W-:-:S03]  /*398d0*/  IMAD.WIDE R202, R249, 0x4, R12 ;  /* 0x00000004f9ca7825 */ /* 0x002fc600078e020c */
[----:B------:R-:W4:Y:S04]  /*398e0*/  LDL.LU.64 R22, [R1+0xa58] ;  /* 0x000a580001167983 */ /* 0x000f280000300a00 */
[----:B------:R-:W-:Y:S04]  /*398f0*/  STL.64 [R1+0x10], R204 ;  /* 0x000010cc01007387 */ /* 0x000fe80000100a00 */
[----:B------:R-:W-:Y:S04]  /*39900*/  STL.64 [R1+0x1d88], R204 ;  /* 0x001d88cc01007387 */ /* 0x000fe80000100a00 */
[----:B------:R-:W4:Y:S01]  /*39910*/  LDL.LU.64 R14, [R1+0xa60] ;  /* 0x000a6000010e7983 */ /* 0x000f220000300a00 */
[----:B------:R-:W-:-:S03]  /*39920*/  IMAD.WIDE R144, R249, 0x4, R10 ;  /* 0x00000004f9907825 */ /* 0x000fc600078e020a */
[----:B------:R-:W4:Y:S04]  /*39930*/  LDL.LU.64 R20, [R1+0xa80] ;  /* 0x000a800001147983 */ /* 0x000f280000300a00 */
[----:B------:R-:W4:Y:S04]  /*39940*/  LDL.LU.64 R18, [R1+0xa78] ;  /* 0x000a780001127983 */ /* 0x000f280000300a00 */
[----:B------:R-:W4:Y:S01]  /*39950*/  LDL.LU.64 R16, [R1+0xa70] ;  /* 0x000a700001107983 */ /* 0x000f220000300a00 */
[----:B--2---:R-:W-:-:S04]  /*39960*/  IMAD.WIDE R172, R249, 0x4, R6 ;  /* 0x00000004f9ac7825 */ /* 0x004fc800078e0206 */
[C---:B---3--:R-:W-:Y:S02]  /*39970*/  IMAD.WIDE R200, R249.reuse, 0x4, R2 ;  /* 0x00000004f9c87825 */ /* 0x048fe400078e0202 */
[----:B------:R-:W2:Y:S04]  /*39980*/  LDL.LU.64 R2, [R1+0xa68] ;  /* 0x000a680001027983 */ /* 0x000ea80000300a00 */
[----:B------:R-:W-:Y:S04]  /*39990*/  STL.64 [R1+0x8], R202 ;  /* 0x000008ca01007387 */ /* 0x000fe80000100a00 */
[----:B------:R-:W-:Y:S01]  /*399a0*/  STL.64 [R1+0x1cf8], R202 ;  /* 0x001cf8ca01007387 */ /* 0x000fe20000100a00 */
[----:B------:R-:W-:-:S03]  /*399b0*/  IMAD.WIDE R140, R249, 0x4, R4 ;  /* 0x00000004f98c7825 */ /* 0x000fc600078e0204 */
[----:B------:R-:W3:Y:S04]  /*399c0*/  LDL.LU.64 R4, [R1+0xa88] ;  /* 0x000a880001047983 */ /* 0x000ee80000300a00 */
[----:B------:R-:W-:Y:S04]  /*399d0*/  STL.64 [R1], R144 ;  /* 0x0000009001007387 */ /* 0x000fe80000100a00 */
[----:B------:R-:W-:Y:S04]  /*399e0*/  STL.64 [R1+0x1c78], R144 ;  /* 0x001c789001007387 */ /* 0x000fe80000100a00 */
[----:B------:R-:W2:Y:S04]  /*399f0*/  LDL.LU.64 R6, [R1+0xa90] ;  /* 0x000a900001067983 */ /* 0x000ea80000300a00 */
[----:B------:R-:W-:Y:S04]  /*39a00*/  STL.64 [R1+0x940], R172 ;  /* 0x000940ac01007387 */ /* 0x000fe80000100a00 */
[----:B------:R-:W-:Y:S04]  /*39a10*/  STL.64 [R1+0x1bb0], R172 ;  /* 0x001bb0ac01007387 */ /* 0x000fe80000100a00 */
[----:B------:R-:W-:Y:S04]  /*39a20*/  STL.64 [R1+0xa10], R200 ;  /* 0x000a10c801007387 */ /* 0x000fe80000100a00 */
[----:B------:R-:W-:Y:S01]  /*39a30*/  STL.64 [R1+0x1bb8], R200 ;  /* 0x001bb8c801007387 */ /* 0x000fe20000100a00 */
[----:B----4-:R-:W-:-:S03]  /*39a40*/  IMAD.WIDE R244, R249, 0x4, R8 ;  /* 0x00000004f9f47825 */ /* 0x010fc600078e0208 */
[----:B------:R-:W4:Y:S04]  /*39a50*/  LDL.LU.64 R8, [R1+0xa98] ;  /* 0x000a980001087983 */ /* 0x000f280000300a00 */
[----:B------:R-:W2:Y:S04]  /*39a60*/  LDL.LU.64 R10, [R1+0xaa0] ;  /* 0x000aa000010a7983 */ /* 0x000ea80000300a00 */
[----:B------:R-:W3:Y:S04]  /*39a70*/  LDL.LU.64 R28, [R1+0xac0] ;  /* 0x000ac000011c7983 */ /* 0x000ee80000300a00 */
[----:B------:R-:W4:Y:S04]  /*39a80*/  LDL.LU.64 R26, [R1+0xab8] ;  /* 0x000ab800011a7983 */ /* 0x000f280000300a00 */
[----:B------:R-:W4:Y:S04]  /*39a90*/  LDL.LU.64 R24, [R1+0xab0] ;  /* 0x000ab00001187983 */ /* 0x000f280000300a00 */
[----:B------:R-:W4:Y:S04]  /*39aa0*/  LDL.LU.64 R12, [R1+0xaa8] ;  /* 0x000aa800010c7983 */ /* 0x000f280000300a00 */
[----:B------:R-:W-:Y:S01]  /*39ab0*/  STL.64 [R1+0x1210], R140 ;  /* 0x0012108c01007387 */ /* 0x000fe20000100a00 */
[----:B------:R-:W-:-:S03]  /*39ac0*/  IMAD.WIDE R242, R249, 0x4, R22 ;  /* 0x00000004f9f27825 */ /* 0x000fc600078e0216 */
[----:B------:R1:W-:Y:S04]  /*39ad0*/  STL.64 [R1+0x1bc0], R140 ;  /* 0x001bc08c01007387 */ /* 0x0003e80000100a00 */
[----:B------:R-:W-:Y:S01]  /*39ae0*/  STL.64 [R1+0x1d00], R242 ;  /* 0x001d00f201007387 */ /* 0x000fe20000100a00 */
[----:B------:R-:W-:-:S03]  /*39af0*/  IMAD.WIDE R240, R249, 0x4, R14 ;  /* 0x00000004f9f07825 */ /* 0x000fc600078e020e */
[----:B------:R-:W4:Y:S01]  /*39b00*/  LDL.LU.64 R14, [R1+0xac8] ;  /* 0x000ac800010e7983 */ /* 0x000f220000300a00 */
[----:B------:R-:W-:-:S03]  /*39b10*/  IMAD.WIDE R170, R249, 0x4, R20 ;  /* 0x00000004f9aa7825 */ /* 0x000fc600078e0214 */
[----:B------:R-:W-:Y:S01]  /*39b20*/  STL.64 [R1+0x1c80], R240 ;  /* 0x001c80f001007387 */ /* 0x000fe20000100a00 */
[----:B------:R-:W-:-:S04]  /*39b30*/  IMAD.WIDE R198, R249, 0x4, R18 ;  /* 0x00000004f9c67825 */ /* 0x000fc800078e0212 */
[C---:B------:R-:W-:Y:S02]  /*39b40*/  IMAD.WIDE R138, R249.reuse, 0x4, R16 ;  /* 0x00000004f98a7825 */ /* 0x040fe400078e0210 */
[----:B------:R-:W4:Y:S04]  /*39b50*/  LDL.LU.64 R16, [R1+0xad0] ;  /* 0x000ad00001107983 */ /* 0x000f280000300a00 */
[----:B------:R-:W-:Y:S04]  /*39b60*/  STL.64 [R1+0x928], R170 ;  /* 0x000928aa01007387 */ /* 0x000fe80000100a00 */
[----:B------:R-:W-:Y:S04]  /*39b70*/  STL.64 [R1+0x1bc8], R170 ;  /* 0x001bc8aa01007387 */ /* 0x000fe80000100a00 */
[----:B------:R-:W4:Y:S04]  /*39b80*/  LDL.LU.64 R18, [R1+0xad8] ;  /* 0x000ad80001127983 */ /* 0x000f280000300a00 */
[----:B------:R-:W4:Y:S04]  /*39b90*/  LDL.LU.64 R20, [R1+0xae0] ;  /* 0x000ae00001147983 */ /* 0x000f280000300a00 */
[----:B------:R-:W-:Y:S04]  /*39ba0*/  STL.64 [R1+0xa00], R198 ;  /* 0x000a00c601007387 */ /* 0x000fe80000100a00 */
[----:B------:R-:W-:Y:S04]  /*39bb0*/  STL.64 [R1+0x1bd0], R198 ;  /* 0x001bd0c601007387 */ /* 0x000fe80000100a00 */
[----:B------:R-:W4:Y:S04]  /*39bc0*/  LDL.LU.64 R38, [R1+0xb00] ;  /* 0x000b000001267983 */ /* 0x000f280000300a00 */
[----:B------:R-:W4:Y:S04]  /*39bd0*/  LDL.LU.64 R34, [R1+0xaf8] ;  /* 0x000af80001227983 */ /* 0x000f280000300a00 */
[----:B------:R-:W4:Y:S04]  /*39be0*/  LDL.LU.64 R36, [R1+0xaf0] ;  /* 0x000af00001247983 */ /* 0x000f280000300a00 */
[----:B------:R-:W-:Y:S04]  /*39bf0*/  STL.64 [R1+0xa70], R138 ;  /* 0x000a708a01007387 */ /* 0x000fe80000100a00 */
[----:B------:R1:W-:Y:S04]  /*39c00*/  STL.64 [R1+0x1bd8], R138 ;  /* 0x001bd88a01007387 */ /* 0x0003e80000100a00 */
[----:B------:R-:W4:Y:S01]  /*39c10*/  LDL.LU.64 R22, [R1+0xae8] ;  /* 0x000ae80001167983 */ /* 0x000f220000300a00 */
[----:B--2---:R-:W-:-:S04]  /*39c20*/  IMAD.WIDE R10, R249, 0x4, R10 ;  /* 0x00000004f90a7825 */ /* 0x004fc800078e020a */
[C---:B---3--:R-:W-:Y:S01]  /*39c30*/  IMAD.WIDE R168, R249.reuse, 0x4, R28 ;  /* 0x00000004f9a87825 */ /* 0x048fe200078e021c */
[----:B------:R-:W-:Y:S03]  /*39c40*/  STL.64 [R1+0x1c88], R10 ;  /* 0x001c880a01007387 */ /* 0x000fe60000100a00 */
[----:B----4-:R-:W-:-:S04]  /*39c50*/  IMAD.WIDE R196, R249, 0x4, R26 ;  /* 0x00000004f9c47825 */ /* 0x010fc800078e021a */
[C---:B------:R-:W-:Y:S02]  /*39c60*/  IMAD.WIDE R136, R249.reuse, 0x4, R24 ;  /* 0x00000004f9887825 */ /* 0x040fe400078e0218 */
[----:B------:R-:W2:Y:S04]  /*39c70*/  LDL.LU.64 R24, [R1+0xb08] ;  /* 0x000b080001187983 */ /* 0x000ea80000300a00 */
[----:B------:R-:W-:Y:S04]  /*39c80*/  STL.64 [R1+0x908], R168 ;  /* 0x000908a801007387 */ /* 0x000fe80000100a00 */
[----:B------:R-:W-:Y:S04]  /*39c90*/  STL.64 [R1+0x1be0], R168 ;  /* 0x001be0a801007387 */ /* 0x000fe80000100a00 */
[----:B------:R-:W3:Y:S04]  /*39ca0*/  LDL.LU.64 R26, [R1+0xb10] ;  /* 0x000b1000011a7983 */ /* 0x000ee80000300a00 */
[----:B------:R-:W4:Y:S04]  /*39cb0*/  LDL.LU.64 R28, [R1+0xb18] ;  /* 0x000b1800011c7983 */ /* 0x000f280000300a00 */
[----:B------:R-:W-:Y:S04]  /*39cc0*/  STL.64 [R1+0x9e0], R196 ;  /* 0x0009e0c401007387 */ /* 0x000fe80000100a00 */
[----:B------:R-:W-:Y:S04]  /*39cd0*/  STL.64 [R1+0x1be8], R196 ;  /* 0x001be8c401007387 */ /* 0x000fe80000100a00 */
[----:B------:R-:W2:Y:S04]  /*39ce0*/  LDL.LU.64 R30, [R1+0xb20] ;  /* 0x000b2000011e7983 */ /* 0x000ea80000300a00 */
[----:B------:R-:W2:Y:S04]  /*39cf0*/  LDL.LU.64 R46, [R1+0xb40] ;  /* 0x000b4000012e7983 */ /* 0x000ea80000300a00 */
[----:B------:R-:W3:Y:S04]  /*39d00*/  LDL.LU.64 R50, [R1+0xb38] ;  /* 0x000b380001327983 */ /* 0x000ee80000300a00 */
[----:B------:R-:W4:Y:S04]  /*39d10*/  LDL.LU.64 R48, [R1+0xb30] ;  /* 0x000b300001307983 */ /* 0x000f280000300a00 */
[----:B------:R-:W-:Y:S04]  /*39d20*/  STL.64 [R1+0xa68], R136 ;  /* 0x000a688801007387 */ /* 0x000fe80000100a00 */
[----:B------:R1:W-:Y:S04]  /*39d30*/  STL.64 [R1+0x1bf0], R136 ;  /* 0x001bf08801007387 */ /* 0x0003e80000100a00 */
[----:B------:R-:W4:Y:S01]  /*39d40*/  LDL.LU.64 R32, [R1+0xb28] ;  /* 0x000b280001207983 */ /* 0x000f220000300a00 */
[----:B------:R-:W-:-:S05]  /*39d50*/  IMAD.WIDE R20, R249, 0x4, R20 ;  /* 0x00000004f9147825 */ /* 0x000fca00078e0214 */
[----:B------:R-:W-:Y:S01]  /*39d60*/  STL.64 [R1+0x1c90], R20 ;  /* 0x001c901401007387 */ /* 0x000fe20000100a00 */
[----:B------:R-:W-:-:S04]  /*39d70*/  IMAD.WIDE R166, R249, 0x4, R38 ;  /* 0x00000004f9a67825 */ /* 0x000fc800078e0226 */
[C---:B------:R-:W-:Y:S02]  /*39d80*/  IMAD.WIDE R194, R249.reuse, 0x4, R34 ;  /* 0x00000004f9c27825 */ /* 0x040fe400078e0222 */
[----:B------:R-:W4:Y:S02]  /*39d90*/  LDL.LU.64 R34, [R1+0xb48] ;  /* 0x000b480001227983 */ /* 0x000f240000300a00 */
[C---:B------:R-:W-:Y:S02]  /*39da0*/  IMAD.WIDE R134, R249.reuse, 0x4, R36 ;  /* 0x00000004f9867825 */ /* 0x040fe400078e0224 */
[----:B------:R-:W4:Y:S04]  /*39db0*/  LDL.LU.64 R36, [R1+0xb50] ;  /* 0x000b500001247983 */ /* 0x000f280000300a00 */
[----:B------:R-:W4:Y:S04]  /*39dc0*/  LDL.LU.64 R38, [R1+0xb58] ;  /* 0x000b580001267983 */ /* 0x000f280000300a00 */
[----:B------:R-:W4:Y:S04]  /*39dd0*/  LDL.LU.64 R40, [R1+0xb60] ;  /* 0x000b600001287983 */ /* 0x000f280000300a00 */
[----:B------:R-:W4:Y:S04]  /*39de0*/  LDL.LU.64 R54, [R1+0xb80] ;  /* 0x000b800001367983 */ /* 0x000f280000300a00 */
[----:B------:R-:W4:Y:S04]  /*39df0*/  LDL.LU.64 R56, [R1+0xb78] ;  /* 0x000b780001387983 */ /* 0x000f280000300a00 */
[----:B------:R-:W-:Y:S04]  /*39e00*/  STL.64 [R1+0x8f8], R166 ;  /* 0x0008f8a601007387 */ /* 0x000fe80000100a00 */
[----:B------:R-:W-:Y:S04]  /*39e10*/  STL.64 [R1+0x1bf8], R166 ;  /* 0x001bf8a601007387 */ /* 0x000fe80000100a00 */
[----:B------:R-:W4:Y:S04]  /*39e20*/  LDL.LU.64 R58, [R1+0xb70] ;  /* 0x000b7000013a7983 */ /* 0x000f280000300a00 */
[----:B------:R-:W4:Y:S04]  /*39e30*/  LDL.LU.64 R42, [R1+0xb68] ;  /* 0x000b6800012a7983 */ /* 0x000f280000300a00 */
[----:B------:R-:W-:Y:S04]  /*39e40*/  STL.64 [R1+0x9d0], R194 ;  /* 0x0009d0c201007387 */ /* 0x000fe80000100a00 */
[----:B------:R1:W-:Y:S04]  /*39e50*/  STL.64 [R1+0x1c00], R194 ;  /* 0x001c00c201007387 */ /* 0x0003e80000100a00 */
[----:B------:R-:W-:Y:S04]  /*39e60*/  STL.64 [R1+0xa50], R134 ;  /* 0x000a508601007387 */ /* 0x000fe80000100a00 */
[----:B------:R-:W4:Y:S01]  /*39e70*/  LDL.LU.64 R44, [R1+0xb88] ;  /* 0x000b8800012c7983 */ /* 0x000f220000300a00 */
[----:B--2---:R-:W-:-:S03]  /*39e80*/  IMAD.WIDE R164, R249, 0x4, R46 ;  /* 0x00000004f9a47825 */ /* 0x004fc600078e022e */
[----:B------:R-:W2:Y:S01]  /*39e90*/  LDL.LU.64 R46, [R1+0xb90] ;  /* 0x000b9000012e7983 */ /* 0x000ea20000300a00 */
[----:B---3--:R-:W-:-:S04]  /*39ea0*/  IMAD.WIDE R192, R249, 0x4, R50 ;  /* 0x00000004f9c07825 */ /* 0x008fc800078e0232 */
[C---:B----4-:R-:W-:Y:S02]  /*39eb0*/  IMAD.WIDE R132, R249.reuse, 0x4, R48 ;  /* 0x00000004f9847825 */ /* 0x050fe400078e0230 */
[----:B------:R-:W3:Y:S04]  /*39ec0*/  LDL.LU.64 R48, [R1+0xb98] ;  /* 0x000b980001307983 */ /* 0x000ee80000300a00 */
[----:B------:R-:W4:Y:S04]  /*39ed0*/  LDL.LU.64 R50, [R1+0xba0] ;  /* 0x000ba00001327983 */ /* 0x000f280000300a00 */
[----:B------:R-:W2:Y:S04]  /*39ee0*/  LDL.LU.64 R64, [R1+0xbc0] ;  /* 0x000bc00001407983 */ /* 0x000ea80000300a00 */
[----:B------:R-:W3:Y:S04]  /*39ef0*/  LDL.LU.64 R66, [R1+0xbb8] ;  /* 0x000bb80001427983 */ /* 0x000ee80000300a00 */
[----:B------:R-:W4:Y:S04]  /*39f00*/  LDL.LU.64 R68, [R1+0xbb0] ;  /* 0x000bb00001447983 */ /* 0x000f280000300a00 */
[----:B------:R-:W-:Y:S04]  /*39f10*/  STL.64 [R1+0x8d0], R164 ;  /* 0x0008d0a401007387 */ /* 0x000fe80000100a00 */
[----:B------:R-:W-:Y:S04]  /*39f20*/  STL.64 [R1+0x9a8], R192 ;  /* 0x0009a8c001007387 */ /* 0x000fe80000100a00 */
[----:B------:R-:W4:Y:S04]  /*39f30*/  LDL.LU.64 R52, [R1+0xba8] ;  /* 0x000ba80001347983 */ /* 0x000f280000300a00 */
[----:B------:R-:W-:Y:S01]  /*39f40*/  STL.64 [R1+0xa48], R132 ;  /* 0x000a488401007387 */ /* 0x000fe20000100a00 */
[----:B------:R-:W-:-:S03]  /*39f50*/  IMAD.WIDE R162, R249, 0x4, R54 ;  /* 0x00000004f9a27825 */ /* 0x000fc600078e0236 */
[----:B------:R-:W4:Y:S01]  /*39f60*/  LDL.LU.64 R54, [R1+0xbc8] ;  /* 0x000bc80001367983 */ /* 0x000f220000300a00 */
[----:B------:R-:W-:-:S03]  /*39f70*/  IMAD.WIDE R190, R249, 0x4, R56 ;  /* 0x00000004f9be7825 */ /* 0x000fc600078e0238 */
[----:B------:R-:W4:Y:S01]  /*39f80*/  LDL.LU.64 R56, [R1+0xbd0] ;  /* 0x000bd00001387983 */ /* 0x000f220000300a00 */
[----:B------:R-:W-:-:S03]  /*39f90*/  IMAD.WIDE R130, R249, 0x4, R58 ;  /* 0x00000004f9827825 */ /* 0x000fc600078e023a */
[----:B------:R-:W4:Y:S04]  /*39fa0*/  LDL.LU.64 R58, [R1+0xbd8] ;  /* 0x000bd800013a7983 */ /* 0x000f280000300a00 */
[----:B------:R-:W4:Y:S04]  /*39fb0*/  LDL.LU.64 R60, [R1+0xbe0] ;  /* 0x000be000013c7983 */ /* 0x000f280000300a00 */
[----:B------:R-:W4:Y:S04]  /*39fc0*/  LDL.LU.64 R76, [R1+0xc00] ;  /* 0x000c0000014c7983 */ /* 0x000f280000300a00 */
[----:B------:R-:W4:Y:S04]  /*39fd0*/  LDL.LU.64 R78, [R1+0xbf8] ;  /* 0x000bf800014e7983 */ /* 0x000f280000300a00 */
[----:B------:R-:W-:Y:S04]  /*39fe0*/  STL.64 [R1+0x8b0], R162 ;  /* 0x0008b0a201007387 */ /* 0x000fe80000100a00 */
[----:B------:R-:W4:Y:S04]  /*39ff0*/  LDL.LU.64 R82, [R1+0xbf0] ;  /* 0x000bf00001527983 */ /* 0x000f280000300a00 */
[----:B------:R-:W-:Y:S04]  /*3a000*/  STL.64 [R1+0x998], R190 ;  /* 0x000998be01007387 */ /* 0x000fe80000100a00 */
[----:B------:R-:W4:Y:S04]  /*3a010*/  LDL.LU.64 R62, [R1+0xbe8] ;  /* 0x000be800013e7983 */ /* 0x000f280000300a00 */
[----:B------:R-:W-:Y:S01]  /*3a020*/  STL.64 [R1+0xa40], R130 ;  /* 0x000a408201007387 */ /* 0x000fe20000100a00 */
[----:B--2---:R-:W-:-:S03]  /*3a030*/  IMAD.WIDE R160, R249, 0x4, R64 ;  /* 0x00000004f9a07825 */ /* 0x004fc600078e0240 */
[----:B------:R-:W2:Y:S01]  /*3a040*/  LDL.LU.64 R64, [R1+0xc08] ;  /* 0x000c080001407983 */ /* 0x000ea20000300a00 */
[----:B---3--:R-:W-:-:S03]  /*3a050*/  IMAD.WIDE R188, R249, 0x4, R66 ;  /* 0x00000004f9bc7825 */ /* 0x008fc600078e0242 */
[----:B------:R-:W3:Y:S01]  /*3a060*/  LDL.LU.64 R66, [R1+0xc10] ;  /* 0x000c100001427983 */ /* 0x000ee20000300a00 */
[----:B----4-:R-:W-:-:S03]  /*3a070*/  IMAD.WIDE R128, R249, 0x4, R68 ;  /* 0x00000004f9807825 */ /* 0x010fc600078e0244 */
[----:B------:R-:W4:Y:S04]  /*3a080*/  LDL.LU.64 R68, [R1+0xc18] ;  /* 0x000c180001447983 */ /* 0x000f280000300a00 */
[----:B------:R-:W2:Y:S04]  /*3a090*/  LDL.LU.64 R70, [R1+0xc20] ;  /* 0x000c200001467983 */ /* 0x000ea80000300a00 */
[----:B------:R-:W2:Y:S04]  /*3a0a0*/  LDL.LU.64 R84, [R1+0xc28] ;  /* 0x000c280001547983 */ /* 0x000ea80000300a00 */
[----:B------:R-:W3:Y:S04]  /*3a0b0*/  LDL.LU.64 R88, [R1+0xc40] ;  /* 0x000c400001587983 */ /* 0x000ee80000300a00 */
[----:B------:R-:W4:Y:S04]  /*3a0c0*/  LDL.LU.64 R86, [R1+0xc38] ;  /* 0x000c380001567983 */ /* 0x000f280000300a00 */
[----:B------:R-:W4:Y:S04]  /*3a0d0*/  LDL.LU.64 R72, [R1+0xc30] ;  /* 0x000c300001487983 */ /* 0x000f280000300a00 */
[----:B------:R-:W-:Y:S04]  /*3a0e0*/  STL.64 [R1+0x8a0], R160 ;  /* 0x0008a0a001007387 */ /* 0x000fe80000100a00 */
[----:B------:R-:W-:Y:S04]  /*3a0f0*/  STL.64 [R1+0x990], R188 ;  /* 0x000990bc01007387 */ /* 0x000fe80000100a00 */
[----:B------:R-:W-:Y:S04]  /*3a100*/  STL.64 [R1+0xa38], R128 ;  /* 0x000a388001007387 */ /* 0x000fe80000100a00 */
[----:B------:R-:W4:Y:S01]  /*3a110*/  LDL.LU.64 R74, [R1+0xc48] ;  /* 0x000c4800014a7983 */ /* 0x000f220000300a00 */
[----:B------:R-:W-:-:S03]  /*3a120*/  IMAD.WIDE R158, R249, 0x4, R76 ;  /* 0x00000004f99e7825 */ /* 0x000fc600078e024c */
[----:B------:R-:W4:Y:S01]  /*3a130*/  LDL.LU.64 R76, [R1+0xc50] ;  /* 0x000c5000014c7983 */ /* 0x000f220000300a00 */
[----:B------:R-:W-:-:S03]  /*3a140*/  IMAD.WIDE R186, R249, 0x4, R78 ;  /* 0x00000004f9ba7825 */ /* 0x000fc600078e024e */
[----:B------:R-:W4:Y:S04]  /*3a150*/  LDL.LU.64 R78, [R1+0xc58] ;  /* 0x000c5800014e7983 */ /* 0x000f280000300a00 */
[----:B------:R-:W4:Y:S04]  /*3a160*/  LDL.LU.64 R80, [R1+0xc60] ;  /* 0x000c600001507983 */ /* 0x000f280000300a00 */
[----:B------:R-:W4:Y:S01]  /*3a170*/  LDL.LU.64 R96, [R1+0xc68] ;  /* 0x000c680001607983 */ /* 0x000f220000300a00 */
[----:B------:R-:W-:-:S03]  /*3a180*/  IMAD.WIDE R126, R249, 0x4, R82 ;  /* 0x00000004f97e7825 */ /* 0x000fc600078e0252 */
[----:B------:R-:W4:Y:S04]  /*3a190*/  LDL.LU.64 R92, [R1+0xc80] ;  /* 0x000c8000015c7983 */ /* 0x000f280000300a00 */
[----:B------:R-:W4:Y:S04]  /*3a1a0*/  LDL.LU.64 R94, [R1+0xc78] ;  /* 0x000c7800015e7983 */ /* 0x000f280000300a00 */
[----:B------:R-:W4:Y:S04]  /*3a1b0*/  LDL.LU.64 R82, [R1+0xc70] ;  /* 0x000c700001527983 */ /* 0x000f280000300a00 */
[----:B------:R-:W-:Y:S04]  /*3a1c0*/  STL.64 [R1+0x888], R158 ;  /* 0x0008889e01007387 */ /* 0x000fe80000100a00 */
[----:B------:R-:W-:Y:S04]  /*3a1d0*/  STL.64 [R1+0x970], R186 ;  /* 0x000970ba01007387 */ /* 0x000fe80000100a00 */
[----:B------:R-:W-:Y:S01]  /*3a1e0*/  STL.64 [R1+0xa30], R126 ;  /* 0x000a307e01007387 */ /* 0x000fe20000100a00 */
[----:B--2---:R-:W-:-:S03]  /*3a1f0*/  IMAD.WIDE R156, R249, 0x4, R84 ;  /* 0x00000004f99c7825 */ /* 0x004fc600078e0254 */
[----:B------:R-:W2:Y:S01]  /*3a200*/  LDL.LU.64 R84, [R1+0xc88] ;  /* 0x000c880001547983 */ /* 0x000ea20000300a00 */
[----:B---3--:R-:W-:-:S04]  /*3a210*/  IMAD.WIDE R184, R249, 0x4, R88 ;  /* 0x00000004f9b87825 */ /* 0x008fc800078e0258 */
[C---:B----4-:R-:W-:Y:S02]  /*3a220*/  IMAD.WIDE R124, R249.reuse, 0x4, R86 ;  /* 0x00000004f97c7825 */ /* 0x050fe400078e0256 */
[----:B------:R-:W3:Y:S04]  /*3a230*/  LDL.LU.64 R86, [R1+0xc90] ;  /* 0x000c900001567983 */ /* 0x000ee80000300a00 */
[----:B------:R-:W4:Y:S04]  /*3a240*/  LDL.LU.64 R88, [R1+0xc98] ;  /* 0x000c980001587983 */ /* 0x000f280000300a00 */
[----:B------:R-:W2:Y:S04]  /*3a250*/  LDL.LU.64 R116, [R1+0xca8] ;  /* 0x000ca80001747983 */ /* 0x000ea80000300a00 */
[----:B------:R-:W2:Y:S04]  /*3a260*/  LDL.LU.64 R114, [R1+0xcb8] ;  /* 0x000cb80001727983 */ /* 0x000ea80000300a00 */
[----:B------:R-:W3:Y:S04]  /*3a270*/  LDL.LU.64 R104, [R1+0xce8] ;  /* 0x000ce80001687983 */ /* 0x000ee80000300a00 */
[----:B------:R-:W-:Y:S04]  /*3a280*/  STL.64 [R1+0x858], R156 ;  /* 0x0008589c01007387 */ /* 0x000fe80000100a00 */
[----:B------:R-:W4:Y:S04]  /*3a290*/  LDL.LU.64 R106, [R1+0xce0] ;  /* 0x000ce000016a7983 */ /* 0x000f280000300a00 */
[----:B------:R-:W-:Y:S04]  /*3a2a0*/  STL.64 [R1+0x958], R184 ;  /* 0x000958b801007387 */ /* 0x000fe80000100a00 */
[----:B------:R-:W-:Y:S04]  /*3a2b0*/  STL.64 [R1+0xa18], R124 ;  /* 0x000a187c01007387 */ /* 0x000fe80000100a00 */
[----:B------:R-:W4:Y:S01]  /*3a2c0*/  LDL.LU.64 R90, [R1+0xcd8] ;  /* 0x000cd800015a7983 */ /* 0x000f220000300a00 */
[----:B------:R-:W-:-:S04]  /*3a2d0*/  IMAD.WIDE R154, R249, 0x4, R96 ;  /* 0x00000004f99a7825 */ /* 0x000fc800078e0260 */
[C---:B------:R-:W-:Y:S02]  /*3a2e0*/  IMAD.WIDE R182, R249.reuse, 0x4, R92 ;  /* 0x00000004f9b67825 */ /* 0x040fe400078e025c */
[----:B------:R-:W4:Y:S02]  /*3a2f0*/  LDL.LU.64 R92, [R1+0xcf8] ;  /* 0x000cf800015c7983 */ /* 0x000f240000300a00 */
[C---:B------:R-:W-:Y:S02]  /*3a300*/  IMAD.WIDE R122, R249.reuse, 0x4, R94 ;  /* 0x00000004f97a7825 */ /* 0x040fe400078e025e */
[----:B------:R-:W4:Y:S04]  /*3a310*/  LDL.LU.64 R94, [R1+0xd08] ;  /* 0x000d0800015e7983 */ /* 0x000f280000300a00 */
[----:B------:R-:W4:Y:S04]  /*3a320*/  LDL.LU.64 R96, [R1+0xd18] ;  /* 0x000d180001607983 */ /* 0x000f280000300a00 */
[----:B------:R-:W1:Y:S04]  /*3a330*/  LDL.LU.64 R118, [R1+0xd20] ;  /* 0x000d200001767983 */ /* 0x000e680000300a00 */
        /* <DEDUP_REMOVED lines=9> */
[----:B--2---:R-:W-:-:S04]  /*3a3d0*/  IMAD.WIDE R152, R249, 0x4, R114 ;  /* 0x00000004f9987825 */ /* 0x004fc800078e0272 */
[C---:B---3--:R-:W-:Y:S02]  /*3a3e0*/  IMAD.WIDE R180, R249.reuse, 0x4, R104 ;  /* 0x00000004f9b47825 */ /* 0x048fe400078e0268 */
[----:B------:R-:W2:Y:S04]  /*3a3f0*/  LDL.LU.64 R104, [R1+0xd78] ;  /* 0x000d780001687983 */ /* 0x000ea80000300a00 */
[----:B------:R-:W3:Y:S04]  /*3a400*/  LDL.LU.64 R114, [R1+0xd88] ;  /* 0x000d880001727983 */ /* 0x000ee80000300a00 */
[----:B------:R-:W2:Y:S01]  /*3a410*/  LDL.LU.64 R174, [R1+0xd98] ;  /* 0x000d980001ae7983 */ /* 0x000ea20000300a00 */
[----:B------:R-:W-:-:S03]  /*3a420*/  IMAD.WIDE R142, R249, 0x4, R116 ;  /* 0x00000004f98e7825 */ /* 0x000fc600078e0274 */
[----:B------:R-:W2:Y:S01]  /*3a430*/  LDL.LU.64 R226, [R1+0xdb8] ;  /* 0x000db80001e27983 */ /* 0x000ea20000300a00 */
[----:B----4-:R-:W-:-:S03]  /*3a440*/  IMAD.WIDE R120, R249, 0x4, R106 ;  /* 0x00000004f9787825 */ /* 0x010fc600078e026a */
[----:B------:R-:W4:Y:S04]  /*3a450*/  LDL.LU.64 R116, [R1+0xdb0] ;  /* 0x000db00001747983 */ /* 0x000f280000300a00 */
[----:B------:R-:W-:Y:S04]  /*3a460*/  STL.64 [R1+0x230], R142 ;  /* 0x0002308e01007387 */ /* 0x000fe80000100a00 */
[----:B------:R-:W2:Y:S04]  /*3a470*/  LDL.LU.64 R106, [R1+0xda8] ;  /* 0x000da800016a7983 */ /* 0x000ea80000300a00 */
[----:B------:R-:W-:Y:S04]  /*3a480*/  STL.64 [R1+0x868], R152 ;  /* 0x0008689801007387 */ /* 0x000fe80000100a00 */
[----:B------:R-:W-:Y:S04]  /*3a490*/  STL.64 [R1+0x918], R180 ;  /* 0x000918b401007387 */ /* 0x000fe80000100a00 */
[----:B------:R-:W-:Y:S01]  /*3a4a0*/  STL.64 [R1+0x9f8], R120 ;  /* 0x0009f87801007387 */ /* 0x000fe20000100a00 */
[----:B-1----:R-:W-:-:S04]  /*3a4b0*/  IMAD.WIDE R140, R249, 0x4, R118 ;  /* 0x00000004f98c7825 */ /* 0x002fc800078e0276 */
[C---:B------:R-:W-:Y:S01]  /*3a4c0*/  IMAD.WIDE R150, R249.reuse, 0x4, R112 ;  /* 0x00000004f9967825 */ /* 0x040fe200078e0270 */
[----:B------:R1:W-:Y:S03]  /*3a4d0*/  STL.64 [R1+0x238], R140 ;  /* 0x0002388c01007387 */ /* 0x0003e60000100a00 */
[----:B------:R-:W-:-:S04]  /*3a4e0*/  IMAD.WIDE R178, R249, 0x4, R110 ;  /* 0x00000004f9b27825 */ /* 0x000fc800078e026e */
[C---:B------:R-:W-:Y:S02]  /*3a4f0*/  IMAD.WIDE R118, R249.reuse, 0x4, R108 ;  /* 0x00000004f9767825 */ /* 0x040fe400078e026c */
[----:B------:R-:W4:Y:S04]  /*3a500*/  LDL.LU.64 R108, [R1+0xdc0] ;  /* 0x000dc000016c7983 */ /* 0x000f280000300a00 */
[----:B------:R-:W-:Y:S04]  /*3a510*/  STL.64 [R1+0x870], R150 ;  /* 0x0008709601007387 */ /* 0x000fe80000100a00 */
[----:B------:R-:W4:Y:S04]  /*3a520*/  LDL.LU.64 R110, [R1+0xdc8] ;  /* 0x000dc800016e7983 */ /* 0x000f280000300a00 */
[----:B------:R-:W-:Y:S04]  /*3a530*/  STL.64 [R1+0x900], R178 ;  /* 0x000900b201007387 */ /* 0x000fe80000100a00 */
[----:B------:R-:W4:Y:S04]  /*3a540*/  LDL.LU.64 R112, [R1+0xdd8] ;  /* 0x000dd80001707983 */ /* 0x000f280000300a00 */
[----:B------:R-:W4:Y:S04]  /*3a550*/  LDL.LU.64 R222, [R1+0xde8] ;  /* 0x000de80001de7983 */ /* 0x000f280000300a00 */
[----:B------:R-:W4:Y:S04]  /*3a560*/  LDL.LU.64 R176, [R1+0xe00] ;  /* 0x000e000001b07983 */ /* 0x000f280000300a00 */
[----:B------:R-:W-:Y:S04]  /*3a570*/  STL.64 [R1+0x9d8], R118 ;  /* 0x0009d87601007387 */ /* 0x000fe80000100a00 */
[----:B------:R-:W4:Y:S01]  /*3a580*/  LDL.LU.64 R210, [R1+0xdf8] ;  /* 0x000df80001d27983 */ /* 0x000f220000300a00 */
[----:B---3--:R-:W-:-:S03]  /*3a590*/  IMAD.WIDE R138, R249, 0x4, R114 ;  /* 0x00000004f98a7825 */ /* 0x008fc600078e0272 */
[----:B------:R-:W3:Y:S04]  /*3a5a0*/  LDL.LU.64 R114, [R1+0xe10] ;  /* 0x000e100001727983 */ /* 0x000ee80000300a00 */
[----:B------:R-:W3:Y:S04]  /*3a5b0*/  LDL.64 R208, [R1+0x6f0] ;  /* 0x0006f00001d07983 */ /* 0x000ee80000100a00 */
[----:B------:R1:W-:Y:S04]  /*3a5c0*/  STL.64 [R1+0x240], R138 ;  /* 0x0002408a01007387 */ /* 0x0003e80000100a00 */
        /* <DEDUP_REMOVED lines=11> */
[----:B--2---:R-:W-:-:S03]  /*3a680*/  IMAD.WIDE R148, R249, 0x4, R174 ;  /* 0x00000004f9947825 */ /* 0x004fc600078e02ae */
[----:B------:R-:W2:Y:S01]  /*3a690*/  S2R R175, SR_TID.X ;  /* 0x0000000000af7919 */ /* 0x000ea20000002100 */
[----:B------:R-:W-:-:S04]  /*3a6a0*/  IMAD.WIDE R226, R249, 0x4, R226 ;  /* 0x00000004f9e27825 */ /* 0x000fc800078e02e2 */
[----:B----4-:R-:W-:Y:S01]  /*3a6b0*/  IMAD.WIDE R116, R249, 0x4, R116 ;  /* 0x00000004f9747825 */ /* 0x010fe200078e0274 */
[----:B------:R-:W-:Y:S04]  /*3a6c0*/  STL.64 [R1+0x878], R148 ;  /* 0x0008789401007387 */ /* 0x000fe80000100a00 */
[----:B------:R-:W-:Y:S01]  /*3a6d0*/  STL.64 [R1+0x8e8], R226 ;  /* 0x0008e8e201007387 */ /* 0x000fe20000100a00 */
[----:B--2---:R-:W-:-:S04]  /*3a6e0*/  LOP3.LUT R248, R175, 0x7f, RZ, 0xc0, !PT ;  /* 0x0000007faff87812 */ /* 0x004fc800078ec0ff */
[----:B------:R-:W-:Y:S01]  /*3a6f0*/  SHF.L.U32 R252, R248, 0x2, RZ ;  /* 0x00000002f8fc7819 */ /* 0x000fe200000006ff */
[C---:B------:R-:W-:Y:S01]  /*3a700*/  IMAD.WIDE R136, R249.reuse, 0x4, R222 ;  /* 0x00000004f9887825 */ /* 0x040fe200078e02de */
[----:B------:R-:W-:Y:S03]  /*3a710*/  STL.64 [R1+0x9c8], R116 ;  /* 0x0009c87401007387 */ /* 0x000fe60000100a00 */
[C---:B------:R-:W-:Y:S01]  /*3a720*/  IMAD.WIDE R146, R249.reuse, 0x4, R176 ;  /* 0x00000004f9927825 */ /* 0x040fe200078e02b0 */
[----:B------:R4:W-:Y:S03]  /*3a730*/  STL.64 [R1+0x270], R136 ;  /* 0x0002708801007387 */ /* 0x0009e60000100a00 */
[C---:B------:R-:W-:Y:S01]  /*3a740*/  IMAD.WIDE R210, R249.reuse, 0x4, R210 ;  /* 0x00000004f9d27825 */ /* 0x040fe200078e02d2 */
[----:B------:R-:W4:Y:S04]  /*3a750*/  LDL.64 R222, [R1+0x488] ;  /* 0x0004880001de7983 */ /* 0x000f280000100a00 */
[----:B------:R-:W4:Y:S04]  /*3a760*/  LDL.64 R176, [R1+0x458] ;  /* 0x0004580001b07983 */ /* 0x000f280000100a00 */
[----:B------:R1:W-:Y:S04]  /*3a770*/  STL.64 [R1+0x880], R146 ;  /* 0x0008809201007387 */ /* 0x0003e80000100a00 */
[----:B------:R1:W-:Y:S01]  /*3a780*/  STL.64 [R1+0x8c8], R210 ;  /* 0x0008c8d201007387 */ /* 0x0003e20000100a00 */
[----:B---3--:R-:W-:-:S03]  /*3a790*/  IMAD.WIDE R114, R249, 0x4, R114 ;  /* 0x00000004f9727825 */ /* 0x008fc600078e0272 */
        /* <DEDUP_REMOVED lines=10> */
[----:B------:R3:W-:Y:S04]  /*3a840*/  LDGSTS.E [R252+0x49000], [R228.64], P4 ;  /* 0x49000000e4fc7fae */ /* 0x0007e8000a12184c */
[----:B-1----:R-:W2:Y:S04]  /*3a850*/  LDL.64 R224, [R1+0x438] ;  /* 0x0004380001e07983 */ /* 0x002ea80000100a00 */
[----:B------:R1:W-:Y:S04]  /*3a860*/  LDGSTS.E [R252+0x4a000], [R230.64], P4 ;  /* 0x4a000000e6fc7fae */ /* 0x0003e8000a12184c */
[----:B---3--:R-:W3:Y:S04]  /*3a870*/  LDL.64 R228, [R1+0x418] ;  /* 0x0004180001e47983 */ /* 0x008ee80000100a00 */
[----:B------:R1:W-:Y:S04]  /*3a880*/  LDGSTS.E [R252+0x4b000], [R234.64], P4 ;  /* 0x4b000000eafc7fae */ /* 0x0003e8000a12184c */
[----:B-1----:R-:W3:Y:S04]  /*3a890*/  LDL.64 R230, [R1+0x3f8] ;  /* 0x0003f80001e67983 */ /* 0x002ee80000100a00 */
        /* <DEDUP_REMOVED lines=20> */
[----:B----4-:R1:W-:Y:S04]  /*3a9e0*/  LDGSTS.E [R252+0x4c000], [R222.64], P4 ;  /* 0x4c000000defc7fae */ /* 0x0103e8000a12184c */
[----:B------:R-:W4:Y:S04]  /*3a9f0*/  LDL.64 R236, [R1+0x1b0] ;  /* 0x0001b00001ec7983 */ /* 0x000f280000100a00 */
[----:B------:R1:W-:Y:S04]  /*3aa00*/  LDGSTS.E [R252+0x4d000], [R176.64], P4 ;  /* 0x4d000000b0fc7fae */ /* 0x0003e8000a12184c */
[----:B------:R-:W4:Y:S04]  /*3aa10*/  LDL.64 R218, [R1+0x198] ;  /* 0x0001980001da7983 */ /* 0x000f280000100a00 */
[----:B------:R-:W4:Y:S04]  /*3aa20*/  LDL.64 R238, [R1+0x180] ;  /* 0x0001800001ee7983 */ /* 0x000f280000100a00 */
[----:B------:R-:W4:Y:S04]  /*3aa30*/  LDL.64 R220, [R1+0x168] ;  /* 0x0001680001dc7983 */ /* 0x000f280000100a00 */
[----:B-1----:R-:W4:Y:S04]  /*3aa40*/  LDL.64 R222, [R1+0x148] ;  /* 0x0001480001de7983 */ /* 0x002f280000100a00 */
[----:B------:R-:W4:Y:S04]  /*3aa50*/  LDL.64 R176, [R1+0x128] ;  /* 0x0001280001b07983 */ /* 0x000f280000100a00 */
[----:B--2---:R1:W-:Y:S04]  /*3aa60*/  LDGSTS.E [R252+0x4e000], [R224.64], P4 ;  /* 0x4e000000e0fc7fae */ /* 0x0043e8000a12184c */
[----:B---3--:R2:W-:Y:S04]  /*3aa70*/  LDGSTS.E [R252+0x4f000], [R228.64], P4 ;  /* 0x4f000000e4fc7fae */ /* 0x0085e8000a12184c */
[----:B-1----:R-:W3:Y:S04]  /*3aa80*/  LDL.LU.64 R224, [R1+0x1da8] ;  /* 0x001da80001e07983 */ /* 0x002ee80000300a00 */
[----:B------:R1:W-:Y:S04]  /*3aa90*/  LDGSTS.E [R252+0x50000], [R230.64], P4 ;  /* 0x50000000e6fc7fae */ /* 0x0003e8000a12184c */
[----:B--2---:R-:W2:Y:S04]  /*3aaa0*/  LDL.LU.64 R228, [R1+0x1da0] ;  /* 0x001da00001e47983 */ /* 0x004ea80000300a00 */
[----:B------:R1:W-:Y:S04]  /*3aab0*/  LDGSTS.E [R252+0x51000], [R234.64], P4 ;  /* 0x51000000eafc7fae */ /* 0x0003e8000a12184c */
[----:B-1----:R-:W2:Y:S04]  /*3aac0*/  LDL.LU.64 R230, [R1+0x1d98] ;  /* 0x001d980001e67983 */ /* 0x002ea80000300a00 */
[----:B------:R1:W-:Y:S04]  /*3aad0*/  LDGSTS.E [R252+0x52000], [R194.64], P4 ;  /* 0x52000000c2fc7fae */ /* 0x0003e8000a12184c */
[----:B------:R-:W2:Y:S04]  /*3aae0*/  LDL.LU.64 R234, [R1+0x1d90] ;  /* 0x001d900001ea7983 */ /* 0x000ea80000300a00 */
        /* <DEDUP_REMOVED lines=11> */
[----:B------:R-:W3:Y:S04]  /*3aba0*/  LDL.64 R206, [R1+0x88] ;  /* 0x0000880001ce7983 */ /* 0x000ee80000100a00 */
        /* <DEDUP_REMOVED lines=8> */
[----:B----4-:R4:W-:Y:S04]  /*3ac30*/  LDGSTS.E [R252+0x65000], [R236.64], P4 ;  /* 0x65000000ecfc7fae */ /* 0x0109e8000a12184c */
[----:B------:R4:W-:Y:S04]  /*3ac40*/  LDGSTS.E [R252+0x66000], [R218.64], P4 ;  /* 0x66000000dafc7fae */ /* 0x0009e8000a12184c */
[----:B-1----:R-:W3:Y:S04]  /*3ac50*/  LDL.64 R232, [R1+0x1200] ;  /* 0x0012000001e87983 */ /* 0x002ee80000100a00 */
[----:B------:R1:W-:Y:S04]  /*3ac60*/  LDGSTS.E [R252+0x67000], [R238.64], P4 ;  /* 0x67000000eefc7fae */ /* 0x0003e8000a12184c */
[----:B------:R-:W3:Y:S04]  /*3ac70*/  LDL.64 R216, [R1+0x11b0] ;  /* 0x0011b00001d87983 */ /* 0x000ee80000100a00 */
[----:B------:R1:W-:Y:S04]  /*3ac80*/  LDGSTS.E [R252+0x68000], [R220.64], P4 ;  /* 0x68000000dcfc7fae */ /* 0x0003e8000a12184c */
[----:B----4-:R-:W4:Y:S04]  /*3ac90*/  LDL.64 R236, [R1+0x1168] ;  /* 0x0011680001ec7983 */ /* 0x010f280000100a00 */
[----:B------:R1:W-:Y:S04]  /*3aca0*/  LDGSTS.E [R252+0x69000], [R222.64], P4 ;  /* 0x69000000defc7fae */ /* 0x0003e8000a12184c */
[----:B------:R-:W4:Y:S04]  /*3acb0*/  LDL.64 R218, [R1+0x1118] ;  /* 0x0011180001da7983 */ /* 0x000f280000100a00 */
[----:B------:R1:W-:Y:S04]  /*3acc0*/  LDGSTS.E [R252+0x6a000], [R176.64], P4 ;  /* 0x6a000000b0fc7fae */ /* 0x0003e8000a12184c */
[----:B-1----:R-:W4:Y:S04]  /*3acd0*/  LDL.64 R238, [R1+0x10f8] ;  /* 0x0010f80001ee7983 */ /* 0x002f280000100a00 */
[----:B------:R-:W4:Y:S04]  /*3ace0*/  LDL.64 R220, [R1+0x10b0] ;  /* 0x0010b00001dc7983 */ /* 0x000f280000100a00 */
[----:B------:R-:W4:Y:S04]  /*3acf0*/  LDL.64 R222, [R1+0x1068] ;  /* 0x0010680001de7983 */ /* 0x000f280000100a00 */
[----:B------:R-:W4:Y:S04]  /*3ad00*/  LDL.64 R176, [R1+0x1028] ;  /* 0x0010280001b07983 */ /* 0x000f280000100a00 */
[----:B------:R-:W1:Y:S01]  /*3ad10*/  S2R R174, SR_TID.X ;  /* 0x0000000000ae7919 */ /* 0x000e620000002100 */
[----:B------:R-:W-:-:S03]  /*3ad20*/  IMAD.WIDE R250, R249, 0x4, R250 ;  /* 0x00000004f9fa7825 */ /* 0x000fc600078e02fa */
[----:B------:R-:W4:Y:S01]  /*3ad30*/  LDL.64 R204, [R1+0x4b8] ;  /* 0x0004b80001cc7983 */ /* 0x000f220000100a00 */
        /* <DEDUP_REMOVED lines=23> */
[----:B------:R-:W4:Y:S04]  /*3aeb0*/  LDL.64 R172, [R1+0x1d8] ;  /* 0x0001d80001ac7983 */ /* 0x000f280000100a00 */
[----:B------:R-:W4:Y:S04]  /*3aec0*/  LDL.64 R144, [R1+0x1c0] ;  /* 0x0001c00001907983 */ /* 0x000f280000100a00 */
[----:B------:R-:W4:Y:S04]  /*3aed0*/  LDL.64 R202, [R1+0x1a8] ;  /* 0x0001a80001ca7983 */ /* 0x000f280000100a00 */
[----:B--2---:R2:W-:Y:S04]  /*3aee0*/  LDGSTS.E [R252+0x6b000], [R234.64], P4 ;  /* 0x6b000000eafc7fae */ /* 0x0045e8000a12184c */
[----:B------:R1:W-:Y:S04]  /*3aef0*/  LDGSTS.E [R252+0x6c000], [R230.64], P4 ;  /* 0x6c000000e6fc7fae */ /* 0x0003e8000a12184c */
[----:B------:R1:W-:Y:S04]  /*3af00*/  LDGSTS.E [R252+0x6d000], [R228.64], P4 ;  /* 0x6d000000e4fc7fae */ /* 0x0003e8000a12184c */
[----:B--2---:R-:W2:Y:S04]  /*3af10*/  LDL.64 R234, [R1+0x650] ;  /* 0x0006500001ea7983 */ /* 0x004ea80000100a00 */
[----:B-1----:R-:W2:Y:S04]  /*3af20*/  LDL.64 R230, [R1+0x698] ;  /* 0x0006980001e67983 */ /* 0x002ea80000100a00 */
[----:B------:R-:W2:Y:S01]  /*3af30*/  LDL.64 R228, [R1+0xff0] ;  /* 0x000ff00001e47983 */ /* 0x000ea20000100a00 */
[----:B------:R-:W-:-:S05]  /*3af40*/  LOP3.LUT R174, R174, 0x7f, RZ, 0xc0, !PT ;  /* 0x0000007faeae7812 */ /* 0x000fca00078ec0ff */
[----:B------:R-:W-:Y:S01]  /*3af50*/  IMAD.SHL.U32 R174, R174, 0x4, RZ ;  /* 0x00000004aeae7824 */ /* 0x000fe200078e00ff */
        /* <DEDUP_REMOVED lines=9> */
[----:B------:R2:W-:Y:S01]  /*3aff0*/  LDGSTS.E [R252+0x77000], [R32.64], P4 ;  /* 0x7700000020fc7fae */ /* 0x0005e2000a12184c */
[----:B-1----:R-:W-:-:S03]  /*3b000*/  LOP3.LUT R215, R174, 0x10, RZ, 0x3c, !PT ;  /* 0x00000010aed77812 */ /* 0x002fc600078e3cff */
        /* <DEDUP_REMOVED lines=8> */
[----:B------:R-:W2:Y:S04]  /*3b090*/  LDL.64 R224, [R1+0x510] ;  /* 0x0005100001e07983 */ /* 0x000ea80000100a00 */
[----:B------:R1:W-:Y:S04]  /*3b0a0*/  LDGSTS.E [R215+0x40200], [R232.64], P4 ;  /* 0x40200000e8d77fae */ /* 0x0003e8000a12184c */
[----:B------:R1:W-:Y:S04]  /*3b0b0*/  LDGSTS.E [R215+0x41200], [R216.64], P4 ;  /* 0x41200000d8d77fae */ /* 0x0003e8000a12184c */
[----:B----4-:R4:W-:Y:S04]  /*3b0c0*/  LDGSTS.E [R215+0x42200], [R236.64], P4 ;  /* 0x42200000ecd77fae */ /* 0x0109e8000a12184c */
[----:B------:R-:W2:Y:S04]  /*3b0d0*/  LDL.64 R208, [R1+0x490] ;  /* 0x0004900001d07983 */ /* 0x000ea80000100a00 */
[----:B------:R1:W-:Y:S04]  /*3b0e0*/  LDGSTS.E [R215+0x43200], [R218.64], P4 ;  /* 0x43200000dad77fae */ /* 0x0003e8000a12184c */
[----:B------:R-:W2:Y:S04]  /*3b0f0*/  LDL.64 R212, [R1+0x460] ;  /* 0x0004600001d47983 */ /* 0x000ea80000100a00 */
[----:B------:R3:W-:Y:S04]  /*3b100*/  LDGSTS.E [R215+0x44200], [R238.64], P4 ;  /* 0x44200000eed77fae */ /* 0x0007e8000a12184c */
[----:B-1----:R-:W2:Y:S04]  /*3b110*/  LDL.64 R232, [R1+0x440] ;  /* 0x0004400001e87983 */ /* 0x002ea80000100a00 */
[----:B------:R1:W-:Y:S04]  /*3b120*/  LDGSTS.E [R215+0x45200], [R220.64], P4 ;  /* 0x45200000dcd77fae */ /* 0x0003e8000a12184c */
[----:B------:R-:W2:Y:S04]  /*3b130*/  LDL.64 R216, [R1+0x420] ;  /* 0x0004200001d87983 */ /* 0x000ea80000100a00 */
[----:B------:R1:W-:Y:S04]  /*3b140*/  LDGSTS.E [R215+0x46200], [R222.64], P4 ;  /* 0x46200000ded77fae */ /* 0x0003e8000a12184c */
[----:B----4-:R-:W4:Y:S04]  /*3b150*/  LDL.64 R236, [R1+0x400] ;  /* 0x0004000001ec7983 */ /* 0x010f280000100a00 */
[----:B------:R1:W-:Y:S04]  /*3b160*/  LDGSTS.E [R215+0x47200], [R176.64], P4 ;  /* 0x47200000b0d77fae */ /* 0x0003e8000a12184c */
[----:B---3--:R-:W4:Y:S04]  /*3b170*/  LDL.64 R238, [R1+0x3e0] ;  /* 0x0003e00001ee7983 */ /* 0x008f280000100a00 */
[----:B------:R-:W4:Y:S04]  /*3b180*/  LDL.64 R206, [R1+0x328] ;  /* 0x0003280001ce7983 */ /* 0x000f280000100a00 */
[----:B-1----:R-:W4:Y:S04]  /*3b190*/  LDL.64 R176, [R1+0x3c0] ;  /* 0x0003c00001b07983 */ /* 0x002f280000100a00 */
[----:B------:R-:W4:Y:S04]  /*3b1a0*/  LDL.64 R218, [R1+0x190] ;  /* 0x0001900001da7983 */ /* 0x000f280000100a00 */
[----:B------:R-:W4:Y:S04]  /*3b1b0*/  LDL.64 R220, [R1+0x178] ;  /* 0x0001780001dc7983 */ /* 0x000f280000100a00 */
[----:B------:R-:W4:Y:S04]  /*3b1c0*/  LDL.64 R222, [R1+0x160] ;  /* 0x0001600001de7983 */ /* 0x000f280000100a00 */
[----:B--2---:R1:W-:Y:S04]  /*3b1d0*/  LDGSTS.E [R215+0x48200], [R228.64], P4 ;  /* 0x48200000e4d77fae */ /* 0x0043e8000a12184c */
[----:B------:R2:W-:Y:S04]  /*3b1e0*/  LDGSTS.E [R215+0x49200], [R230.64], P4 ;  /* 0x49200000e6d77fae */ /* 0x0005e8000a12184c */
[----:B------:R2:W-:Y:S04]  /*3b1f0*/  LDGSTS.E [R215+0x4a200], [R234.64], P4 ;  /* 0x4a200000ead77fae */ /* 0x0005e8000a12184c */
[----:B-1----:R-:W3:Y:S04]  /*3b200*/  LDL.64 R228, [R1+0x3a0] ;  /* 0x0003a00001e47983 */ /* 0x002ee80000100a00 */
[----:B--2---:R-:W2:Y:S04]  /*3b210*/  LDL.64 R230, [R1+0x378] ;  /* 0x0003780001e67983 */ /* 0x004ea80000100a00 */
[----:B------:R-:W2:Y:S04]  /*3b220*/  LDL.64 R234, [R1+0x358] ;  /* 0x0003580001ea7983 */ /* 0x000ea80000100a00 */
[----:B------:R1:W-:Y:S04]  /*3b230*/  LDGSTS.E [R215+0x4b200], [R224.64], P4 ;  /* 0x4b200000e0d77fae */ /* 0x0003e8000a12184c */
[----:B------:R1:W-:Y:S04]  /*3b240*/  LDGSTS.E [R215+0x4c200], [R204.64], P4 ;  /* 0x4c200000ccd77fae */ /* 0x0003e8000a12184c */
[----:B-1----:R-:W2:Y:S04]  /*3b250*/  LDL.64 R224, [R1+0x140] ;  /* 0x0001400001e07983 */ /* 0x002ea80000100a00 */
[----:B------:R-:W2:Y:S04]  /*3b260*/  LDL.LU.64 R204, [R1+0x1d88] ;  /* 0x001d880001cc7983 */ /* 0x000ea80000300a00 */
[----:B------:R1:W-:Y:S04]  /*3b270*/  LDGSTS.E [R215+0x4d200], [R208.64], P4 ;  /* 0x4d200000d0d77fae */ /* 0x0003e8000a12184c */
[----:B------:R1:W-:Y:S04]  /*3b280*/  LDGSTS.E [R215+0x4e200], [R212.64], P4 ;  /* 0x4e200000d4d77fae */ /* 0x0003e8000a12184c */
[----:B-1----:R-:W2:Y:S04]  /*3b290*/  LDL.LU.64 R208, [R1+0x1d80] ;  /* 0x001d800001d07983 */ /* 0x002ea80000300a00 */
[----:B------:R-:W2:Y:S04]  /*3b2a0*/  LDL.LU.64 R212, [R1+0x1d78] ;  /* 0x001d780001d47983 */ /* 0x000ea80000300a00 */
[----:B------:R1:W-:Y:S04]  /*3b2b0*/  LDGSTS.E [R215+0x4f200], [R232.64], P4 ;  /* 0x4f200000e8d77fae */ /* 0x0003e8000a12184c */
[----:B------:R4:W-:Y:S04]  /*3b2c0*/  LDGSTS.E [R215+0x50200], [R216.64], P4 ;  /* 0x50200000d8d77fae */ /* 0x0009e8000a12184c */
[----:B----4-:R4:W-:Y:S04]  /*3b2d0*/  LDGSTS.E [R215+0x51200], [R236.64], P4 ;  /* 0x51200000ecd77fae */ /* 0x0109e8000a12184c */
[----:B-1----:R-:W2:Y:S04]  /*3b2e0*/  LDL.LU.64 R232, [R1+0x1d70] ;  /* 0x001d700001e87983 */ /* 0x002ea80000300a00 */
[----:B------:R-:W2:Y:S04]  /*3b2f0*/  LDL.LU.64 R216, [R1+0x1d68] ;  /* 0x001d680001d87983 */ /* 0x000ea80000300a00 */
[----:B----4-:R-:W4:Y:S04]  /*3b300*/  LDL.LU.64 R236, [R1+0x1d60] ;  /* 0x001d600001ec7983 */ /* 0x010f280000300a00 */
[----:B------:R1:W-:Y:S04]  /*3b310*/  LDGSTS.E [R215+0x52200], [R238.64], P4 ;  /* 0x52200000eed77fae */ /* 0x0003e8000a12184c */
[----:B------:R1:W-:Y:S04]  /*3b320*/  LDGSTS.E [R215+0x53200], [R176.64], P4 ;  /* 0x53200000b0d77fae */ /* 0x0003e8000a12184c */
[----:B-1----:R-:W4:Y:S04]  /*3b330*/  LDL.LU.64 R238, [R1+0x1d58] ;  /* 0x001d580001ee7983 */ /* 0x002f280000300a00 */
[----:B------:R-:W4:Y:S04]  /*3b340*/  LDL.LU.64 R176, [R1+0x1d50] ;  /* 0x001d500001b07983 */ /* 0x000f280000300a00 */
[----:B---3--:R1:W-:Y:S04]  /*3b350*/  LDGSTS.E [R215+0x54200], [R228.64], P4 ;  /* 0x54200000e4d77fae */ /* 0x0083e8000a12184c */
[----:B--2---:R2:W-:Y:S04]  /*3b360*/  LDGSTS.E [R215+0x55200], [R230.64], P4 ;  /* 0x55200000e6d77fae */ /* 0x0045e8000a12184c */
[----:B------:R3:W-:Y:S04]  /*3b370*/  LDGSTS.E [R215+0x56200], [R234.64], P4 ;  /* 0x56200000ead77fae */ /* 0x0007e8000a12184c */
[----:B-1----:R-:W4:Y:S04]  /*3b380*/  LDL.LU.64 R228, [R1+0x1d48] ;  /* 0x001d480001e47983 */ /* 0x002f280000300a00 */
[----:B--2---:R-:W2:Y:S04]  /*3b390*/  LDL.LU.64 R230, [R1+0x1d40] ;  /* 0x001d400001e67983 */ /* 0x004ea80000300a00 */
[----:B---3--:R-:W3:Y:S04]  /*3b3a0*/  LDL.LU.64 R234, [R1+0x1d38] ;  /* 0x001d380001ea7983 */ /* 0x008ee80000300a00 */
[----:B------:R1:W-:Y:S04]  /*3b3b0*/  LDGSTS.E [R215+0x57200], [R206.64], P4 ;  /* 0x57200000ced77fae */ /* 0x0003e8000a12184c */
[----:B------:R1:W-:Y:S04]  /*3b3c0*/  LDGSTS.E [R215+0x58200], [R194.64], P4 ;  /* 0x58200000c2d77fae */ /* 0x0003e8000a12184c */
[----:B------:R1:W-:Y:S04]  /*3b3d0*/  LDGSTS.E [R215+0x59200], [R166.64], P4 ;  /* 0x59200000a6d77fae */ /* 0x0003e8000a12184c */
[----:B-1----:R-:W4:Y:S04]  /*3b3e0*/  LDL.64 R206, [R1+0xa0] ;  /* 0x0000a00001ce7983 */ /* 0x002f280000100a00 */
        /* <DEDUP_REMOVED lines=19> */
[----:B------:R-:W4:Y:S01]  /*3b520*/  LDL.64 R224, [R1+0x12b8] ;  /* 0x0012b80001e07983 */ /* 0x000f220000100a00 */
[----:B------:R-:W-:Y:S01]  /*3b530*/  IMAD.WIDE R246, R249, 0x4, R246 ;  /* 0x00000004f9f67825 */ /* 0x000fe200078e02f6 */
[----:B------:R-:W-:-:S02]  /*3b540*/  LOP3.LUT R175, R175, 0x7f, RZ, 0xc0, !PT ;  /* 0x0000007fafaf7812 */ /* 0x000fc400078ec0ff */
        /* <DEDUP_REMOVED lines=26> */
[----:B---3--:R1:W-:Y:S04]  /*3b6f0*/  LDGSTS.E [R215+0x6a200], [R234.64], P4 ;  /* 0x6a200000ead77fae */ /* 0x0083e8000a12184c */
[----:B--2---:R2:W-:Y:S04]  /*3b700*/  LDGSTS.E [R215+0x6b200], [R230.64], P4 ;  /* 0x6b200000e6d77fae */ /* 0x0045e8000a12184c */
[----:B----4-:R3:W-:Y:S04]  /*3b710*/  LDGSTS.E [R215+0x6c200], [R228.64], P4 ;  /* 0x6c200000e4d77fae */ /* 0x0107e8000a12184c */
[----:B------:R4:W-:Y:S04]  /*3b720*/  LDGSTS.E [R215+0x6d200], [R176.64], P4 ;  /* 0x6d200000b0d77fae */ /* 0x0009e8000a12184c */
[----:B--2---:R-:W2:Y:S04]  /*3b730*/  LDL.64 R230, [R1+0x1238] ;  /* 0x0012380001e67983 */ /* 0x004ea80000100a00 */
[----:B---3--:R-:W3:Y:S04]  /*3b740*/  LDL.64 R228, [R1+0x1288] ;  /* 0x0012880001e47983 */ /* 0x008ee80000100a00 */
[----:B----4-:R-:W4:Y:S04]  /*3b750*/  LDL.64 R176, [R1+0x11e0] ;  /* 0x0011e00001b07983 */ /* 0x010f280000100a00 */
[----:B-1----:R-:W4:Y:S04]  /*3b760*/  LDL.64 R234, [R1+0x1190] ;  /* 0x0011900001ea7983 */ /* 0x002f280000100a00 */
[----:B------:R1:W-:Y:S04]  /*3b770*/  LDGSTS.E [R215+0x6e200], [R206.64], P4 ;  /* 0x6e200000ced77fae */ /* 0x0003e8000a12184c */
[----:B------:R1:W-:Y:S04]  /*3b780*/  LDGSTS.E [R215+0x6f200], [R238.64], P4 ;  /* 0x6f200000eed77fae */ /* 0x0003e8000a12184c */
[----:B------:R1:W-:Y:S04]  /*3b790*/  LDGSTS.E [R215+0x70200], [R236.64], P4 ;  /* 0x70200000ecd77fae */ /* 0x0003e8000a12184c */
[----:B------:R1:W-:Y:S04]  /*3b7a0*/  LDGSTS.E [R215+0x71200], [R232.64], P4 ;  /* 0x71200000e8d77fae */ /* 0x0003e8000a12184c */
[----:B------:R1:W-:Y:S01]  /*3b7b0*/  LDGSTS.E [R215+0x72200], [R208.64], P4 ;  /* 0x72200000d0d77fae */ /* 0x0003e2000a12184c */
[----:B------:R-:W-:-:S03]  /*3b7c0*/  IMAD.SHL.U32 R174, R175, 0x4, RZ ;  /* 0x00000004afae7824 */ /* 0x000fc600078e00ff */
[----:B------:R1:W-:Y:S04]  /*3b7d0*/  LDGSTS.E [R215+0x73200], [R246.64], P4 ;  /* 0x73200000f6d77fae */ /* 0x0003e8000a12184c */
[----:B------:R1:W-:Y:S04]  /*3b7e0*/  LDGSTS.E [R215+0x74200], [R4.64], P4 ;  /* 0x7420000004d77fae */ /* 0x0003e8000a12184c */
[----:B------:R1:W-:Y:S04]  /*3b7f0*/  LDGSTS.E [R215+0x75200], [R14.64], P4 ;  /* 0x752000000ed77fae */ /* 0x0003e8000a12184c */
[----:B------:R1:W-:Y:S04]  /*3b800*/  LDGSTS.E [R215+0x76200], [R24.64], P4 ;  /* 0x7620000018d77fae */ /* 0x0003e8000a12184c */
[----:B------:R1:W-:Y:S01]  /*3b810*/  LDGSTS.E [R215+0x77200], [R34.64], P4 ;  /* 0x7720000022d77fae */ /* 0x0003e2000a12184c */
[----:B------:R-:W-:-:S03]  /*3b820*/  LOP3.LUT R175, R174, 0x20, RZ, 0x3c, !PT ;  /* 0x00000020aeaf7812 */ /* 0x000fc600078e3cff */
        /* <DEDUP_REMOVED lines=9> */
[----:B------:R1:W-:Y:S04]  /*3b8c0*/  LDGSTS.E [R175+0x40400], [R218.64], P4 ;  /* 0x40400000daaf7fae */ /* 0x0003e8000a12184c */
[----:B------:R-:W4:Y:S04]  /*3b8d0*/  LDL.64 R232, [R1+0x10f0] ;  /* 0x0010f00001e87983 */ /* 0x000f280000100a00 */
[----:B------:R1:W-:Y:S04]  /*3b8e0*/  LDGSTS.E [R175+0x41400], [R220.64], P4 ;  /* 0x41400000dcaf7fae */ /* 0x0003e8000a12184c */
[----:B------:R-:W4:Y:S04]  /*3b8f0*/  LDL.64 R236, [R1+0x10a0] ;  /* 0x0010a00001ec7983 */ /* 0x000f280000100a00 */
[----:B------:R1:W-:Y:S04]  /*3b900*/  LDGSTS.E [R175+0x42400], [R222.64], P4 ;  /* 0x42400000deaf7fae */ /* 0x0003e8000a12184c */
[----:B------:R1:W-:Y:S04]  /*3b910*/  LDGSTS.E [R175+0x43400], [R224.64], P4 ;  /* 0x43400000e0af7fae */ /* 0x0003e8000a12184c */
[----:B-1----:R-:W4:Y:S04]  /*3b920*/  LDL.64 R218, [R1+0x1058] ;  /* 0x0010580001da7983 */ /* 0x002f280000100a00 */
[----:B------:R-:W4:Y:S04]  /*3b930*/  LDL.64 R220, [R1+0x1018] ;  /* 0x0010180001dc7983 */ /* 0x000f280000100a00 */
[----:B------:R-:W4:Y:S04]  /*3b940*/  LDL.64 R222, [R1+0x640] ;  /* 0x0006400001de7983 */ /* 0x000f280000100a00 */
[----:B------:R-:W4:Y:S04]  /*3b950*/  LDL.64 R224, [R1+0x508] ;  /* 0x0005080001e07983 */ /* 0x000f280000100a00 */
[----:B------:R-:W4:Y:S04]  /*3b960*/  LDL.64 R206, [R1+0x450] ;  /* 0x0004500001ce7983 */ /* 0x000f280000100a00 */
[----:B------:R-:W4:Y:S04]  /*3b970*/  LDL.64 R208, [R1+0x430] ;  /* 0x0004300001d07983 */ /* 0x000f280000100a00 */
[----:B------:R-:W4:Y:S04]  /*3b980*/  LDL.64 R214, [R1+0x410] ;  /* 0x0004100001d67983 */ /* 0x000f280000100a00 */
[----:B---3--:R1:W-:Y:S04]  /*3b990*/  LDGSTS.E [R175+0x44400], [R228.64], P4 ;  /* 0x44400000e4af7fae */ /* 0x0083e8000a12184c */
[----:B--2---:R2:W-:Y:S04]  /*3b9a0*/  LDGSTS.E [R175+0x45400], [R230.64], P4 ;  /* 0x45400000e6af7fae */ /* 0x0045e8000a12184c */
[----:B----4-:R3:W-:Y:S04]  /*3b9b0*/  LDGSTS.E [R175+0x46400], [R176.64], P4 ;  /* 0x46400000b0af7fae */ /* 0x0107e8000a12184c */
[----:B------:R2:W-:Y:S04]  /*3b9c0*/  LDGSTS.E [R175+0x47400], [R234.64], P4 ;  /* 0x47400000eaaf7fae */ /* 0x0005e8000a12184c */
[----:B-1----:R-:W3:Y:S04]  /*3b9d0*/  LDL.64 R228, [R1+0x1e8] ;  /* 0x0001e80001e47983 */ /* 0x002ee80000100a00 */
[----:B---3--:R-:W3:Y:S04]  /*3b9e0*/  LDL.64 R176, [R1+0x4a0] ;  /* 0x0004a00001b07983 */ /* 0x008ee80000100a00 */
[----:B--2---:R-:W2:Y:S04]  /*3b9f0*/  LDL.64 R234, [R1+0x470] ;  /* 0x0004700001ea7983 */ /* 0x004ea80000100a00 */
[----:B------:R-:W3:Y:S04]  /*3ba00*/  LDL.64 R230, [R1+0x1d0] ;  /* 0x0001d00001e67983 */ /* 0x000ee80000100a00 */
[----:B------:R1:W-:Y:S04]  /*3ba10*/  LDGSTS.E [R175+0x48400], [R238.64], P4 ;  /* 0x48400000eeaf7fae */ /* 0x0003e8000a12184c */
[----:B------:R1:W-:Y:S04]  /*3ba20*/  LDGSTS.E [R175+0x49400], [R232.64], P4 ;  /* 0x49400000e8af7fae */ /* 0x0003e8000a12184c */
[----:B-1----:R-:W3:Y:S04]  /*3ba30*/  LDL.64 R238, [R1+0x1b8] ;  /* 0x0001b80001ee7983 */ /* 0x002ee80000100a00 */
[----:B------:R1:W-:Y:S04]  /*3ba40*/  LDGSTS.E [R175+0x4a400], [R236.64], P4 ;  /* 0x4a400000ecaf7fae */ /* 0x0003e8000a12184c */
[----:B------:R-:W3:Y:S04]  /*3ba50*/  LDL.64 R232, [R1+0x1a0] ;  /* 0x0001a00001e87983 */ /* 0x000ee80000100a00 */
[----:B-1----:R-:W3:Y:S04]  /*3ba60*/  LDL.64 R236, [R1+0x188] ;  /* 0x0001880001ec7983 */ /* 0x002ee80000100a00 */
[----:B------:R1:W-:Y:S04]  /*3ba70*/  LDGSTS.E [R175+0x4b400], [R218.64], P4 ;  /* 0x4b400000daaf7fae */ /* 0x0003e8000a12184c */
[----:B------:R1:W-:Y:S04]  /*3ba80*/  LDGSTS.E [R175+0x4c400], [R220.64], P4 ;  /* 0x4c400000dcaf7fae */ /* 0x0003e8000a12184c */
[----:B------:R1:W-:Y:S04]  /*3ba90*/  LDGSTS.E [R175+0x4d400], [R222.64], P4 ;  /* 0x4d400000deaf7fae */ /* 0x0003e8000a12184c */
[----:B-1----:R-:W3:Y:S04]  /*3baa0*/  LDL.LU.64 R218, [R1+0x1d30] ;  /* 0x001d300001da7983 */ /* 0x002ee80000300a00 */
[----:B------:R-:W3:Y:S04]  /*3bab0*/  LDL.LU.64 R220, [R1+0x1d28] ;  /* 0x001d280001dc7983 */ /* 0x000ee80000300a00 */
[----:B------:R-:W3:Y:S04]  /*3bac0*/  LDL.LU.64 R222, [R1+0x1d20] ;  /* 0x001d200001de7983 */ /* 0x000ee80000300a00 */
[----:B------:R1:W-:Y:S04]  /*3bad0*/  LDGSTS.E [R175+0x4e400], [R224.64], P4 ;  /* 0x4e400000e0af7fae */ /* 0x0003e8000a12184c */
[----:B-1----:R-:W3:Y:S04]  /*3bae0*/  LDL.LU.64 R224, [R1+0x1d18] ;  /* 0x001d180001e07983 */ /* 0x002ee80000300a00 */
[----:B---3--:R1:W-:Y:S04]  /*3baf0*/  LDGSTS.E [R175+0x4f400], [R176.64], P4 ;  /* 0x4f400000b0af7fae */ /* 0x0083e8000a12184c */
[----:B--2---:R2:W-:Y:S04]  /*3bb00*/  LDGSTS.E [R175+0x50400], [R234.64], P4 ;  /* 0x50400000eaaf7fae */ /* 0x0045e8000a12184c */
[----:B------:R3:W-:Y:S04]  /*3bb10*/  LDGSTS.E [R175+0x51400], [R206.64], P4 ;  /* 0x51400000ceaf7fae */ /* 0x0007e8000a12184c */
[----:B-1----:R-:W4:Y:S04]  /*3bb20*/  LDL.LU.64 R176, [R1+0x1d10] ;  /* 0x001d100001b07983 */ /* 0x002f280000300a00 */
[----:B--2---:R-:W2:Y:S04]  /*3bb30*/  LDL.LU.64 R234, [R1+0x1d08] ;  /* 0x001d080001ea7983 */ /* 0x004ea80000300a00 */
[----:B------:R1:W-:Y:S04]  /*3bb40*/  LDGSTS.E [R175+0x52400], [R208.64], P4 ;  /* 0x52400000d0af7fae */ /* 0x0003e8000a12184c */
[----:B---3--:R-:W3:Y:S04]  /*3bb50*/  LDL.64 R206, [R1+0x138] ;  /* 0x0001380001ce7983 */ /* 0x008ee80000100a00 */
        /* <DEDUP_REMOVED lines=24> */
[----:B------:R-:W3:Y:S04]  /*3bce0*/  LDL.64 R238, [R1+0x14d8] ;  /* 0x0014d80001ee7983 */ /* 0x000ee80000100a00 */
[----:B------:R-:W3:Y:S04]  /*3bcf0*/  LDL.64 R232, [R1+0x14a0] ;  /* 0x0014a00001e87983 */ /* 0x000ee80000100a00 */
[----:B-1----:R-:W3:Y:S01]  /*3bd00*/  LDL.64 R236, [R1+0x13f8] ;  /* 0x0013f80001ec7983 */ /* 0x002ee20000100a00 */
[----:B------:R-:W-:-:S04]  /*3bd10*/  IMAD.WIDE R6, R249, 0x4, R6 ;  /* 0x00000004f9067825 */ /* 0x000fc800078e0206 */
[C---:B------:R-:W-:Y:S01]  /*3bd20*/  IMAD.WIDE R16, R249.reuse, 0x4, R16 ;  /* 0x00000004f9107825 */ /* 0x040fe200078e0210 */
[----:B------:R-:W3:Y:S03]  /*3bd30*/  LDL.64 R242, [R1+0x13c0] ;  /* 0x0013c00001f27983 */ /* 0x000ee60000100a00 */
[----:B------:R-:W-:-:S04]  /*3bd40*/  IMAD.WIDE R26, R249, 0x4, R26 ;  /* 0x00000004f91a7825 */ /* 0x000fc800078e021a */
[----:B------:R-:W-:-:S04]  /*3bd50*/  IMAD.WIDE R36, R249, 0x4, R36 ;  /* 0x00000004f9247825 */ /* 0x000fc800078e0224 */
[----:B------:R-:W-:-:S04]  /*3bd60*/  IMAD.WIDE R46, R249, 0x4, R46 ;  /* 0x00000004f92e7825 */ /* 0x000fc800078e022e */
[----:B------:R-:W-:-:S04]  /*3bd70*/  IMAD.WIDE R56, R249, 0x4, R56 ;  /* 0x00000004f9387825 */ /* 0x000fc800078e0238 */
[----:B------:R-:W-:-:S04]  /*3bd80*/  IMAD.WIDE R66, R249, 0x4, R66 ;  /* 0x00000004f9427825 */ /* 0x000fc800078e0242 */
[----:B------:R-:W-:-:S04]  /*3bd90*/  IMAD.WIDE R76, R249, 0x4, R76 ;  /* 0x00000004f94c7825 */ /* 0x000fc800078e024c */
[C---:B------:R-:W-:Y:S01]  /*3bda0*/  IMAD.WIDE R86, R249.reuse, 0x4, R86 ;  /* 0x00000004f9567825 */ /* 0x040fe200078e0256 */
[----:B------:R-:W-:Y:S01]  /*3bdb0*/  LOP3.LUT R174, R174, 0x30, RZ, 0x3c, !PT ;  /* 0x00000030aeae7812 */ /* 0x000fe200078e3cff */
[----:B------:R-:W3:Y:S02]  /*3bdc0*/  LDL.64 R202, [R1+0x1390] ;  /* 0x0013900001ca7983 */ /* 0x000ee40000100a00 */
[C---:B------:R-:W-:Y:S02]  /*3bdd0*/  IMAD.WIDE R94, R249.reuse, 0x4, R94 ;  /* 0x00000004f95e7825 */ /* 0x040fe400078e025e */
[----:B------:R-:W3:Y:S02]  /*3bde0*/  LDL.64 R194, [R1+0x1010] ;  /* 0x0010100001c27983 */ /* 0x000ee40000100a00 */
[C---:B------:R-:W-:Y:S02]  /*3bdf0*/  IMAD.WIDE R102, R249.reuse, 0x4, R102 ;  /* 0x00000004f9667825 */ /* 0x040fe400078e0266 */
[----:B------:R-:W3:Y:S02]  /*3be00*/  LDL.64 R166, [R1+0xe38] ;  /* 0x000e380001a67983 */ /* 0x000ee40000100a00 */
[----:B------:R-:W-:-:S02]  /*3be10*/  IMAD.WIDE R110, R249, 0x4, R110 ;  /* 0x00000004f96e7825 */ /* 0x000fc400078e026e */
        /* <DEDUP_REMOVED lines=10> */
[----:B--2---:R1:W-:Y:S04]  /*3bec0*/  LDGSTS.E [R175+0x67400], [R234.64], P4 ;  /* 0x67400000eaaf7fae */ /* 0x0043e8000a12184c */
[----:B----4-:R2:W-:Y:S04]  /*3bed0*/  LDGSTS.E [R175+0x68400], [R176.64], P4 ;  /* 0x68400000b0af7fae */ /* 0x0105e8000a12184c */
[----:B---3--:R3:W-:Y:S04]  /*3bee0*/  LDGSTS.E [R175+0x69400], [R206.64], P4 ;  /* 0x69400000ceaf7fae */ /* 0x0087e8000a12184c */
[----:B-1----:R-:W4:Y:S04]  /*3bef0*/  LDL.64 R234, [R1+0x1430] ;  /* 0x0014300001ea7983 */ /* 0x002f280000100a00 */
[----:B--2---:R-:W2:Y:S04]  /*3bf00*/  LDL.64 R176, [R1+0x1468] ;  /* 0x0014680001b07983 */ /* 0x004ea80000100a00 */
        /* <DEDUP_REMOVED lines=40> */
[----:B--2---:R1:W-:Y:S04]  /*3c190*/  LDGSTS.E [R174+0x44600], [R176.64], P4 ;  /* 0x44600000b0ae7fae */ /* 0x0043e8000a12184c */
[----:B----4-:R2:W-:Y:S04]  /*3c1a0*/  LDGSTS.E [R174+0x45600], [R234.64], P4 ;  /* 0x45600000eaae7fae */ /* 0x0105e8000a12184c */
[----:B------:R4:W-:Y:S04]  /*3c1b0*/  LDGSTS.E [R174+0x46600], [R236.64], P4 ;  /* 0x46600000ecae7fae */ /* 0x0009e8000a12184c */
[----:B-1----:R-:W3:Y:S04]  /*3c1c0*/  LDL.64 R176, [R1+0x1098] ;  /* 0x0010980001b07983 */ /* 0x002ee80000100a00 */
[----:B--2---:R-:W2:Y:S04]  /*3c1d0*/  LDL.64 R234, [R1+0x2f0] ;  /* 0x0002f00001ea7983 */ /* 0x004ea80000100a00 */
[----:B----4-:R-:W4:Y:S04]  /*3c1e0*/  LDL.64 R236, [R1+0x1050] ;  /* 0x0010500001ec7983 */ /* 0x010f280000100a00 */
[----:B------:R1:W-:Y:S04]  /*3c1f0*/  LDGSTS.E [R174+0x47600], [R242.64], P4 ;  /* 0x47600000f2ae7fae */ /* 0x0003e8000a12184c */
[----:B------:R1:W-:Y:S04]  /*3c200*/  LDGSTS.E [R174+0x48600], [R202.64], P4 ;  /* 0x48600000caae7fae */ /* 0x0003e8000a12184c */
[----:B-1----:R-:W2:Y:S04]  /*3c210*/  LDL.LU.64 R242, [R1+0x1d00] ;  /* 0x001d000001f27983 */ /* 0x002ea80000300a00 */
[----:B------:R-:W2:Y:S04]  /*3c220*/  LDL.LU.64 R202, [R1+0x1cf8] ;  /* 0x001cf80001ca7983 */ /* 0x000ea80000300a00 */
[----:B------:R1:W-:Y:S04]  /*3c230*/  LDGSTS.E [R174+0x49600], [R208.64], P4 ;  /* 0x49600000d0ae7fae */ /* 0x0003e8000a12184c */
[----:B------:R1:W-:Y:S04]  /*3c240*/  LDGSTS.E [R174+0x4a600], [R214.64], P4 ;  /* 0x4a600000d6ae7fae */ /* 0x0003e8000a12184c */
[----:B-1----:R-:W2:Y:S04]  /*3c250*/  LDL.LU.64 R208, [R1+0x1cf0] ;  /* 0x001cf00001d07983 */ /* 0x002ea80000300a00 */
[----:B------:R1:W-:Y:S04]  /*3c260*/  LDGSTS.E [R174+0x4b600], [R216.64], P4 ;  /* 0x4b600000d8ae7fae */ /* 0x0003e8000a12184c */
[----:B------:R-:W2:Y:S04]  /*3c270*/  LDL.LU.64 R214, [R1+0x1ce8] ;  /* 0x001ce80001d67983 */ /* 0x000ea80000300a00 */
        /* <DEDUP_REMOVED lines=14> */
[----:B------:R-:W2:Y:S04]  /*3c360*/  LDL.LU.64 R238, [R1+0x1ca8] ;  /* 0x001ca80001ee7983 */ /* 0x000ea80000300a00 */
[----:B---3--:R1:W-:Y:S04]  /*3c370*/  LDGSTS.E [R174+0x53600], [R176.64], P4 ;  /* 0x53600000b0ae7fae */ /* 0x0083e8000a12184c */
[----:B----4-:R3:W-:Y:S04]  /*3c380*/  LDGSTS.E [R174+0x54600], [R236.64], P4 ;  /* 0x54600000ecae7fae */ /* 0x0107e8000a12184c */
[----:B-1----:R-:W4:Y:S04]  /*3c390*/  LDL.LU.64 R176, [R1+0x1ca0] ;  /* 0x001ca00001b07983 */ /* 0x002f280000300a00 */
[----:B------:R1:W-:Y:S04]  /*3c3a0*/  LDGSTS.E [R174+0x55600], [R194.64], P4 ;  /* 0x55600000c2ae7fae */ /* 0x0003e8000a12184c */
[----:B---3--:R-:W3:Y:S04]  /*3c3b0*/  LDL.LU.64 R236, [R1+0x1c98] ;  /* 0x001c980001ec7983 */ /* 0x008ee80000300a00 */
        /* <DEDUP_REMOVED lines=15> */
[----:B--2---:R2:W-:Y:S01]  /*3c4b0*/  LDGSTS.E [R174+0x65600], [R234.64], P4 ;  /* 0x65600000eaae7fae */ /* 0x0045e2000a12184c */
[----:B------:R-:W-:-:S03]  /*3c4c0*/  IMAD.WIDE R8, R249, 0x4, R8 ;  /* 0x00000004f9087825 */ /* 0x000fc600078e0208 */
[----:B-1----:R-:W4:Y:S04]  /*3c4d0*/  LDL.64 R20, [R1+0x1608] ;  /* 0x0016080001147983 */ /* 0x002f280000100a00 */
[----:B------:R-:W4:Y:S04]  /*3c4e0*/  LDL.64 R232, [R1+0x16f8] ;  /* 0x0016f80001e87983 */ /* 0x000f280000100a00 */
[----:B--2---:R-:W4:Y:S01]  /*3c4f0*/  LDL.64 R234, [R1+0x16c8] ;  /* 0x0016c80001ea7983 */ /* 0x004f220000100a00 */
        /* <DEDUP_REMOVED lines=14> */
[----:B------:R-:W-:Y:S02]  /*3c5e0*/  IMAD.SHL.U32 R175, R248, 0x4, RZ ;  /* 0x00000004f8af7824 */ /* 0x000fe400078e00ff */
[C---:B------:R-:W-:Y:S01]  /*3c5f0*/  IMAD.WIDE R88, R249.reuse, 0x4, R88 ;  /* 0x00000004f9587825 */ /* 0x040fe200078e0258 */
[----:B------:R-:W4:Y:S03]  /*3c600*/  LDL.64 R196, [R1+0x1130] ;  /* 0x0011300001c47983 */ /* 0x000f260000100a00 */
[C---:B------:R-:W-:Y:S01]  /*3c610*/  IMAD.WIDE R96, R249.reuse, 0x4, R96 ;  /* 0x00000004f9607825 */ /* 0x040fe200078e0260 */
[----:B------:R-:W4:Y:S03]  /*3c620*/  LDL.64 R168, [R1+0x10e0] ;  /* 0x0010e00001a87983 */ /* 0x000f260000100a00 */
[C---:B------:R-:W-:Y:S01]  /*3c630*/  IMAD.WIDE R104, R249.reuse, 0x4, R104 ;  /* 0x00000004f9687825 */ /* 0x040fe200078e0268 */
[----:B------:R-:W4:Y:S03]  /*3c640*/  LDL.64 R198, [R1+0x1090] ;  /* 0x0010900001c67983 */ /* 0x000f260000100a00 */
[----:B------:R-:W-:Y:S01]  /*3c650*/  IMAD.WIDE R112, R249, 0x4, R112 ;  /* 0x00000004f9707825 */ /* 0x000fe200078e0270 */
[----:B------:R-:W4:Y:S04]  /*3c660*/  LDL.64 R170, [R1+0x1048] ;  /* 0x0010480001aa7983 */ /* 0x000f280000100a00 */
[----:B------:R-:W4:Y:S04]  /*3c670*/  LDL.64 R200, [R1+0x1008] ;  /* 0x0010080001c87983 */ /* 0x000f280000100a00 */
[----:B------:R-:W4:Y:S04]  /*3c680*/  LDL.64 R172, [R1+0xe30] ;  /* 0x000e300001ac7983 */ /* 0x000f280000100a00 */
[----:B------:R-:W4:Y:S04]  /*3c690*/  LDL.64 R206, [R1+0xdf0] ;  /* 0x000df00001ce7983 */ /* 0x000f280000100a00 */
[----:B---3--:R1:W-:Y:S04]  /*3c6a0*/  LDGSTS.E [R174+0x66600], [R236.64], P4 ;  /* 0x66600000ecae7fae */ /* 0x0083e8000a12184c */
[----:B----4-:R3:W-:Y:S04]  /*3c6b0*/  LDGSTS.E [R174+0x67600], [R176.64], P4 ;  /* 0x67600000b0ae7fae */ /* 0x0107e8000a12184c */
[----:B------:R4:W-:Y:S04]  /*3c6c0*/  LDGSTS.E [R174+0x68600], [R238.64], P4 ;  /* 0x68600000eeae7fae */ /* 0x0009e8000a12184c */
[----:B-1----:R-:W2:Y:S04]  /*3c6d0*/  LDL.64 R236, [R1+0x1698] ;  /* 0x0016980001ec7983 */ /* 0x002ea80000100a00 */
[----:B---3--:R-:W3:Y:S04]  /*3c6e0*/  LDL.64 R176, [R1+0x1668] ;  /* 0x0016680001b07983 */ /* 0x008ee80000100a00 */
[----:B----4-:R-:W4:Y:S04]  /*3c6f0*/  LDL.64 R238, [R1+0x1638] ;  /* 0x0016380001ee7983 */ /* 0x010f280000100a00 */
        /* <DEDUP_REMOVED lines=15> */
[----:B-1----:R-:W4:Y:S01]  /*3c7f0*/  LDL.64 R208, [R1+0x1540] ;  /* 0x0015400001d07983 */ /* 0x002f220000100a00 */
[----:B------:R-:W-:-:S03]  /*3c800*/  LOP3.LUT R248, R175, 0x40, RZ, 0x3c, !PT ;  /* 0x00000040aff87812 */ /* 0x000fc600078e3cff */
[----:B------:R1:W-:Y:S04]  /*3c810*/  LDGSTS.E [R174+0x78600], [R48.64], P4 ;  /* 0x7860000030ae7fae */ /* 0x0003e8000a12184c */
[----:B------:R1:W-:Y:S04]  /*3c820*/  LDGSTS.E [R174+0x79600], [R58.64], P4 ;  /* 0x796000003aae7fae */ /* 0x0003e8000a12184c */
        /* <DEDUP_REMOVED lines=16> */
[----:B-1----:R-:W4:Y:S04]  /*3c930*/  LDL.64 R232, [R1+0x12e0] ;  /* 0x0012e00001e87983 */ /* 0x002f280000100a00 */
[----:B------:R-:W4:Y:S04]  /*3c940*/  LDL.64 R234, [R1+0x12a8] ;  /* 0x0012a80001ea7983 */ /* 0x000f280000100a00 */
[----:B------:R-:W4:Y:S04]  /*3c950*/  LDL.64 R202, [R1+0xe18] ;  /* 0x000e180001ca7983 */ /* 0x000f280000100a00 */
[----:B--2---:R1:W-:Y:S04]  /*3c960*/  LDGSTS.E [R248+0x42800], [R236.64], P4 ;  /* 0x42800000ecf87fae */ /* 0x0043e8000a12184c */
[----:B---3--:R2:W-:Y:S04]  /*3c970*/  LDGSTS.E [R248+0x43800], [R176.64], P4 ;  /* 0x43800000b0f87fae */ /* 0x0085e8000a12184c */
[----:B----4-:R3:W-:Y:S04]  /*3c980*/  LDGSTS.E [R248+0x44800], [R238.64], P4 ;  /* 0x44800000eef87fae */ /* 0x0107e8000a12184c */
[----:B-1----:R-:W3:Y:S04]  /*3c990*/  LDL.64 R236, [R1+0xdd0] ;  /* 0x000dd00001ec7983 */ /* 0x002ee80000100a00 */
[----:B--2---:R-:W2:Y:S04]  /*3c9a0*/  LDL.64 R176, [R1+0x1278] ;  /* 0x0012780001b07983 */ /* 0x004ea80000100a00 */
[----:B---3--:R-:W3:Y:S04]  /*3c9b0*/  LDL.64 R238, [R1+0x1228] ;  /* 0x0012280001ee7983 */ /* 0x008ee80000100a00 */
        /* <DEDUP_REMOVED lines=8> */
[----:B------:R1:W-:Y:S04]  /*3ca40*/  LDGSTS.E [R248+0x49800], [R208.64], P4 ;  /* 0x49800000d0f87fae */ /* 0x0003e8000a12184c */
[----:B------:R1:W-:Y:S04]  /*3ca50*/  LDGSTS.E [R248+0x4a800], [R204.64], P4 ;  /* 0x4a800000ccf87fae */ /* 0x0003e8000a12184c */
[----:B------:R1:W-:Y:S04]  /*3ca60*/  LDGSTS.E [R248+0x4b800], [R212.64], P4 ;  /* 0x4b800000d4f87fae */ /* 0x0003e8000a12184c */
[----:B-1----:R-:W3:Y:S04]  /*3ca70*/  LDL.64 R208, [R1+0xd58] ;  /* 0x000d580001d07983 */ /* 0x002ee80000100a00 */
        /* <DEDUP_REMOVED lines=22> */
[----:B--2---:R1:W-:Y:S04]  /*3cbe0*/  LDGSTS.E [R248+0x56800], [R176.64], P4 ;  /* 0x56800000b0f87fae */ /* 0x0043e8000a12184c */
[----:B---3--:R2:W-:Y:S04]  /*3cbf0*/  LDGSTS.E [R248+0x57800], [R238.64], P4 ;  /* 0x57800000eef87fae */ /* 0x0085e8000a12184c */
[----:B------:R3:W-:Y:S04]  /*3cc00*/  LDGSTS.E [R248+0x58800], [R194.64], P4 ;  /* 0x58800000c2f87fae */ /* 0x0007e8000a12184c */
[----:B-1----:R-:W4:Y:S04]  /*3cc10*/  LDL.LU.64 R176, [R1+0x1c10] ;  /* 0x001c100001b07983 */ /* 0x002f280000300a00 */
[----:B--2---:R-:W2:Y:S04]  /*3cc20*/  LDL.LU.64 R238, [R1+0x1c08] ;  /* 0x001c080001ee7983 */ /* 0x004ea80000300a00 */
        /* <DEDUP_REMOVED lines=9> */
[----:B---3--:R3:W-:Y:S01]  /*3ccc0*/  LDGSTS.E [R248+0x62800], [R236.64], P4 ;  /* 0x62800000ecf87fae */ /* 0x0087e2000a12184c */
[----:B------:R-:W-:-:S03]  /*3ccd0*/  IMAD.WIDE R30, R249, 0x4, R30 ;  /* 0x00000004f91e7825 */ /* 0x000fc600078e021e */
[----:B------:R-:W4:Y:S01]  /*3cce0*/  LDL.64 R194, [R1+0x17b8] ;  /* 0x0017b80001c27983 */ /* 0x000f220000100a00 */
[----:B------:R-:W-:-:S03]  /*3ccf0*/  IMAD.WIDE R40, R249, 0x4, R40 ;  /* 0x00000004f9287825 */ /* 0x000fc600078e0228 */
[----:B-1----:R-:W4:Y:S04]  /*3cd00*/  LDL.64 R166, [R1+0x1798] ;  /* 0x0017980001a67983 */ /* 0x002f280000100a00 */
[----:B---3--:R-:W4:Y:S01]  /*3cd10*/  LDL.64 R236, [R1+0x1818] ;  /* 0x0018180001ec7983 */ /* 0x008f220000100a00 */
        /* <DEDUP_REMOVED lines=10> */
[----:B------:R-:W4:Y:S04]  /*3cdc0*/  LDL.64 R202, [R1+0x15d0] ;  /* 0x0015d00001ca7983 */ /* 0x000f280000100a00 */
[----:B------:R-:W4:Y:S04]  /*3cdd0*/  LDL.64 R206, [R1+0x15a0] ;  /* 0x0015a00001ce7983 */ /* 0x000f280000100a00 */
[----:B--2---:R1:W-:Y:S04]  /*3cde0*/  LDGSTS.E [R248+0x63800], [R238.64], P4 ;  /* 0x63800000eef87fae */ /* 0x0043e8000a12184c */
[----:B----4-:R2:W-:Y:S04]  /*3cdf0*/  LDGSTS.E [R248+0x64800], [R176.64], P4 ;  /* 0x64800000b0f87fae */ /* 0x0105e8000a12184c */
[----:B------:R4:W-:Y:S04]  /*3ce00*/  LDGSTS.E [R248+0x65800], [R208.64], P4 ;  /* 0x65800000d0f87fae */ /* 0x0009e8000a12184c */
[----:B-1----:R-:W2:Y:S04]  /*3ce10*/  LDL.64 R238, [R1+0x17d8] ;  /* 0x0017d80001ee7983 */ /* 0x002ea80000100a00 */
        /* <DEDUP_REMOVED lines=28> */
[----:B----4-:R-:W3:Y:S04]  /*3cfe0*/  LDL.64 R138, [R1+0x1718] ;  /* 0x00171800018a7983 */ /* 0x010ee80000100a00 */
[----:B------:R-:W3:Y:S04]  /*3cff0*/  LDL.64 R136, [R1+0x1778] ;  /* 0x0017780001887983 */ /* 0x000ee80000100a00 */
[----:B------:R-:W3:Y:S04]  /*3d000*/  LDL.64 R142, [R1+0x1600] ;  /* 0x00160000018e7983 */ /* 0x000ee80000100a00 */
[----:B------:R-:W3:Y:S04]  /*3d010*/  LDL.64 R144, [R1+0x1570] ;  /* 0x0015700001907983 */ /* 0x000ee80000100a00 */
[----:B------:R-:W3:Y:S04]  /*3d020*/  LDL.64 R204, [R1+0x1538] ;  /* 0x0015380001cc7983 */ /* 0x000ee80000100a00 */
[----:B------:R-:W3:Y:S04]  /*3d030*/  LDL.64 R208, [R1+0x1500] ;  /* 0x0015000001d07983 */ /* 0x000ee80000100a00 */
[----:B------:R-:W3:Y:S04]  /*3d040*/  LDL.64 R212, [R1+0x14c8] ;  /* 0x0014c80001d47983 */ /* 0x000ee80000100a00 */
[----:B------:R-:W3:Y:S01]  /*3d050*/  LDL.64 R214, [R1+0x1490] ;  /* 0x0014900001d67983 */ /* 0x000ee20000100a00 */
[----:B------:R-:W-:-:S03]  /*3d060*/  LOP3.LUT R175, R175, 0x50, RZ, 0x3c, !PT ;  /* 0x00000050afaf7812 */ /* 0x000fc600078e3cff */
        /* <DEDUP_REMOVED lines=9> */
[----:B------:R-:W3:Y:S04]  /*3d100*/  LDL.64 R234, [R1+0x12a0] ;  /* 0x0012a00001ea7983 */ /* 0x000ee80000100a00 */
[----:B-1----:R-:W3:Y:S04]  /*3d110*/  LDL.64 R236, [R1+0x1270] ;  /* 0x0012700001ec7983 */ /* 0x002ee80000100a00 */
[----:B--2---:R1:W-:Y:S04]  /*3d120*/  LDGSTS.E [R175+0x41a00], [R176.64], P4 ;  /* 0x41a00000b0af7fae */ /* 0x0043e8000a12184c */
[----:B------:R2:W-:Y:S04]  /*3d130*/  LDGSTS.E [R175+0x42a00], [R238.64], P4 ;  /* 0x42a00000eeaf7fae */ /* 0x0005e8000a12184c */
[----:B------:R2:W-:Y:S04]  /*3d140*/  LDGSTS.E [R175+0x43a00], [R194.64], P4 ;  /* 0x43a00000c2af7fae */ /* 0x0005e8000a12184c */
[----:B-1----:R-:W4:Y:S04]  /*3d150*/  LDL.64 R176, [R1+0x1220] ;  /* 0x0012200001b07983 */ /* 0x002f280000100a00 */
[----:B--2---:R-:W2:Y:S04]  /*3d160*/  LDL.64 R238, [R1+0x11c8] ;  /* 0x0011c80001ee7983 */ /* 0x004ea80000100a00 */
[----:B------:R-:W2:Y:S04]  /*3d170*/  LDL.LU.64 R194, [R1+0x1c00] ;  /* 0x001c000001c27983 */ /* 0x000ea80000300a00 */
[----:B------:R1:W-:Y:S04]  /*3d180*/  LDGSTS.E [R175+0x44a00], [R166.64], P4 ;  /* 0x44a00000a6af7fae */ /* 0x0003e8000a12184c */
[----:B-1----:R-:W2:Y:S04]  /*3d190*/  LDL.LU.64 R166, [R1+0x1bf8] ;  /* 0x001bf80001a67983 */ /* 0x002ea80000300a00 */
[----:B---3--:R1:W-:Y:S04]  /*3d1a0*/  LDGSTS.E [R175+0x45a00], [R136.64], P4 ;  /* 0x45a0000088af7fae */ /* 0x0083e8000a12184c */
        /* <DEDUP_REMOVED lines=51> */
[----:B----4-:R-:W4:Y:S04]  /*3d4e0*/  LDL.LU.64 R234, [R1+0x1b28] ;  /* 0x001b280001ea7983 */ /* 0x010f280000300a00 */
[----:B------:R-:W3:Y:S04]  /*3d4f0*/  LDL.LU.64 R236, [R1+0x1b20] ;  /* 0x001b200001ec7983 */ /* 0x000ee80000300a00 */
[----:B------:R1:W-:Y:S04]  /*3d500*/  LDGSTS.E [R175+0x60a00], [R176.64], P4 ;  /* 0x60a00000b0af7fae */ /* 0x0003e8000a12184c */
[----:B--2---:R2:W-:Y:S04]  /*3d510*/  LDGSTS.E [R175+0x61a00], [R238.64], P4 ;  /* 0x61a00000eeaf7fae */ /* 0x0045e8000a12184c */
[----:B-1----:R-:W3:Y:S04]  /*3d520*/  LDL.LU.64 R176, [R1+0x1b18] ;  /* 0x001b180001b07983 */ /* 0x002ee80000300a00 */
[----:B--2---:R-:W2:Y:S01]  /*3d530*/  LDL.LU.64 R238, [R1+0x1b10] ;  /* 0x001b100001ee7983 */ /* 0x004ea20000300a00 */
[----:B------:R-:W-:-:S03]  /*3d540*/  LOP3.LUT R248, R252, 0x60, RZ, 0x3c, !PT ;  /* 0x00000060fcf87812 */ /* 0x000fc600078e3cff */
[----:B--2---:R1:W-:Y:S04]  /*3d550*/  LDGSTS.E [R175+0x62a00], [R238.64], P4 ;  /* 0x62a00000eeaf7fae */ /* 0x0043e8000a12184c */
[----:B---3--:R2:W-:Y:S04]  /*3d560*/  LDGSTS.E [R175+0x63a00], [R176.64], P4 ;  /* 0x63a00000b0af7fae */ /* 0x0085e8000a12184c */
[----:B------:R3:W-:Y:S04]  /*3d570*/  LDGSTS.E [R175+0x64a00], [R236.64], P4 ;  /* 0x64a00000ecaf7fae */ /* 0x0007e8000a12184c */
[----:B-1----:R-:W3:Y:S04]  /*3d580*/  LDL.64 R238, [R1+0x18a8] ;  /* 0x0018a80001ee7983 */ /* 0x002ee80000100a00 */
        /* <DEDUP_REMOVED lines=26> */
[----:B--2---:R-:W2:Y:S04]  /*3d730*/  LDL.64 R176, [R1+0x1898] ;  /* 0x0018980001b07983 */ /* 0x004ea80000100a00 */
[----:B------:R4:W-:Y:S04]  /*3d740*/  LDGSTS.E [R175+0x7fa00], [R146.64], P4 ;  /* 0x7fa0000092af7fae */ /* 0x0009e8000a12184c */
[----:B-1----:R-:W2:Y:S04]  /*3d750*/  LDL.64 R206, [R1+0x1878] ;  /* 0x0018780001ce7983 */ /* 0x002ea80000100a00 */
[----:B------:R-:W2:Y:S04]  /*3d760*/  LDL.64 R148, [R1+0x1868] ;  /* 0x0018680001947983 */ /* 0x000ea80000100a00 */
[----:B----4-:R-:W4:Y:S04]  /*3d770*/  LDL.64 R146, [R1+0x1888] ;  /* 0x0018880001927983 */ /* 0x010f280000100a00 */
        /* <DEDUP_REMOVED lines=24> */
[----:B---3--:R-:W3:Y:S04]  /*3d900*/  LDL.64 R236, [R1+0x14c0] ;  /* 0x0014c00001ec7983 */ /* 0x008ee80000100a00 */
[----:B------:R-:W3:Y:S04]  /*3d910*/  LDL.64 R174, [R1+0x1488] ;  /* 0x0014880001ae7983 */ /* 0x000ee80000100a00 */
[----:B------:R1:W-:Y:S04]  /*3d920*/  LDGSTS.E [R248+0x40c00], [R238.64], P4 ;  /* 0x40c00000eef87fae */ /* 0x0003e8000a12184c */
[----:B-1----:R-:W3:Y:S04]  /*3d930*/  LDL.64 R238, [R1+0x1450] ;  /* 0x0014500001ee7983 */ /* 0x002ee80000100a00 */
[----:B--2---:R1:W-:Y:S04]  /*3d940*/  LDGSTS.E [R248+0x41c00], [R176.64], P4 ;  /* 0x41c00000b0f87fae */ /* 0x0043e8000a12184c */
[----:B-1----:R-:W2:Y:S04]  /*3d950*/  LDL.64 R176, [R1+0x1418] ;  /* 0x0014180001b07983 */ /* 0x002ea80000100a00 */
[----:B----4-:R1:W-:Y:S04]  /*3d960*/  LDGSTS.E [R248+0x42c00], [R146.64], P4 ;  /* 0x42c0000092f87fae */ /* 0x0103e8000a12184c */
[----:B------:R4:W-:Y:S04]  /*3d970*/  LDGSTS.E [R248+0x43c00], [R206.64], P4 ;  /* 0x43c00000cef87fae */ /* 0x0009e8000a12184c */
[----:B------:R4:W-:Y:S04]  /*3d980*/  LDGSTS.E [R248+0x44c00], [R148.64], P4 ;  /* 0x44c0000094f87fae */ /* 0x0009e8000a12184c */
[----:B-1----:R-:W2:Y:S04]  /*3d990*/  LDL.LU.64 R146, [R1+0x1b08] ;  /* 0x001b080001927983 */ /* 0x002ea80000300a00 */
[----:B----4-:R-:W4:Y:S04]  /*3d9a0*/  LDL.LU.64 R206, [R1+0x1b00] ;  /* 0x001b000001ce7983 */ /* 0x010f280000300a00 */
        /* <DEDUP_REMOVED lines=42> */
[----:B---3--:R-:W3:Y:S04]  /*3dc50*/  LDL.LU.64 R232, [R1+0x1a50] ;  /* 0x001a500001e87983 */ /* 0x008ee80000300a00 */
        /* <DEDUP_REMOVED lines=12> */
[----:B--2---:R1:W-:Y:S04]  /*3dd20*/  LDGSTS.E [R248+0x60c00], [R176.64], P4 ;  /* 0x60c00000b0f87fae */ /* 0x0043e8000a12184c */
[----:B-1----:R-:W2:Y:S04]  /*3dd30*/  LDL.LU.64 R176, [R1+0x1a18] ;  /* 0x001a180001b07983 */ /* 0x002ea80000300a00 */
[----:B---3--:R1:W-:Y:S04]  /*3dd40*/  LDGSTS.E [R248+0x61c00], [R238.64], P4 ;  /* 0x61c00000eef87fae */ /* 0x0083e8000a12184c */
        /* <DEDUP_REMOVED lines=21> */
[----:B---3--:R-:W3:Y:S04]  /*3dea0*/  LDL.64 R236, [R1+0x18e0] ;  /* 0x0018e00001ec7983 */ /* 0x008ee80000100a00 */
[----:B--2---:R-:W2:Y:S04]  /*3deb0*/  LDL.64 R194, [R1+0x18f0] ;  /* 0x0018f00001c27983 */ /* 0x004ea80000100a00 */
        /* <DEDUP_REMOVED lines=16> */
[----:B------:R1:W-:Y:S04]  /*3dfc0*/  LDGSTS.E [R248+0x77c00], [R190.64], P4 ;  /* 0x77c00000bef87fae */ /* 0x0003e8000a12184c */
[----:B------:R-:W3:Y:S01]  /*3dfd0*/  LDL.64 R200, [R1+0x1808] ;  /* 0x0018080001c87983 */ /* 0x000ee20000100a00 */
[----:B------:R-:W-:-:S03]  /*3dfe0*/  LOP3.LUT R252, R252, 0x70, RZ, 0x3c, !PT ;  /* 0x00000070fcfc7812 */ /* 0x000fc600078e3cff */
[----:B------:R1:W-:Y:S04]  /*3dff0*/  LDGSTS.E [R248+0x78c00], [R188.64], P4 ;  /* 0x78c00000bcf87fae */ /* 0x0003e8000a12184c */
[----:B------:R-:W3:Y:S04]  /*3e000*/  LDL.64 R198, [R1+0x17e8] ;  /* 0x0017e80001c67983 */ /* 0x000ee80000100a00 */
[----:B------:R1:W-:Y:S04]  /*3e010*/  LDGSTS.E [R248+0x79c00], [R186.64], P4 ;  /* 0x79c00000baf87fae */ /* 0x0003e8000a12184c */
[----:B------:R-:W3:Y:S04]  /*3e020*/  LDL.64 R196, [R1+0x17c8] ;  /* 0x0017c80001c47983 */ /* 0x000ee80000100a00 */
[----:B------:R1:W-:Y:S04]  /*3e030*/  LDGSTS.E [R248+0x7ac00], [R184.64], P4 ;  /* 0x7ac00000b8f87fae */ /* 0x0003e8000a12184c */
[----:B-1----:R-:W3:Y:S04]  /*3e040*/  LDL.64 R192, [R1+0x17a8] ;  /* 0x0017a80001c07983 */ /* 0x002ee80000100a00 */
[----:B------:R1:W-:Y:S04]  /*3e050*/  LDGSTS.E [R248+0x7bc00], [R182.64], P4 ;  /* 0x7bc00000b6f87fae */ /* 0x0003e8000a12184c */
[----:B------:R-:W3:Y:S04]  /*3e060*/  LDL.64 R190, [R1+0x1788] ;  /* 0x0017880001be7983 */ /* 0x000ee80000100a00 */
[----:B------:R1:W-:Y:S04]  /*3e070*/  LDGSTS.E [R248+0x7cc00], [R180.64], P4 ;  /* 0x7cc00000b4f87fae */ /* 0x0003e8000a12184c */
[----:B------:R-:W3:Y:S04]  /*3e080*/  LDL.64 R188, [R1+0x1768] ;  /* 0x0017680001bc7983 */ /* 0x000ee80000100a00 */
[----:B------:R-:W3:Y:S04]  /*3e090*/  LDL.64 R186, [R1+0x1748] ;  /* 0x0017480001ba7983 */ /* 0x000ee80000100a00 */
[----:B------:R-:W3:Y:S04]  /*3e0a0*/  LDL.64 R184, [R1+0x1728] ;  /* 0x0017280001b87983 */ /* 0x000ee80000100a00 */
[----:B-1----:R-:W3:Y:S04]  /*3e0b0*/  LDL.64 R182, [R1+0x1708] ;  /* 0x0017080001b67983 */ /* 0x002ee80000100a00 */
[----:B------:R-:W3:Y:S04]  /*3e0c0*/  LDL.64 R180, [R1+0x16e0] ;  /* 0x0016e00001b47983 */ /* 0x000ee80000100a00 */
[----:B------:R1:W-:Y:S04]  /*3e0d0*/  LDGSTS.E [R248+0x7dc00], [R178.64], P4 ;  /* 0x7dc00000b2f87fae */ /* 0x0003e8000a12184c */
[----:B------:R1:W-:Y:S04]  /*3e0e0*/  LDGSTS.E [R248+0x7ec00], [R226.64], P4 ;  /* 0x7ec00000e2f87fae */ /* 0x0003e8000a12184c */
[----:B------:R1:W-:Y:S04]  /*3e0f0*/  LDGSTS.E [R248+0x7fc00], [R210.64], P4 ;  /* 0x7fc00000d2f87fae */ /* 0x0003e8000a12184c */
[----:B-1----:R-:W3:Y:S04]  /*3e100*/  LDL.LU.64 R178, [R1+0x1a10] ;  /* 0x001a100001b27983 */ /* 0x002ee80000300a00 */
[----:B------:R-:W3:Y:S04]  /*3e110*/  LDL.LU.64 R226, [R1+0x1a08] ;  /* 0x001a080001e27983 */ /* 0x000ee80000300a00 */
[----:B------:R-:W3:Y:S04]  /*3e120*/  LDL.LU.64 R210, [R1+0x1a00] ;  /* 0x001a000001d27983 */ /* 0x000ee80000300a00 */
[----:B--2---:R1:W-:Y:S04]  /*3e130*/  LDGSTS.E [R252+0x40e00], [R194.64], P4 ;  /* 0x40e00000c2fc7fae */ /* 0x0043e8000a12184c */
[----:B----4-:R2:W-:Y:S04]  /*3e140*/  LDGSTS.E [R252+0x41e00], [R238.64], P4 ;  /* 0x41e00000eefc7fae */ /* 0x0105e8000a12184c */
[----:B---3--:R2:W-:Y:S04]  /*3e150*/  LDGSTS.E [R252+0x42e00], [R236.64], P4 ;  /* 0x42e00000ecfc7fae */ /* 0x0085e8000a12184c */
        /* <DEDUP_REMOVED lines=62> */
[----:B------:R-:W0:Y:S02]  /*3e540*/  LDGDEPBAR ;  /* 0x00000000000079af */ /* 0x000e240000000000 */
[----:B--2---:R-:W2:Y:S04]  /*3e550*/  LDL.LU.64 R120, [R1+0xfe0] ;  /* 0x000fe00001787983 */ /* 0x004ea80000300a00 */
[----:B------:R-:W3:Y:S04]  /*3e560*/  LDL.LU.64 R124, [R1+0xfd0] ;  /* 0x000fd000017c7983 */ /* 0x000ee80000300a00 */
[----:B------:R-:W4:Y:S01]  /*3e570*/  LDL R181, [R1+0x480] ;  /* 0x0004800001b57983 */ /* 0x000f220000100800 */
[----:B------:R-:W-:Y:S01]  /*3e580*/  UIADD3 UR7, UR4, -0x100, URZ ;  /* 0xffffff0004077890 */ /* 0x000fe2000fffe03f */
[----:B------:R-:W-:-:S02]  /*3e590*/  IMAD.MOV.U32 R236, RZ, RZ, 0x7f ;  /* 0x0000007fffec7424 */ /* 0x000fc400078e00ff */
[----:B------:R-:W-:Y:S03]  /*3e5a0*/  STL [R1+0x1f20], R61 ;  /* 0x001f203d01007387 */ /* 0x000fe60000100800 */
[----:B------:R-:W-:Y:S01]  /*3e5b0*/  IADD3 R236, R236, c[0x0][0x180], RZ ;  /* 0x00006000ecec7a10 */ /* 0x000fe20007ffe0ff */
[----:B------:R1:W-:Y:S03]  /*3e5c0*/  STL [R1+0x1f1c], R70 ;  /* 0x001f1c4601007387 */ /* 0x0003e60000100800 */
[----:B------:R-:W-:Y:S01]  /*3e5d0*/  ISETP.GT.AND P0, PT, R236, 0x17f, PT ;  /* 0x0000017fec00780c */ /* 0x000fe20003f04270 */
[----:B------:R-:W-:Y:S04]  /*3e5e0*/  STL [R1+0x1f18], R71 ;  /* 0x001f184701007387 */ /* 0x000fe80000100800 */
[----:B------:R5:W-:Y:S04]  /*3e5f0*/  STL.64 [R1+0x1f10], R80 ;  /* 0x001f105001007387 */ /* 0x000be80000100a00 */
[----:B------:R-:W3:Y:S04]  /*3e600*/  LDL.LU.64 R130, [R1+0xfc0] ;  /* 0x000fc00001827983 */ /* 0x000ee80000300a00 */
[----:B------:R-:W1:Y:S04]  /*3e610*/  S2R R248, SR_TID.X ;  /* 0x0000000000f87919 */ /* 0x000e680000002100 */
[----:B------:R-:W3:Y:S04]  /*3e620*/  LDL.LU.64 R128, [R1+0xfb0] ;  /* 0x000fb00001807983 */ /* 0x000ee80000300a00 */
[----:B------:R-:W5:Y:S04]  /*3e630*/  S2R R237, SR_TID.X ;  /* 0x0000000000ed7919 */ /* 0x000f680000002100 */
[----:B------:R-:W3:Y:S04]  /*3e640*/  LDL.LU.64 R122, [R1+0xfa0] ;  /* 0x000fa000017a7983 */ /* 0x000ee80000300a00 */
[----:B------:R-:W5:Y:S04]  /*3e650*/  S2R R119, SR_TID.X ;  /* 0x0000000000777919 */ /* 0x000f680000002100 */
[----:B------:R-:W3:Y:S01]  /*3e660*/  LDL.LU.64 R132, [R1+0xf90] ;  /* 0x000f900001847983 */ /* 0x000ee20000300a00 */
[----:B-1----:R-:W-:-:S03]  /*3e670*/  SHF.R.U32.HI R248, RZ, 0x6, R248 ;  /* 0x00000006fff87819 */ /* 0x002fc600000116f8 */
[----:B------:R-:W3:Y:S01]  /*3e680*/  LDL.LU.64 R138, [R1+0xf80] ;  /* 0x000f8000018a7983 */ /* 0x000ee20000300a00 */
[----:B------:R-:W-:-:S03]  /*3e690*/  SGXT.U32 R248, R248, 0x1 ;  /* 0x00000001f8f8781a */ /* 0x000fc60000000000 */
[----:B------:R-:W3:Y:S01]  /*3e6a0*/  LDL.LU.64 R136, [R1+0xf70] ;  /* 0x000f700001887983 */ /* 0x000ee20000300a00 */
[----:B------:R-:W-:Y:S02]  /*3e6b0*/  LOP3.LUT R248, R248, 0x10, RZ, 0xfc, !PT ;  /* 0x00000010f8f87812 */ /* 0x000fe400078efcff */
[----:B-----5:R-:W-:Y:S02]  /*3e6c0*/  SHF.R.U32.HI R235, RZ, 0x6, R237 ;  /* 0x00000006ffeb7819 */ /* 0x020fe400000116ed */
[----:B------:R-:W-:Y:S02]  /*3e6d0*/  ISETP.GE.AND P3, PT, R248, UR7, PT ;  /* 0x00000007f8007c0c */ /* 0x000fe4000bf66270 */
[----:B------:R-:W1:Y:S01]  /*3e6e0*/  S2R R248, SR_TID.X ;  /* 0x0000000000f87919 */ /* 0x000e620000002100 */
[----:B------:R-:W-:-:S04]  /*3e6f0*/  SGXT.U32 R235, R235, 0x1 ;  /* 0x00000001ebeb781a */ /* 0x000fc80000000000 */
[C---:B------:R-:W-:Y:S02]  /*3e700*/  ISETP.GE.AND P1, PT, R235.reuse, UR7, PT ;  /* 0x00000007eb007c0c */ /* 0x040fe4000bf26270 */
[C---:B------:R-:W-:Y:S02]  /*3e710*/  LOP3.LUT R70, R235.reuse, 0x4, RZ, 0xfc, !PT ;  /* 0x00000004eb467812 */ /* 0x040fe400078efcff */
[----:B------:R-:W-:Y:S02]  /*3e720*/  LOP3.LUT R252, R235, 0x8, RZ, 0xfc, !PT ;  /* 0x00000008ebfc7812 */ /* 0x000fe400078efcff */
[----:B------:R-:W-:Y:S02]  /*3e730*/  SEL R114, RZ, 0x4, P1 ;  /* 0x00000004ff727807 */ /* 0x000fe40000800000 */
[----:B------:R-:W-:Y:S02]  /*3e740*/  ISETP.GE.AND P1, PT, R70, UR7, PT ;  /* 0x0000000746007c0c */ /* 0x000fe4000bf26270 */
[----:B------:R-:W-:-:S02]  /*3e750*/  ISETP.GE.AND P2, PT, R252, UR7, PT ;  /* 0x00000007fc007c0c */ /* 0x000fc4000bf46270 */
[----:B------:R-:W-:Y:S02]  /*3e760*/  LOP3.LUT R61, R235, 0xc, RZ, 0xfc, !PT ;  /* 0x0000000ceb3d7812 */ /* 0x000fe400078efcff */
[----:B------:R-:W-:Y:S02]  /*3e770*/  SEL R116, R114, RZ, P0 ;  /* 0x000000ff72747207 */ /* 0x000fe40000000000 */
[----:B------:R-:W-:Y:S02]  /*3e780*/  SEL R115, RZ, 0x4, P1 ;  /* 0x00000004ff737807 */ /* 0x000fe40000800000 */
[----:B------:R-:W-:Y:S02]  /*3e790*/  SEL R114, RZ, 0x4, P2 ;  /* 0x00000004ff727807 */ /* 0x000fe40001000000 */
[----:B-1----:R-:W-:Y:S02]  /*3e7a0*/  SHF.R.U32.HI R248, RZ, 0x6, R248 ;  /* 0x00000006fff87819 */ /* 0x002fe400000116f8 */
[----:B------:R-:W-:-:S02]  /*3e7b0*/  ISETP.GE.AND P2, PT, R61, UR7, PT ;  /* 0x000000073d007c0c */ /* 0x000fc4000bf46270 */
[----:B------:R-:W-:Y:S02]  /*3e7c0*/  ISETP.NE.U32.AND P1, PT, R116, RZ, PT ;  /* 0x000000ff7400720c */ /* 0x000fe40003f25070 */
[----:B------:R-:W-:Y:S02]  /*3e7d0*/  SGXT.U32 R248, R248, 0x1 ;  /* 0x00000001f8f8781a */ /* 0x000fe40000000000 */
[----:B------:R-:W-:Y:S02]  /*3e7e0*/  SHF.R.U32.HI R119, RZ, 0x6, R119 ;  /* 0x00000006ff777819 */ /* 0x000fe40000011677 */
[----:B------:R-:W-:Y:S02]  /*3e7f0*/  SEL R117, R115, RZ, P0 ;  /* 0x000000ff73757207 */ /* 0x000fe40000000000 */
[----:B------:R-:W-:Y:S02]  /*3e800*/  SEL R116, R114, RZ, P0 ;  /* 0x000000ff72747207 */ /* 0x000fe40000000000 */
[----:B------:R-:W-:-:S02]  /*3e810*/  SEL R115, RZ, 0x4, P2 ;  /* 0x00000004ff737807 */ /* 0x000fc40001000000 */
[----:B------:R-:W-:Y:S02]  /*3e820*/  SEL R114, RZ, 0x4, P3 ;  /* 0x00000004ff727807 */ /* 0x000fe40001800000 */
[----:B------:R-:W-:Y:S02]  /*3e830*/  LOP3.LUT R248, R248, 0x14, RZ, 0xfc, !PT ;  /* 0x00000014f8f87812 */ /* 0x000fe400078efcff */
[----:B------:R-:W-:Y:S02]  /*3e840*/  SGXT.U32 R119, R119, 0x1 ;  /* 0x000000017777781a */ /* 0x000fe40000000000 */
[----:B------:R-:W-:Y:S02]  /*3e850*/  ISETP.NE.U32.AND P6, PT, R117, RZ, PT ;  /* 0x000000ff7500720c */ /* 0x000fe40003fc5070 */
[----:B------:R-:W-:Y:S02]  /*3e860*/  ISETP.NE.U32.AND P5, PT, R116, RZ, PT ;  /* 0x000000ff7400720c */ /* 0x000fe40003fa5070 */
[----:B------:R-:W-:-:S02]  /*3e870*/  SEL R117, R115, RZ, P0 ;  /* 0x000000ff73757207 */ /* 0x000fc40000000000 */
[----:B------:R-:W-:Y:S02]  /*3e880*/  SEL R116, R114, RZ, P0 ;  /* 0x000000ff72747207 */ /* 0x000fe40000000000 */
[----:B------:R-:W-:Y:S02]  /*3e890*/  ISETP.GE.AND P4, PT, R248, UR7, PT ;  /* 0x00000007f8007c0c */ /* 0x000fe4000bf86270 */
[C---:B------:R-:W-:Y:S02]  /*3e8a0*/  LOP3.LUT R248, R119.reuse, 0x18, RZ, 0xfc, !PT ;  /* 0x0000001877f87812 */ /* 0x040fe400078efcff */
[----:B------:R-:W-:Y:S02]  /*3e8b0*/  LOP3.LUT R119, R119, 0x1c, RZ, 0xfc, !PT ;  /* 0x0000001c77777812 */ /* 0x000fe400078efcff */
[----:B------:R-:W-:Y:S02]  /*3e8c0*/  ISETP.NE.U32.AND P3, PT, R116, RZ, PT ;  /* 0x000000ff7400720c */ /* 0x000fe40003f65070 */
[----:B------:R-:W-:-:S02]  /*3e8d0*/  SEL R116, RZ, 0x4, P4 ;  /* 0x00000004ff747807 */ /* 0x000fc40002000000 */
[----:B------:R-:W-:Y:S02]  /*3e8e0*/  ISETP.GE.AND P4, PT, R119, UR7, PT ;  /* 0x0000000777007c0c */ /* 0x000fe4000bf86270 */
[----:B------:R-:W-:Y:S01]  /*3e8f0*/  ISETP.NE.U32.AND P2, PT, R117, RZ, PT ;  /* 0x000000ff7500720c */ /* 0x000fe20003f45070 */
[----:B--2---:R-:W-:Y:S01]  /*3e900*/  IMAD.WIDE R114, R0, 0x4, R120 ;  /* 0x0000000400727825 */ /* 0x004fe200078e0278 */
[----:B----4-:R-:W-:Y:S01]  /*3e910*/  IADD3 R118, R181, 0x100000, RZ ;  /* 0x00100000b5767810 */ /* 0x010fe20007ffe0ff */
[----:B------:R-:W-:Y:S06]  /*3e920*/  BAR.SYNC.DEFER_BLOCKING 0x0 ;  /* 0x0000000000007b1d */ /* 0x000fec0000010000 */
[----:B------:R-:W-:Y:S01]  /*3e930*/  @!PT LDS RZ, [RZ] ;  /* 0x00000000fffff984 */ /* 0x000fe20000000800 */
[----:B------:R-:W-:Y:S01]  /*3e940*/  @!PT LDS RZ, [RZ] ;  /* 0x00000000fffff984 */ /* 0x000fe20000000800 */
[----:B------:R-:W-:Y:S01]  /*3e950*/  @!PT LDS RZ, [RZ] ;  /* 0x00000000fffff984 */ /* 0x000fe20000000800 */
[----:B------:R1:W-:Y:S01]  /*3e960*/  LDGSTS.E [R118+0x10000], [R114.64], P1 ;  /* 0x1000000072767fae */ /* 0x0003e2000892184c */
[----:B------:R-:W-:-:S03]  /*3e970*/  ISETP.GE.AND P1, PT, R248, UR7, PT ;  /* 0x00000007f8007c0c */ /* 0x000fc6000bf26270 */
[----:B------:R-:W2:Y:S01]  /*3e980*/  S2R R248, SR_TID.X ;  /* 0x0000000000f87919 */ /* 0x000ea20000002100 */
[----:B------:R-:W-:Y:S02]  /*3e990*/  SEL R119, RZ, 0x4, P1 ;  /* 0x00000004ff777807 */ /* 0x000fe40000800000 */
[----:B------:R-:W-:Y:S01]  /*3e9a0*/  SEL R120, R116, RZ, P0 ;  /* 0x000000ff74787207 */ /* 0x000fe20000000000 */
[----:B---3--:R-:W-:Y:S01]  /*3e9b0*/  IMAD.WIDE R116, R0, 0x4, R124 ;  /* 0x0000000400747825 */ /* 0x008fe200078e027c */
[----:B------:R-:W-:Y:S02]  /*3e9c0*/  IADD3 R121, R181, 0x100000, RZ ;  /* 0x00100000b5797810 */ /* 0x000fe40007ffe0ff */
[----:B-1----:R-:W-:Y:S02]  /*3e9d0*/  SEL R118, RZ, 0x4, P4 ;  /* 0x00000004ff767807 */ /* 0x002fe40002000000 */
[----:B------:R-:W-:Y:S01]  /*3e9e0*/  SEL R119, R119, RZ, P0 ;  /* 0x000000ff77777207 */ /* 0x000fe20000000000 */
[----:B------:R1:W-:Y:S01]  /*3e9f0*/  LDGSTS.E [R121+0x10400], [R116.64], P6 ;  /* 0x1040000074797fae */ /* 0x0003e2000b12184c */
[----:B--2---:R-:W-:-:S04]  /*3ea00*/  SHF.R.U32.HI R248, RZ, 0x6, R248 ;  /* 0x00000006fff87819 */ /* 0x004fc800000116f8 */
[----:B------:R-:W-:-:S04]  /*3ea10*/  SGXT.U32 R248, R248, 0x1 ;  /* 0x00000001f8f8781a */ /* 0x000fc80000000000 */
[----:B------:R-:W-:Y:S02]  /*3ea20*/  LOP3.LUT R248, R248, 0x20, RZ, 0xfc, !PT ;  /* 0x00000020f8f87812 */ /* 0x000fe400078efcff */
[----:B------:R-:W-:Y:S02]  /*3ea30*/  SEL R118, R118, RZ, P0 ;  /* 0x000000ff76767207 */ /* 0x000fe40000000000 */
[----:B------:R-:W-:Y:S02]  /*3ea40*/  ISETP.GE.AND P1, PT, R248, UR7, PT ;  /* 0x00000007f8007c0c */ /* 0x000fe4000bf26270 */
[----:B------:R-:W-:Y:S02]  /*3ea50*/  ISETP.NE.U32.AND P6, PT, R119, RZ, PT ;  /* 0x000000ff7700720c */ /* 0x000fe40003fc5070 */
[----:B------:R-:W-:Y:S02]  /*3ea60*/  SEL R124, RZ, 0x4, P1 ;  /* 0x00000004ff7c7807 */ /* 0x000fe40000800000 */
[----:B------:R-:W-:Y:S01]  /*3ea70*/  ISETP.NE.U32.AND P1, PT, R118, RZ, PT ;  /* 0x000000ff7600720c */ /* 0x000fe20003f25070 */
[----:B------:R-:W-:-:S02]  /*3ea80*/  IMAD.WIDE R118, R0, 0x4, R130 ;  /* 0x0000000400767825 */ /* 0x000fc400078e0282 */
[----:B------:R-:W2:Y:S04]  /*3ea90*/  LDL.LU.64 R130, [R1+0xf60] ;  /* 0x000f600001827983 */ /* 0x000ea80000300a00 */
[----:B------:R-:W3:Y:S04]  /*3eaa0*/  LDL.LU.64 R140, [R1+0xf50] ;  /* 0x000f5000018c7983 */ /* 0x000ee80000300a00 */
[----:B------:R-:W4:Y:S01]  /*3eab0*/  LDL.LU.64 R146, [R1+0xf40] ;  /* 0x000f400001927983 */ /* 0x000f220000300a00 */
[----:B------:R-:W-:-:S03]  /*3eac0*/  ISETP.NE.U32.AND P4, PT, R120, RZ, PT ;  /* 0x000000ff7800720c */ /* 0x000fc60003f85070 */
[----:B------:R-:W5:Y:S01]  /*3ead0*/  S2R R248, SR_TID.X ;  /* 0x0000000000f87919 */ /* 0x000f620000002100 */
[----:B-1----:R-:W-:-:S03]  /*3eae0*/  IMAD.WIDE R120, R0, 0x4, R128 ;  /* 0x0000000400787825 */ /* 0x002fc600078e0280 */
[----:B------:R-:W1:Y:S01]  /*3eaf0*/  S2R R129, SR_TID.X ;  /* 0x0000000000817919 */ /* 0x000e620000002100 */
[C---:B------:R-:W-:Y:S01]  /*3eb00*/  IADD3 R127, R181.reuse, 0x100000, RZ ;  /* 0x00100000b57f7810 */ /* 0x040fe20007ffe0ff */
[----:B------:R-:W-:Y:S01]  /*3eb10*/  IMAD.WIDE R122, R0, 0x4, R122 ;  /* 0x00000004007a7825 */ /* 0x000fe200078e027a */
[C---:B------:R-:W-:Y:S01]  /*3eb20*/  IADD3 R126, R181.reuse, 0x100000, RZ ;  /* 0x00100000b57e7810 */ /* 0x040fe20007ffe0ff */
[----:B------:R-:W4:Y:S01]  /*3eb30*/  LDL.LU.64 R144, [R1+0xf30] ;  /* 0x000f300001907983 */ /* 0x000f220000300a00 */
[----:B------:R-:W-:-:S03]  /*3eb40*/  IADD3 R125, R181, 0x100000, RZ ;  /* 0x00100000b57d7810 */ /* 0x000fc60007ffe0ff */
[----:B------:R1:W-:Y:S04]  /*3eb50*/  LDGSTS.E [R127+0x10800], [R118.64], P5 ;  /* 0x10800000767f7fae */ /* 0x0003e8000a92184c */
[----:B------:R1:W-:Y:S04]  /*3eb60*/  LDGSTS.E [R126+0x10c00], [R120.64], P2 ;  /* 0x10c00000787e7fae */ /* 0x0003e8000912184c */
[----:B------:R1:W-:Y:S01]  /*3eb70*/  LDGSTS.E [R125+0x11000], [R122.64], P3 ;  /* 0x110000007a7d7fae */ /* 0x0003e2000992184c */
[----:B-----5:R-:W-:-:S04]  /*3eb80*/  SHF.R.U32.HI R248, RZ, 0x6, R248 ;  /* 0x00000006fff87819 */ /* 0x020fc800000116f8 */
[----:B------:R-:W-:Y:S02]  /*3eb90*/  SGXT.U32 R248, R248, 0x1 ;  /* 0x00000001f8f8781a */ /* 0x000fe40000000000 */
[----:B-1----:R-:W-:Y:S02]  /*3eba0*/  SHF.R.U32.HI R129, RZ, 0x6, R129 ;  /* 0x00000006ff817819 */ /* 0x002fe40000011681 */
[----:B------:R-:W-:Y:S02]  /*3ebb0*/  LOP3.LUT R248, R248, 0x24, RZ, 0xfc, !PT ;  /* 0x00000024f8f87812 */ /* 0x000fe400078efcff */
[----:B------:R-:W-:Y:S02]  /*3ebc0*/  SGXT.U32 R129, R129, 0x1 ;  /* 0x000000018181781a */ /* 0x000fe40000000000 */
[----:B------:R-:W-:Y:S02]  /*3ebd0*/  ISETP.GE.AND P5, PT, R248, UR7, PT ;  /* 0x00000007f8007c0c */ /* 0x000fe4000bfa6270 */
[----:B------:R-:W-:-:S04]  /*3ebe0*/  LOP3.LUT R248, R129, 0x28, RZ, 0xfc, !PT ;  /* 0x0000002881f87812 */ /* 0x000fc800078efcff */
[----:B------:R-:W-:Y:S02]  /*3ebf0*/  ISETP.GE.AND P3, PT, R248, UR7, PT ;  /* 0x00000007f8007c0c */ /* 0x000fe4000bf66270 */
[----:B------:R-:W1:Y:S01]  /*3ec00*/  S2R R248, SR_TID.X ;  /* 0x0000000000f87919 */ /* 0x000e620000002100 */
[----:B------:R-:W-:Y:S02]  /*3ec10*/  SEL R124, R124, RZ, P0 ;  /* 0x000000ff7c7c7207 */ /* 0x000fe40000000000 */
[----:B------:R-:W-:Y:S02]  /*3ec20*/  LOP3.LUT R128, R129, 0x2c, RZ, 0xfc, !PT ;  /* 0x0000002c81807812 */ /* 0x000fe400078efcff */
[----:B------:R-:W-:Y:S02]  /*3ec30*/  ISETP.NE.U32.AND P2, PT, R124, RZ, PT ;  /* 0x000000ff7c00720c */ /* 0x000fe40003f45070 */
[----:B------:R-:W-:Y:S02]  /*3ec40*/  SEL R124, RZ, 0x4, P5 ;  /* 0x00000004ff7c7807 */ /* 0x000fe40002800000 */
[----:B------:R-:W-:-:S02]  /*3ec50*/  ISETP.GE.AND P5, PT, R128, UR7, PT ;  /* 0x0000000780007c0c */ /* 0x000fc4000bfa6270 */
[----:B------:R-:W-:Y:S02]  /*3ec60*/  SEL R127, RZ, 0x4, P3 ;  /* 0x00000004ff7f7807 */ /* 0x000fe40001800000 */
[----:B------:R-:W-:Y:S02]  /*3ec70*/  SEL R126, RZ, 0x4, P5 ;  /* 0x00000004ff7e7807 */ /* 0x000fe40002800000 */
[----:B-1----:R-:W-:-:S04]  /*3ec80*/  SHF.R.U32.HI R248, RZ, 0x6, R248 ;  /* 0x00000006fff87819 */ /* 0x002fc800000116f8 */
[----:B------:R-:W-:Y:S02]  /*3ec90*/  SGXT.U32 R248, R248, 0x1 ;  /* 0x00000001f8f8781a */ /* 0x000fe40000000000 */
[----:B------:R-:W-:Y:S02]  /*3eca0*/  SEL R128, R124, RZ, P0 ;  /* 0x000000ff7c807207 */ /* 0x000fe40000000000 */
[----:B------:R-:W-:Y:S01]  /*3ecb0*/  LOP3.LUT R248, R248, 0x30, RZ, 0xfc, !PT ;  /* 0x00000030f8f87812 */ /* 0x000fe200078efcff */
[----:B------:R-:W-:Y:S01]  /*3ecc0*/  IMAD.WIDE R124, R0, 0x4, R132 ;  /* 0x00000004007c7825 */ /* 0x000fe200078e0284 */
[----:B------:R-:W-:Y:S02]  /*3ecd0*/  IADD3 R129, R181, 0x100000, RZ ;  /* 0x00100000b5817810 */ /* 0x000fe40007ffe0ff */
[----:B------:R-:W-:Y:S02]  /*3ece0*/  ISETP.GE.AND P3, PT, R248, UR7, PT ;  /* 0x00000007f8007c0c */ /* 0x000fe4000bf66270 */
[----:B------:R-:W-:Y:S01]  /*3ecf0*/  SEL R127, R127, RZ, P0 ;  /* 0x000000ff7f7f7207 */ /* 0x000fe20000000000 */
[----:B------:R-:W1:Y:S01]  /*3ed00*/  S2R R248, SR_TID.X ;  /* 0x0000000000f87919 */ /* 0x000e620000002100 */
[----:B------:R-:W-:-:S02]  /*3ed10*/  SEL R126, R126, RZ, P0 ;  /* 0x000000ff7e7e7207 */ /* 0x000fc40000000000 */
[----:B------:R-:W-:Y:S01]  /*3ed20*/  SEL R132, RZ, 0x4, P3 ;  /* 0x00000004ff847807 */ /* 0x000fe20001800000 */
[----:B------:R5:W-:Y:S01]  /*3ed30*/  LDGSTS.E [R129+0x11400], [R124.64], P4 ;  /* 0x114000007c817fae */ /* 0x000be2000a12184c */
[----:B------:R-:W-:Y:S02]  /*3ed40*/  ISETP.NE.U32.AND P5, PT, R128, RZ, PT ;  /* 0x000000ff8000720c */ /* 0x000fe40003fa5070 */
[----:B------:R-:W-:Y:S02]  /*3ed50*/  ISETP.NE.U32.AND P4, PT, R127, RZ, PT ;  /* 0x000000ff7f00720c */ /* 0x000fe40003f85070 */
[----:B------:R-:W-:Y:S01]  /*3ed60*/  ISETP.NE.U32.AND P3, PT, R126, RZ, PT ;  /* 0x000000ff7e00720c */ /* 0x000fe20003f65070 */
[C---:B------:R-:W-:Y:S02]  /*3ed70*/  IMAD.WIDE R126, R0.reuse, 0x4, R138 ;  /* 0x00000004007e7825 */ /* 0x040fe400078e028a */
[----:B------:R-:W4:Y:S02]  /*3ed80*/  LDL.LU.64 R138, [R1+0xf20] ;  /* 0x000f2000018a7983 */ /* 0x000f240000300a00 */
[----:B-----5:R-:W-:Y:S01]  /*3ed90*/  IMAD.WIDE R128, R0, 0x4, R136 ;  /* 0x0000000400807825 */ /* 0x020fe200078e0288 */
[C---:B------:R-:W-:Y:S01]  /*3eda0*/  IADD3 R135, R181.reuse, 0x100000, RZ ;  /* 0x00100000b5877810 */ /* 0x040fe20007ffe0ff */
[----:B------:R-:W5:Y:S01]  /*3edb0*/  S2R R137, SR_TID.X ;  /* 0x0000000000897919 */ /* 0x000f620000002100 */
[----:B------:R-:W-:-:S02]  /*3edc0*/  IADD3 R134, R181, 0x100000, RZ ;  /* 0x00100000b5867810 */ /* 0x000fc40007ffe0ff */
[----:B------:R-:W-:Y:S01]  /*3edd0*/  IADD3 R133, R181, 0x100000, RZ ;  /* 0x00100000b5857810 */ /* 0x000fe20007ffe0ff */
[----:B------:R2:W-:Y:S01]  /*3ede0*/  LDGSTS.E [R135+0x11800], [R126.64], P6 ;  /* 0x118000007e877fae */ /* 0x0005e2000b12184c */
[----:B-1----:R-:W-:-:S03]  /*3edf0*/  SHF.R.U32.HI R248, RZ, 0x6, R248 ;  /* 0x00000006fff87819 */ /* 0x002fc600000116f8 */
[----:B------:R1:W-:Y:S01]  /*3ee00*/  LDGSTS.E [R134+0x11c00], [R128.64], P1 ;  /* 0x11c0000080867fae */ /* 0x0003e2000892184c */
[----:B------:R-:W-:-:S03]  /*3ee10*/  SGXT.U32 R248, R248, 0x1 ;  /* 0x00000001f8f8781a */ /* 0x000fc60000000000 */
[----:B------:R-:W4:Y:S01]  /*3ee20*/  LDL.LU.64 R148, [R1+0xf10] ;  /* 0x000f100001947983 */ /* 0x000f220000300a00 */
[----:B------:R-:W-:-:S03]  /*3ee30*/  LOP3.LUT R248, R248, 0x34, RZ, 0xfc, !PT ;  /* 0x00000034f8f87812 */ /* 0x000fc600078efcff */
[----:B------:R-:W4:Y:S01]  /*3ee40*/  LDL.LU.64 R154, [R1+0xf00] ;  /* 0x000f0000019a7983 */ /* 0x000f220000300a00 */
[----:B-----5:R-:W-:-:S03]  /*3ee50*/  SHF.R.U32.HI R137, RZ, 0x6, R137 ;  /* 0x00000006ff897819 */ /* 0x020fc60000011689 */
[----:B------:R-:W5:Y:S01]  /*3ee60*/  LDL.LU.64 R152, [R1+0xef0] ;  /* 0x000ef00001987983 */ /* 0x000f620000300a00 */
[----:B------:R-:W-:Y:S02]  /*3ee70*/  SGXT.U32 R137, R137, 0x1 ;  /* 0x000000018989781a */ /* 0x000fe40000000000 */
[----:B------:R-:W-:Y:S02]  /*3ee80*/  ISETP.GE.AND P6, PT, R248, UR7, PT ;  /* 0x00000007f8007c0c */ /* 0x000fe4000bfc6270 */
[C---:B------:R-:W-:Y:S02]  /*3ee90*/  LOP3.LUT R248, R137.reuse, 0x38, RZ, 0xfc, !PT ;  /* 0x0000003889f87812 */ /* 0x040fe400078efcff */
[----:B------:R-:W-:Y:S02]  /*3eea0*/  SEL R132, R132, RZ, P0 ;  /* 0x000000ff84847207 */ /* 0x000fe40000000000 */
[----:B------:R-:W-:Y:S02]  /*3eeb0*/  LOP3.LUT R136, R137, 0x3c, RZ, 0xfc, !PT ;  /* 0x0000003c89887812 */ /* 0x000fe400078efcff */
[----:B------:R-:W-:-:S02]  /*3eec0*/  ISETP.NE.U32.AND P1, PT, R132, RZ, PT ;  /* 0x000000ff8400720c */ /* 0x000fc40003f25070 */
[----:B------:R-:W-:Y:S02]  /*3eed0*/  SEL R132, RZ, 0x4, P6 ;  /* 0x00000004ff847807 */ /* 0x000fe40003000000 */
[----:B------:R-:W-:Y:S02]  /*3eee0*/  ISETP.GE.AND P6, PT, R136, UR7, PT ;  /* 0x0000000788007c0c */ /* 0x000fe4000bfc6270 */
[----:B------:R-:W-:Y:S02]  /*3eef0*/  SEL R136, R132, RZ, P0 ;  /* 0x000000ff84887207 */ /* 0x000fe40000000000 */
[----:B-1----:R-:W-:Y:S02]  /*3ef00*/  SEL R134, RZ, 0x4, P6 ;  /* 0x00000004ff867807 */ /* 0x002fe40003000000 */
[----:B------:R-:W-:Y:S02]  /*3ef10*/  IADD3 R137, R181, 0x100000, RZ ;  /* 0x00100000b5897810 */ /* 0x000fe40007ffe0ff */
[----:B------:R-:W-:Y:S01]  /*3ef20*/  SEL R134, R134, RZ, P0 ;  /* 0x000000ff86867207 */ /* 0x000fe20000000000 */
[----:B--2---:R-:W-:-:S05]  /*3ef30*/  IMAD.WIDE R130, R0, 0x4, R130 ;  /* 0x0000000400827825 */ /* 0x004fca00078e0282 */
[----:B------:R3:W-:Y:S01]  /*3ef40*/  LDGSTS.E [R133+0x12000], [R130.64], P2 ;  /* 0x1200000082857fae */ /* 0x0007e2000912184c */
[----:B------:R-:W-:-:S03]  /*3ef50*/  ISETP.GE.AND P2, PT, R248, UR7, PT ;  /* 0x00000007f8007c0c */ /* 0x000fc6000bf46270 */
[----:B------:R-:W1:Y:S01]  /*3ef60*/  S2R R248, SR_TID.X ;  /* 0x0000000000f87919 */ /* 0x000e620000002100 */
[----:B------:R-:W-:-:S04]  /*3ef70*/  SEL R135, RZ, 0x4, P2 ;  /* 0x00000004ff877807 */ /* 0x000fc80001000000 */
[----:B------:R-:W-:Y:S01]  /*3ef80*/  SEL R135, R135, RZ, P0 ;  /* 0x000000ff87877207 */ /* 0x000fe20000000000 */
[----:B---3--:R-:W-:-:S05]  /*3ef90*/  IMAD.WIDE R132, R0, 0x4, R140 ;  /* 0x0000000400847825 */ /* 0x008fca00078e028c */
[----:B------:R2:W-:Y:S01]  /*3efa0*/  LDGSTS.E [R137+0x12400], [R132.64], P5 ;  /* 0x1240000084897fae */ /* 0x0005e2000a92184c */
[----:B-1----:R-:W-:-:S04]  /*3efb0*/  SHF.R.U32.HI R248, RZ, 0x6, R248 ;  /* 0x00000006fff87819 */ /* 0x002fc800000116f8 */
[----:B------:R-:W-:-:S04]  /*3efc0*/  SGXT.U32 R248, R248, 0x1 ;  /* 0x00000001f8f8781a */ /* 0x000fc80000000000 */
[----:B------:R-:W-:-:S04]  /*3efd0*/  LOP3.LUT R248, R248, 0x40, RZ, 0xfc, !PT ;  /* 0x00000040f8f87812 */ /* 0x000fc800078efcff */
[----:B------:R-:W-:Y:S02]  /*3efe0*/  ISETP.GE.AND P2, PT, R248, UR7, PT ;  /* 0x00000007f8007c0c */ /* 0x000fe4000bf46270 */
[----:B------:R-:W-:Y:S02]  /*3eff0*/  ISETP.NE.U32.AND P5, PT, R135, RZ, PT ;  /* 0x000000ff8700720c */ /* 0x000fe40003fa5070 */
[----:B------:R-:W-:Y:S02]  /*3f000*/  SEL R140, RZ, 0x4, P2 ;  /* 0x00000004ff8c7807 */ /* 0x000fe40001000000 */
[----:B------:R-:W-:Y:S01]  /*3f010*/  ISETP.NE.U32.AND P2, PT, R134, RZ, PT ;  /* 0x000000ff8600720c */ /* 0x000fe20003f45070 */
[----:B----4-:R-:W-:Y:S02]  /*3f020*/  IMAD.WIDE R134, R0, 0x4, R146 ;  /* 0x0000000400867825 */ /* 0x010fe400078e0292 */
[----:B------:R-:W3:Y:S04]  /*3f030*/  LDL.LU.64 R146, [R1+0xee0] ;  /* 0x000ee00001927983 */ /* 0x000ee80000300a00 */
[----:B------:R-:W4:Y:S04]  /*3f040*/  LDL.LU.64 R156, [R1+0xed0] ;  /* 0x000ed000019c7983 */ /* 0x000f280000300a00 */
[----:B------:R-:W4:Y:S01]  /*3f050*/  LDL.LU.64 R162, [R1+0xec0] ;  /* 0x000ec00001a27983 */ /* 0x000f220000300a00 */
[----:B------:R-:W-:-:S03]  /*3f060*/  ISETP.NE.U32.AND P6, PT, R136, RZ, PT ;  /* 0x000000ff8800720c */ /* 0x000fc60003fc5070 */
[----:B------:R-:W1:Y:S01]  /*3f070*/  S2R R248, SR_TID.X ;  /* 0x0000000000f87919 */ /* 0x000e620000002100 */
[----:B--2---:R-:W-:-:S03]  /*3f080*/  IMAD.WIDE R136, R0, 0x4, R144 ;  /* 0x0000000400887825 */ /* 0x004fc600078e0290 */
[----:B------:R-:W2:Y:S01]  /*3f090*/  S2R R145, SR_TID.X ;  /* 0x0000000000917919 */ /* 0x000ea20000002100 */
[C---:B------:R-:W-:Y:S02]  /*3f0a0*/  IADD3 R143, R181.reuse, 0x100000, RZ ;  /* 0x00100000b58f7810 */ /* 0x040fe40007ffe0ff */
[C---:B------:R-:W-:Y:S01]  /*3f0b0*/  IADD3 R142, R181.reuse, 0x100000, RZ ;  /* 0x00100000b58e7810 */ /* 0x040fe20007ffe0ff */
[----:B------:R-:W4:Y:S01]  /*3f0c0*/  LDL.LU.64 R160, [R1+0xeb0] ;  /* 0x000eb00001a07983 */ /* 0x000f220000300a00 */
[----:B------:R-:W-:-:S03]  /*3f0d0*/  IADD3 R141, R181, 0x100000, RZ ;  /* 0x00100000b58d7810 */ /* 0x000fc60007ffe0ff */
[----:B------:R1:W-:Y:S04]  /*3f0e0*/  LDGSTS.E [R143+0x12800], [R134.64], P4 ;  /* 0x12800000868f7fae */ /* 0x0003e8000a12184c */
[----:B------:R2:W-:Y:S01]  /*3f0f0*/  LDGSTS.E [R142+0x12c00], [R136.64], P3 ;  /* 0x12c00000888e7fae */ /* 0x0005e2000992184c */
[----:B-1----:R-:W-:-:S04]  /*3f100*/  SHF.R.U32.HI R248, RZ, 0x6, R248 ;  /* 0x00000006fff87819 */ /* 0x002fc800000116f8 */
[----:B------:R-:W-:Y:S02]  /*3f110*/  SGXT.U32 R248, R248, 0x1 ;  /* 0x00000001f8f8781a */ /* 0x000fe40000000000 */
[----:B--2---:R-:W-:Y:S02]  /*3f120*/  SHF.R.U32.HI R145, RZ, 0x6, R145 ;  /* 0x00000006ff917819 */ /* 0x004fe40000011691 */
[----:B------:R-:W-:Y:S02]  /*3f130*/  LOP3.LUT R248, R248, 0x44, RZ, 0xfc, !PT ;  /* 0x00000044f8f87812 */ /* 0x000fe400078efcff */
[----:B------:R-:W-:Y:S02]  /*3f140*/  SGXT.U32 R145, R145, 0x1 ;  /* 0x000000019191781a */ /* 0x000fe40000000000 */
[----:B------:R-:W-:Y:S02]  /*3f150*/  ISETP.GE.AND P4, PT, R248, UR7, PT ;  /* 0x00000007f8007c0c */ /* 0x000fe4000bf86270 */
[----:B------:R-:W-:Y:S01]  /*3f160*/  LOP3.LUT R248, R145, 0x48, RZ, 0xfc, !PT ;  /* 0x0000004891f87812 */ /* 0x000fe200078efcff */
[----:B------:R-:W-:-:S05]  /*3f170*/  IMAD.WIDE R138, R0, 0x4, R138 ;  /* 0x00000004008a7825 */ /* 0x000fca00078e028a */
[----:B------:R1:W-:Y:S01]  /*3f180*/  LDGSTS.E [R141+0x13000], [R138.64], P1 ;  /* 0x130000008a8d7fae */ /* 0x0003e2000892184c */
[----:B------:R-:W-:-:S03]  /*3f190*/  ISETP.GE.AND P1, PT, R248, UR7, PT ;  /* 0x00000007f8007c0c */ /* 0x000fc6000bf26270 */
[----:B------:R-:W2:Y:S01]  /*3f1a0*/  S2R R248, SR_TID.X ;  /* 0x0000000000f87919 */ /* 0x000ea20000002100 */
[----:B------:R-:W-:Y:S02]  /*3f1b0*/  SEL R140, R140, RZ, P0 ;  /* 0x000000ff8c8c7207 */ /* 0x000fe40000000000 */
[----:B------:R-:W-:Y:S02]  /*3f1c0*/  LOP3.LUT R144, R145, 0x4c, RZ, 0xfc, !PT ;  /* 0x0000004c91907812 */ /* 0x000fe400078efcff */
[----:B------:R-:W-:Y:S02]  /*3f1d0*/  ISETP.NE.U32.AND P3, PT, R140, RZ, PT ;  /* 0x000000ff8c00720c */ /* 0x000fe40003f65070 */
[----:B------:R-:W-:Y:S02]  /*3f1e0*/  SEL R140, RZ, 0x4, P4 ;  /* 0x00000004ff8c7807 */ /* 0x000fe40002000000 */
[----:B------:R-:W-:Y:S02]  /*3f1f0*/  ISETP.GE.AND P4, PT, R144, UR7, PT ;  /* 0x0000000790007c0c */ /* 0x000fe4000bf86270 */
[----:B------:R-:W-:-:S02]  /*3f200*/  SEL R143, RZ, 0x4, P1 ;  /* 0x00000004ff8f7807 */ /* 0x000fc40000800000 */
[----:B------:R-:W-:Y:S02]  /*3f210*/  SEL R142, RZ, 0x4, P4 ;  /* 0x00000004ff8e7807 */ /* 0x000fe40002000000 */
[----:B--2---:R-:W-:-:S04]  /*3f220*/  SHF.R.U32.HI R248, RZ, 0x6, R248 ;  /* 0x00000006fff87819 */ /* 0x004fc800000116f8 */
[----:B------:R-:W-:Y:S02]  /*3f230*/  SGXT.U32 R248, R248, 0x1 ;  /* 0x00000001f8f8781a */ /* 0x000fe40000000000 */
[----:B------:R-:W-:Y:S02]  /*3f240*/  SEL R144, R140, RZ, P0 ;  /* 0x000000ff8c907207 */ /* 0x000fe40000000000 */
[----:B------:R-:W-:Y:S01]  /*3f250*/  LOP3.LUT R248, R248, 0x50, RZ, 0xfc, !PT ;  /* 0x00000050f8f87812 */ /* 0x000fe200078efcff */
[----:B-1----:R-:W-:Y:S01]  /*3f260*/  IMAD.WIDE R140, R0, 0x4, R148 ;  /* 0x00000004008c7825 */ /* 0x002fe200078e0294 */
        /* <DEDUP_REMOVED lines=11> */
[----:B------:R-:W2:Y:S02]  /*3f320*/  LDL.LU.64 R154, [R1+0xea0] ;  /* 0x000ea000019a7983 */ /* 0x000ea40000300a00 */
        /* <DEDUP_REMOVED lines=9> */
[----:B------:R-:W2:Y:S01]  /*3f3c0*/  LDL.LU.64 R164, [R1+0xe90] ;  /* 0x000e900001a47983 */ /* 0x000ea20000300a00 */
[----:B------:R-:W-:-:S03]  /*3f3d0*/  LOP3.LUT R248, R248, 0x54, RZ, 0xfc, !PT ;  /* 0x00000054f8f87812 */ /* 0x000fc600078efcff */
[----:B------:R-:W2:Y:S01]  /*3f3e0*/  LDL.LU.64 R170, [R1+0xe80] ;  /* 0x000e800001aa7983 */ /* 0x000ea20000300a00 */
        /* <DEDUP_REMOVED lines=14> */
[----:B---3--:R-:W-:-:S05]  /*3f4d0*/  IMAD.WIDE R146, R0, 0x4, R146 ;  /* 0x0000000400927825 */ /* 0x008fca00078e0292 */
[----:B------:R4:W-:Y:S01]  /*3f4e0*/  LDGSTS.E [R149+0x14000], [R146.64], P3 ;  /* 0x1400000092957fae */ /* 0x0009e2000992184c */
[----:B------:R-:W-:-:S03]  /*3f4f0*/  ISETP.GE.AND P3, PT, R248, UR7, PT ;  /* 0x00000007f8007c0c */ /* 0x000fc6000bf66270 */
[----:B------:R-:W1:Y:S01]  /*3f500*/  S2R R248, SR_TID.X ;  /* 0x0000000000f87919 */ /* 0x000e620000002100 */
[----:B------:R-:W-:-:S04]  /*3f510*/  SEL R151, RZ, 0x4, P3 ;  /* 0x00000004ff977807 */ /* 0x000fc80001800000 */
[----:B------:R-:W-:Y:S01]  /*3f520*/  SEL R151, R151, RZ, P0 ;  /* 0x000000ff97977207 */ /* 0x000fe20000000000 */
[----:B----4-:R-:W-:-:S05]  /*3f530*/  IMAD.WIDE R148, R0, 0x4, R156 ;  /* 0x0000000400947825 */ /* 0x010fca00078e029c */
        /* <DEDUP_REMOVED lines=8> */
[----:B------:R-:W-:Y:S02]  /*3f5c0*/  IMAD.WIDE R150, R0, 0x4, R162 ;  /* 0x0000000400967825 */ /* 0x000fe400078e02a2 */
[----:B------:R-:W4:Y:S01]  /*3f5d0*/  LDL.LU.64 R162, [R1+0xe60] ;  /* 0x000e600001a27983 */ /* 0x000f220000300a00 */
[----:B------:R-:W-:-:S03]  /*3f5e0*/  ISETP.NE.U32.AND P5, PT, R152, RZ, PT ;  /* 0x000000ff9800720c */ /* 0x000fc60003fa5070 */
[----:B------:R-:W1:Y:S01]  /*3f5f0*/  S2R R248, SR_TID.X ;  /* 0x0000000000f87919 */ /* 0x000e620000002100 */
[----:B---3--:R-:W-:-:S03]  /*3f600*/  IMAD.WIDE R152, R0, 0x4, R160 ;  /* 0x0000000400987825 */ /* 0x008fc600078e02a0 */
[----:B------:R-:W3:Y:S01]  /*3f610*/  S2R R161, SR_TID.X ;  /* 0x0000000000a17919 */ /* 0x000ee20000002100 */
[C---:B------:R-:W-:Y:S02]  /*3f620*/  IADD3 R159, R181.reuse, 0x100000, RZ ;  /* 0x00100000b59f7810 */ /* 0x040fe40007ffe0ff */
[C---:B------:R-:W-:Y:S01]  /*3f630*/  IADD3 R158, R181.reuse, 0x100000, RZ ;  /* 0x00100000b59e7810 */ /* 0x040fe20007ffe0ff */
[----:B------:R-:W4:Y:S01]  /*3f640*/  LDL.LU.64 R172, [R1+0xe50] ;  /* 0x000e500001ac7983 */ /* 0x000f220000300a00 */
[----:B------:R-:W-:-:S03]  /*3f650*/  IADD3 R157, R181, 0x100000, RZ ;  /* 0x00100000b59d7810 */ /* 0x000fc60007ffe0ff */
[----:B------:R1:W-:Y:S04]  /*3f660*/  LDGSTS.E [R159+0x14800], [R150.64], P6 ;  /* 0x14800000969f7fae */ /* 0x0003e8000b12184c */
[----:B------:R2:W-:Y:S01]  /*3f670*/  LDGSTS.E [R158+0x14c00], [R152.64], P1 ;  /* 0x14c00000989e7fae */ /* 0x0005e2000892184c */
[----:B------:R-:W-:-:S03]  /*3f680*/  SEL R156, R156, RZ, P0 ;  /* 0x000000ff9c9c7207 */ /* 0x000fc60000000000 */
[----:B------:R-:W4:Y:S01]  /*3f690*/  LDL.LU.64 R176, [R1+0xe48] ;  /* 0x000e480001b07983 */ /* 0x000f220000300a00 */
[----:B-1----:R-:W-:-:S03]  /*3f6a0*/  SHF.R.U32.HI R248, RZ, 0x6, R248 ;  /* 0x00000006fff87819 */ /* 0x002fc600000116f8 */
[----:B------:R-:W4:Y:S01]  /*3f6b0*/  LDL.LU.64 R178, [R1+0x7c8] ;  /* 0x0007c80001b27983 */ /* 0x000f220000300a00 */
[----:B------:R-:W-:Y:S02]  /*3f6c0*/  SGXT.U32 R248, R248, 0x1 ;  /* 0x00000001f8f8781a */ /* 0x000fe40000000000 */
[----:B---3--:R-:W-:Y:S02]  /*3f6d0*/  SHF.R.U32.HI R161, RZ, 0x6, R161 ;  /* 0x00000006ffa17819 */ /* 0x008fe400000116a1 */
[----:B------:R-:W-:Y:S02]  /*3f6e0*/  LOP3.LUT R248, R248, 0x64, RZ, 0xfc, !PT ;  /* 0x00000064f8f87812 */ /* 0x000fe400078efcff */
[----:B------:R-:W-:Y:S02]  /*3f6f0*/  SGXT.U32 R161, R161, 0x1 ;  /* 0x00000001a1a1781a */ /* 0x000fe40000000000 */
[----:B------:R-:W-:Y:S02]  /*3f700*/  ISETP.GE.AND P6, PT, R248, UR7, PT ;  /* 0x00000007f8007c0c */ /* 0x000fe4000bfc6270 */
[----:B------:R-:W-:Y:S01]  /*3f710*/  LOP3.LUT R248, R161, 0x68, RZ, 0xfc, !PT ;  /* 0x00000068a1f87812 */ /* 0x000fe200078efcff */
[----:B--2---:R-:W-:-:S05]  /*3f720*/  IMAD.WIDE R154, R0, 0x4, R154 ;  /* 0x00000004009a7825 */ /* 0x004fca00078e029a */
[----:B------:R1:W-:Y:S01]  /*3f730*/  LDGSTS.E [R157+0x15000], [R154.64], P2 ;  /* 0x150000009a9d7fae */ /* 0x0003e2000912184c */
[----:B------:R-:W-:-:S03]  /*3f740*/  ISETP.GE.AND P2, PT, R248, UR7, PT ;  /* 0x00000007f8007c0c */ /* 0x000fc6000bf46270 */
[----:B------:R-:W2:Y:S01]  /*3f750*/  S2R R248, SR_TID.X ;  /* 0x0000000000f87919 */ /* 0x000ea20000002100 */
[----:B------:R-:W-:Y:S02]  /*3f760*/  ISETP.NE.U32.AND P1, PT, R156, RZ, PT ;  /* 0x000000ff9c00720c */ /* 0x000fe40003f25070 */
[----:B------:R-:W-:Y:S02]  /*3f770*/  LOP3.LUT R160, R161, 0x6c, RZ, 0xfc, !PT ;  /* 0x0000006ca1a07812 */ /* 0x000fe400078efcff */
[----:B------:R-:W-:Y:S02]  /*3f780*/  SEL R156, RZ, 0x4, P6 ;  /* 0x00000004ff9c7807 */ /* 0x000fe40003000000 */
[----:B------:R-:W-:Y:S02]  /*3f790*/  ISETP.GE.AND P6, PT, R160, UR7, PT ;  /* 0x00000007a0007c0c */ /* 0x000fe4000bfc6270 */
[----:B------:R-:W-:Y:S01]  /*3f7a0*/  SEL R160, R156, RZ, P0 ;  /* 0x000000ff9ca07207 */ /* 0x000fe20000000000 */
[----:B-1----:R-:W-:Y:S01]  /*3f7b0*/  IMAD.WIDE R156, R0, 0x4, R164 ;  /* 0x00000004009c7825 */ /* 0x002fe200078e02a4 */
[----:B------:R-:W-:-:S02]  /*3f7c0*/  IADD3 R161, R181, 0x100000, RZ ;  /* 0x00100000b5a17810 */ /* 0x000fc40007ffe0ff */
[----:B--2---:R-:W-:-:S03]  /*3f7d0*/  SHF.R.U32.HI R248, RZ, 0x6, R248 ;  /* 0x00000006fff87819 */ /* 0x004fc600000116f8 */
[----:B------:R5:W-:Y:S01]  /*3f7e0*/  LDGSTS.E [R161+0x15400], [R156.64], P5 ;  /* 0x154000009ca17fae */ /* 0x000be2000a92184c */
[----:B------:R-:W-:-:S04]  /*3f7f0*/  SGXT.U32 R248, R248, 0x1 ;  /* 0x00000001f8f8781a */ /* 0x000fc80000000000 */
[----:B------:R-:W-:Y:S02]  /*3f800*/  LOP3.LUT R248, R248, 0x70, RZ, 0xfc, !PT ;  /* 0x00000070f8f87812 */ /* 0x000fe400078efcff */
[----:B------:R-:W-:Y:S02]  /*3f810*/  SEL R159, RZ, 0x4, P2 ;  /* 0x00000004ff9f7807 */ /* 0x000fe40001000000 */
[----:B------:R-:W-:Y:S02]  /*3f820*/  ISETP.GE.AND P2, PT, R248, UR7, PT ;  /* 0x00000007f8007c0c */ /* 0x000fe4000bf46270 */
[----:B------:R-:W1:Y:S01]  /*3f830*/  S2R R248, SR_TID.X ;  /* 0x0000000000f87919 */ /* 0x000e620000002100 */
[----:B------:R-:W-:Y:S02]  /*3f840*/  SEL R158, RZ, 0x4, P6 ;  /* 0x00000004ff9e7807 */ /* 0x000fe40003000000 */
[----:B------:R-:W-:Y:S01]  /*3f850*/  ISETP.NE.U32.AND P6, PT, R160, RZ, PT ;  /* 0x000000ffa000720c */ /* 0x000fe20003fc5070 */
[----:B-----5:R-:W-:-:S02]  /*3f860*/  IMAD.WIDE R160, R0, 0x4, R168 ;  /* 0x0000000400a07825 */ /* 0x020fc400078e02a8 */
[----:B------:R-:W2:Y:S01]  /*3f870*/  S2R R169, SR_TID.X ;  /* 0x0000000000a97919 */ /* 0x000ea20000002100 */
[----:B------:R-:W-:Y:S02]  /*3f880*/  SEL R159, R159, RZ, P0 ;  /* 0x000000ff9f9f7207 */ /* 0x000fe40000000000 */
[----:B------:R-:W-:Y:S02]  /*3f890*/  SEL R158, R158, RZ, P0 ;  /* 0x000000ff9e9e7207 */ /* 0x000fe40000000000 */
[----:B------:R-:W-:Y:S02]  /*3f8a0*/  SEL R164, RZ, 0x4, P2 ;  /* 0x00000004ffa47807 */ /* 0x000fe40001000000 */
[----:B------:R-:W-:Y:S02]  /*3f8b0*/  ISETP.NE.U32.AND P5, PT, R159, RZ, PT ;  /* 0x000000ff9f00720c */ /* 0x000fe40003fa5070 */
[----:B------:R-:W-:Y:S01]  /*3f8c0*/  ISETP.NE.U32.AND P2, PT, R158, RZ, PT ;  /* 0x000000ff9e00720c */ /* 0x000fe20003f45070 */
[----:B------:R-:W-:Y:S01]  /*3f8d0*/  IMAD.WIDE R158, R0, 0x4, R170 ;  /* 0x00000004009e7825 */ /* 0x000fe200078e02aa */
[C---:B------:R-:W-:Y:S01]  /*3f8e0*/  IADD3 R167, R181.reuse, 0x100000, RZ ;  /* 0x00100000b5a77810 */ /* 0x040fe20007ffe0ff */
[----:B------:R-:W3:Y:S01]  /*3f8f0*/  LDL.LU.64 R170, [R1+0x788] ;  /* 0x0007880001aa7983 */ /* 0x000ee20000300a00 */
[----:B------:R-:W-:-:S02]  /*3f900*/  IADD3 R166, R181, 0x100000, RZ ;  /* 0x00100000b5a67810 */ /* 0x000fc40007ffe0ff */
[----:B------:R-:W-:Y:S01]  /*3f910*/  IADD3 R165, R181, 0x100000, RZ ;  /* 0x00100000b5a57810 */ /* 0x000fe20007ffe0ff */
[----:B------:R5:W-:Y:S01]  /*3f920*/  LDGSTS.E [R167+0x15800], [R158.64], P4 ;  /* 0x158000009ea77fae */ /* 0x000be2000a12184c */
[----:B-1----:R-:W-:-:S03]  /*3f930*/  SHF.R.U32.HI R248, RZ, 0x6, R248 ;  /* 0x00000006fff87819 */ /* 0x002fc600000116f8 */
[----:B------:R1:W-:Y:S01]  /*3f940*/  LDGSTS.E [R166+0x15c00], [R160.64], P3 ;  /* 0x15c00000a0a67fae */ /* 0x0003e2000992184c */
[----:B------:R-:W-:Y:S02]  /*3f950*/  SGXT.U32 R248, R248, 0x1 ;  /* 0x00000001f8f8781a */ /* 0x000fe40000000000 */
[----:B--2---:R-:W-:Y:S01]  /*3f960*/  SHF.R.U32.HI R169, RZ, 0x6, R169 ;  /* 0x00000006ffa97819 */ /* 0x004fe200000116a9 */
[----:B------:R-:W2:Y:S01]  /*3f970*/  LDL.LU.64 R182, [R1+0x768] ;  /* 0x0007680001b67983 */ /* 0x000ea20000300a00 */
[----:B------:R-:W-:Y:S02]  /*3f980*/  LOP3.LUT R248, R248, 0x74, RZ, 0xfc, !PT ;  /* 0x00000074f8f87812 */ /* 0x000fe400078efcff */
[----:B------:R-:W-:Y:S02]  /*3f990*/  SGXT.U32 R169, R169, 0x1 ;  /* 0x00000001a9a9781a */ /* 0x000fe40000000000 */
[----:B------:R-:W-:Y:S02]  /*3f9a0*/  ISETP.GE.AND P4, PT, R248, UR7, PT ;  /* 0x00000007f8007c0c */ /* 0x000fe4000bf86270 */
[----:B------:R-:W-:Y:S01]  /*3f9b0*/  LOP3.LUT R248, R169, 0x78, RZ, 0xfc, !PT ;  /* 0x00000078a9f87812 */ /* 0x000fe200078efcff */
[----:B----4-:R-:W-:-:S05]  /*3f9c0*/  IMAD.WIDE R162, R0, 0x4, R162 ;  /* 0x0000000400a27825 */ /* 0x010fca00078e02a2 */
[----:B------:R4:W-:Y:S01]  /*3f9d0*/  LDGSTS.E [R165+0x16000], [R162.64], P1 ;  /* 0x16000000a2a57fae */ /* 0x0009e2000892184c */
[----:B------:R-:W-:-:S03]  /*3f9e0*/  ISETP.GE.AND P1, PT, R248, UR7, PT ;  /* 0x00000007f8007c0c */ /* 0x000fc6000bf26270 */
[----:B------:R-:W1:Y:S01]  /*3f9f0*/  S2R R248, SR_TID.X ;  /* 0x0000000000f87919 */ /* 0x000e620000002100 */
[----:B-----5:R-:W-:Y:S02]  /*3fa00*/  SEL R167, RZ, 0x4, P1 ;  /* 0x00000004ffa77807 */ /* 0x020fe40000800000 */
[----:B-1----:R-:W-:-:S04]  /*3fa10*/  SHF.R.U32.HI R248, RZ, 0x6, R248 ;  /* 0x00000006fff87819 */ /* 0x002fc800000116f8 */
[----:B------:R-:W-:-:S04]  /*3fa20*/  SGXT.U32 R248, R248, 0x1 ;  /* 0x00000001f8f8781a */ /* 0x000fc80000000000 */
[----:B------:R-:W-:-:S04]  /*3fa30*/  LOP3.LUT R248, R248, 0x2, RZ, 0xfc, !PT ;  /* 0x00000002f8f87812 */ /* 0x000fc800078efcff */
[----:B------:R-:W-:Y:S02]  /*3fa40*/  ISETP.GE.AND P1, PT, R248, UR7, PT ;  /* 0x00000007f8007c0c */ /* 0x000fe4000bf26270 */
[----:B------:R-:W5:Y:S04]  /*3fa50*/  LDL R248, [R1+0x5bc] ;  /* 0x0005bc0001f87983 */ /* 0x000f680000100800 */
[----:B------:R-:W5:Y:S04]  /*3fa60*/  LDL.LU.64 R184, [R1+0x720] ;  /* 0x0007200001b87983 */ /* 0x000f680000300a00 */
[----:B------:R-:W5:Y:S01]  /*3fa70*/  LDL.LU.64 R186, [R1+0x708] ;  /* 0x0007080001ba7983 */ /* 0x000f620000300a00 */
[----:B------:R-:W-:-:S02]  /*3fa80*/  SEL R164, R164, RZ, P0 ;  /* 0x000000ffa4a47207 */ /* 0x000fc40000000000 */
[----:B------:R-:W-:Y:S02]  /*3fa90*/  LOP3.LUT R168, R169, 0x7c, RZ, 0xfc, !PT ;  /* 0x0000007ca9a87812 */ /* 0x000fe400078efcff */
[----:B------:R-:W-:Y:S02]  /*3faa0*/  ISETP.NE.U32.AND P3, PT, R164, RZ, PT ;  /* 0x000000ffa400720c */ /* 0x000fe40003f65070 */
[----:B------:R-:W-:Y:S02]  /*3fab0*/  SEL R164, RZ, 0x4, P4 ;  /* 0x00000004ffa47807 */ /* 0x000fe40002000000 */
[----:B------:R-:W-:Y:S02]  /*3fac0*/  ISETP.GE.AND P4, PT, R168, UR7, PT ;  /* 0x00000007a8007c0c */ /* 0x000fe4000bf86270 */
[----:B------:R-:W-:Y:S01]  /*3fad0*/  SEL R168, R164, RZ, P0 ;  /* 0x000000ffa4a87207 */ /* 0x000fe20000000000 */
[----:B----4-:R-:W-:Y:S01]  /*3fae0*/  IMAD.WIDE R164, R0, 0x4, R172 ;  /* 0x0000000400a47825 */ /* 0x010fe200078e02ac */
[----:B------:R-:W-:-:S02]  /*3faf0*/  IADD3 R169, R181, 0x100000, RZ ;  /* 0x00100000b5a97810 */ /* 0x000fc40007ffe0ff */
[----:B------:R-:W-:Y:S02]  /*3fb00*/  SEL R166, RZ, 0x4, P4 ;  /* 0x00000004ffa67807 */ /* 0x000fe40002000000 */
[----:B------:R-:W-:Y:S01]  /*3fb10*/  ISETP.NE.U32.AND P4, PT, R168, RZ, PT ;  /* 0x000000ffa800720c */ /* 0x000fe20003f85070 */
[----:B------:R1:W-:Y:S01]  /*3fb20*/  LDGSTS.E [R169+0x16400], [R164.64], P6 ;  /* 0x16400000a4a97fae */ /* 0x0003e2000b12184c */
[----:B------:R-:W-:Y:S02]  /*3fb30*/  SEL R167, R167, RZ, P0 ;  /* 0x000000ffa7a77207 */ /* 0x000fe40000000000 */
[----:B------:R-:W-:Y:S02]  /*3fb40*/  SEL R166, R166, RZ, P0 ;  /* 0x000000ffa6a67207 */ /* 0x000fe40000000000 */
[----:B------:R-:W-:Y:S02]  /*3fb50*/  SEL R172, RZ, 0x4, P1 ;  /* 0x00000004ffac7807 */ /* 0x000fe40000800000 */
[----:B------:R-:W-:Y:S01]  /*3fb60*/  ISETP.NE.U32.AND P6, PT, R167, RZ, PT ;  /* 0x000000ffa700720c */ /* 0x000fe20003fc5070 */
[----:B-1----:R-:W-:-:S02]  /*3fb70*/  IMAD.WIDE R168, R0, 0x4, R178 ;  /* 0x0000000400a87825 */ /* 0x002fc400078e02b2 */
[----:B------:R-:W4:Y:S01]  /*3fb80*/  LDL.LU.64 R178, [R1+0xfd8] ;  /* 0x000fd80001b27983 */ /* 0x000f220000300a00 */
[----:B------:R-:W-:Y:S01]  /*3fb90*/  ISETP.NE.U32.AND P1, PT, R166, RZ, PT ;  /* 0x000000ffa600720c */ /* 0x000fe20003f25070 */
[----:B------:R-:W-:Y:S02]  /*3fba0*/  IMAD.WIDE R166, R0, 0x4, R176 ;  /* 0x0000000400a67825 */ /* 0x000fe400078e02b0 */
[----:B------:R-:W1:Y:S04]  /*3fbb0*/  S2R R177, SR_TID.X ;  /* 0x0000000000b17919 */ /* 0x000e680000002100 */
[----:B------:R-:W4:Y:S04]  /*3fbc0*/  LDL.LU.64 R190, [R1+0xfc8] ;  /* 0x000fc80001be7983 */ /* 0x000f280000300a00 */
[----:B------:R-:W3:Y:S04]  /*3fbd0*/  S2R R176, SR_TID.X ;  /* 0x0000000000b07919 */ /* 0x000ee80000002100 */
[----:B------:R-:W4:Y:S04]  /*3fbe0*/  LDL.LU.64 R192, [R1+0xfb8] ;  /* 0x000fb80001c07983 */ /* 0x000f280000300a00 */
[----:B------:R-:W4:Y:S01]  /*3fbf0*/  LDL.LU.64 R194, [R1+0xfa8] ;  /* 0x000fa80001c27983 */ /* 0x000f220000300a00 */
[----:B------:R-:W-:-:S02]  /*3fc00*/  IADD3 R175, R181, 0x100000, RZ ;  /* 0x00100000b5af7810 */ /* 0x000fc40007ffe0ff */
[C---:B------:R-:W-:Y:S02]  /*3fc10*/  IADD3 R174, R181.reuse, 0x100000, RZ ;  /* 0x00100000b5ae7810 */ /* 0x040fe40007ffe0ff */
[----:B------:R-:W-:Y:S01]  /*3fc20*/  SEL R172, R172, RZ, P0 ;  /* 0x000000ffacac7207 */ /* 0x000fe20000000000 */
[----:B------:R2:W-:Y:S01]  /*3fc30*/  LDGSTS.E [R175+0x16800], [R166.64], P5 ;  /* 0x16800000a6af7fae */ /* 0x0005e2000a92184c */
[----:B-1----:R-:W-:Y:S02]  /*3fc40*/  SHF.R.U32.HI R177, RZ, 0x6, R177 ;  /* 0x00000006ffb17819 */ /* 0x002fe400000116b1 */
[----:B------:R-:W-:Y:S01]  /*3fc50*/  IADD3 R173, R181, 0x100000, RZ ;  /* 0x00100000b5ad7810 */ /* 0x000fe20007ffe0ff */
[----:B------:R1:W-:Y:S01]  /*3fc60*/  LDGSTS.E [R174+0x16c00], [R168.64], P2 ;  /* 0x16c00000a8ae7fae */ /* 0x0003e2000912184c */
[----:B------:R-:W-:Y:S02]  /*3fc70*/  SGXT.U32 R177, R177, 0x1 ;  /* 0x00000001b1b1781a */ /* 0x000fe40000000000 */
[----:B---3--:R-:W-:-:S02]  /*3fc80*/  SHF.R.U32.HI R176, RZ, 0x6, R176 ;  /* 0x00000006ffb07819 */ /* 0x008fc400000116b0 */
[----:B------:R-:W-:Y:S02]  /*3fc90*/  LOP3.LUT R177, R177, 0x6, RZ, 0xfc, !PT ;  /* 0x00000006b1b17812 */ /* 0x000fe400078efcff */
[----:B------:R-:W-:Y:S02]  /*3fca0*/  SGXT.U32 R176, R176, 0x1 ;  /* 0x00000001b0b0781a */ /* 0x000fe40000000000 */
[----:B------:R-:W-:Y:S01]  /*3fcb0*/  ISETP.GE.AND P5, PT, R177, UR7, PT ;  /* 0x00000007b1007c0c */ /* 0x000fe2000bfa6270 */
[----:B------:R-:W-:Y:S01]  /*3fcc0*/  IMAD.WIDE R170, R0, 0x4, R170 ;  /* 0x0000000400aa7825 */ /* 0x000fe200078e02aa */
[----:B------:R-:W-:Y:S02]  /*3fcd0*/  LOP3.LUT R177, R176, 0xa, RZ, 0xfc, !PT ;  /* 0x0000000ab0b17812 */ /* 0x000fe400078efcff */
[----:B------:R-:W-:Y:S02]  /*3fce0*/  ISETP.NE.U32.AND P2, PT, R172, RZ, PT ;  /* 0x000000ffac00720c */ /* 0x000fe40003f45070 */
[----:B------:R-:W-:Y:S01]  /*3fcf0*/  LOP3.LUT R176, R176, 0xe, RZ, 0xfc, !PT ;  /* 0x0000000eb0b07812 */ /* 0x000fe200078efcff */
[----:B------:R2:W-:Y:S01]  /*3fd00*/  LDGSTS.E [R173+0x17000], [R170.64], P3 ;  /* 0x17000000aaad7fae */ /* 0x0005e2000992184c */
[----:B------:R-:W-:-:S02]  /*3fd10*/  SEL R172, RZ, 0x4, P5 ;  /* 0x00000004ffac7807 */ /* 0x000fc40002800000 */
[----:B------:R-:W-:Y:S02]  /*3fd20*/  ISETP.GE.AND P5, PT, R176, UR7, PT ;  /* 0x00000007b0007c0c */ /* 0x000fe4000bfa6270 */
[----:B------:R-:W-:Y:S02]  /*3fd30*/  ISETP.GE.AND P3, PT, R177, UR7, PT ;  /* 0x00000007b1007c0c */ /* 0x000fe4000bf66270 */
[----:B------:R-:W-:Y:S02]  /*3fd40*/  SEL R176, R172, RZ, P0 ;  /* 0x000000ffacb07207 */ /* 0x000fe40000000000 */
[----:B------:R-:W-:Y:S01]  /*3fd50*/  IADD3 R177, R181, 0x100000, RZ ;  /* 0x00100000b5b17810 */ /* 0x000fe20007ffe0ff */
[----:B--2---:R-:W-:Y:S01]  /*3fd60*/  IMAD.WIDE R172, R0, 0x4, R182 ;  /* 0x0000000400ac7825 */ /* 0x004fe200078e02b6 */
[----:B-1----:R-:W-:Y:S02]  /*3fd70*/  SEL R174, RZ, 0x4, P5 ;  /* 0x00000004ffae7807 */ /* 0x002fe40002800000 */
[----:B------:R-:W-:-:S02]  /*3fd80*/  ISETP.NE.U32.AND P5, PT, R176, RZ, PT ;  /* 0x000000ffb000720c */ /* 0x000fc40003fa5070 */
[----:B------:R5:W-:Y:S04]  /*3fd90*/  LDGSTS.E [R177+0x17400], [R172.64], P4 ;  /* 0x17400000acb17fae */ /* 0x000be8000a12184c */
[----:B------:R-:W1:Y:S01]  /*3fda0*/  S2R R180, SR_TID.X ;  /* 0x0000000000b47919 */ /* 0x000e620000002100 */
[----:B------:R-:W-:Y:S01]  /*3fdb0*/  SEL R175, RZ, 0x4, P3 ;  /* 0x00000004ffaf7807 */ /* 0x000fe20001800000 */
[----:B-----5:R-:W-:Y:S02]  /*3fdc0*/  IMAD.WIDE R176, R0, 0x4, R186 ;  /* 0x0000000400b07825 */ /* 0x020fe400078e02ba */
[----:B------:R-:W2:Y:S04]  /*3fdd0*/  LDL.LU.64 R186, [R1+0xf98] ;  /* 0x000f980001ba7983 */ /* 0x000ea80000300a00 */
[----:B------:R-:W3:Y:S04]  /*3fde0*/  LDL.LU.64 R198, [R1+0xf88] ;  /* 0x000f880001c67983 */ /* 0x000ee80000300a00 */
[----:B------:R-:W5:Y:S04]  /*3fdf0*/  LDL.LU.64 R200, [R1+0xf78] ;  /* 0x000f780001c87983 */ /* 0x000f680000300a00 */
[----:B------:R-:W3:Y:S01]  /*3fe00*/  LDL.LU.64 R202, [R1+0xf68] ;  /* 0x000f680001ca7983 */ /* 0x000ee20000300a00 */
[----:B-1----:R-:W-:-:S04]  /*3fe10*/  SHF.R.U32.HI R180, RZ, 0x6, R180 ;  /* 0x00000006ffb47819 */ /* 0x002fc800000116b4 */
[----:B------:R-:W-:-:S04]  /*3fe20*/  SGXT.U32 R180, R180, 0x1 ;  /* 0x00000001b4b4781a */ /* 0x000fc80000000000 */
[----:B------:R-:W-:Y:S02]  /*3fe30*/  LOP3.LUT R180, R180, 0x12, RZ, 0xfc, !PT ;  /* 0x00000012b4b47812 */ /* 0x000fe400078efcff */
[----:B------:R-:W-:Y:S02]  /*3fe40*/  SEL R175, R175, RZ, P0 ;  /* 0x000000ffafaf7207 */ /* 0x000fe40000000000 */
[----:B------:R-:W-:Y:S02]  /*3fe50*/  ISETP.GE.AND P3, PT, R180, UR7, PT ;  /* 0x00000007b4007c0c */ /* 0x000fe4000bf66270 */
[----:B------:R-:W-:Y:S02]  /*3fe60*/  SEL R174, R174, RZ, P0 ;  /* 0x000000ffaeae7207 */ /* 0x000fe40000000000 */
[----:B------:R-:W-:Y:S02]  /*3fe70*/  SEL R180, RZ, 0x4, P3 ;  /* 0x00000004ffb47807 */ /* 0x000fe40001800000 */
[----:B------:R-:W-:-:S02]  /*3fe80*/  ISETP.NE.U32.AND P4, PT, R175, RZ, PT ;  /* 0x000000ffaf00720c */ /* 0x000fc40003f85070 */
[----:B------:R-:W-:Y:S01]  /*3fe90*/  ISETP.NE.U32.AND P3, PT, R174, RZ, PT ;  /* 0x000000ffae00720c */ /* 0x000fe20003f65070 */
[----:B------:R-:W-:Y:S02]  /*3fea0*/  IMAD.WIDE R174, R0, 0x4, R184 ;  /* 0x0000000400ae7825 */ /* 0x000fe400078e02b8 */
[----:B------:R-:W1:Y:S04]  /*3feb0*/  S2R R185, SR_TID.X ;  /* 0x0000000000b97919 */ /* 0x000e680000002100 */
[----:B------:R-:W4:Y:S04]  /*3fec0*/  S2R R184, SR_TID.X ;  /* 0x0000000000b87919 */ /* 0x000f280000002100 */
[----:B------:R-:W4:Y:S01]  /*3fed0*/  S2R R189, SR_TID.X ;  /* 0x0000000000bd7919 */ /* 0x000f220000002100 */
[----:B------:R-:W-:-:S02]  /*3fee0*/  IADD3 R183, R181, 0x100000, RZ ;  /* 0x00100000b5b77810 */ /* 0x000fc40007ffe0ff */
[----:B------:R-:W-:Y:S02]  /*3fef0*/  IADD3 R182, R181, 0x100000, RZ ;  /* 0x00100000b5b67810 */ /* 0x000fe40007ffe0ff */
[----:B------:R-:W-:Y:S01]  /*3ff00*/  SEL R180, R180, RZ, P0 ;  /* 0x000000ffb4b47207 */ /* 0x000fe20000000000 */
[----:B------:R4:W-:Y:S01]  /*3ff10*/  LDGSTS.E [R183+0x17800], [R174.64], P6 ;  /* 0x17800000aeb77fae */ /* 0x0009e2000b12184c */
[----:B-1----:R-:W-:Y:S01]  /*3ff20*/  SHF.R.U32.HI R185, RZ, 0x6, R185 ;  /* 0x00000006ffb97819 */ /* 0x002fe200000116b9 */
[----:B----4-:R-:W-:Y:S01]  /*3ff30*/  IMAD.WIDE R178, R0, 0x4, R178 ;  /* 0x0000000400b27825 */ /* 0x010fe200078e02b2 */
[----:B------:R-:W-:Y:S01]  /*3ff40*/  SHF.R.U32.HI R184, RZ, 0x6, R184 ;  /* 0x00000006ffb87819 */ /* 0x000fe200000116b8 */
[----:B------:R1:W-:Y:S01]  /*3ff50*/  LDGSTS.E [R182+0x17c00], [R176.64], P1 ;  /* 0x17c00000b0b67fae */ /* 0x0003e2000892184c */
[----:B------:R-:W-:Y:S02]  /*3ff60*/  SGXT.U32 R185, R185, 0x1 ;  /* 0x00000001b9b9781a */ /* 0x000fe40000000000 */
[----:B------:R-:W-:-:S02]  /*3ff70*/  SGXT.U32 R184, R184, 0x1 ;  /* 0x00000001b8b8781a */ /* 0x000fc40000000000 */
[----:B------:R-:W-:Y:S02]  /*3ff80*/  LOP3.LUT R185, R185, 0x16, RZ, 0xfc, !PT ;  /* 0x00000016b9b97812 */ /* 0x000fe400078efcff */
[----:B------:R-:W-:Y:S02]  /*3ff90*/  IADD3 R181, R248, 0x100000, RZ ;  /* 0x00100000f8b57810 */ /* 0x000fe40007ffe0ff */
[----:B------:R-:W-:Y:S02]  /*3ffa0*/  ISETP.GE.AND P6, PT, R185, UR7, PT ;  /* 0x00000007b9007c0c */ /* 0x000fe4000bfc6270 */
[----:B------:R-:W-:Y:S01]  /*3ffb0*/  LOP3.LUT R185, R184, 0x1a, RZ, 0xfc, !PT ;  /* 0x0000001ab8b97812 */ /* 0x000fe200078efcff */
[----:B------:R4:W-:Y:S01]  /*3ffc0*/  LDGSTS.E [R181+0x10200], [R178.64], P2 ;  /* 0x10200000b2b57fae */ /* 0x0009e2000912184c */
[----:B------:R-:W-:Y:S02]  /*3ffd0*/  ISETP.NE.U32.AND P1, PT, R180, RZ, PT ;  /* 0x000000ffb400720c */ /* 0x000fe40003f25070 */
[----:B------:R-:W-:-:S02]  /*3ffe0*/  LOP3.LUT R184, R184, 0x1e, RZ, 0xfc, !PT ;  /* 0x0000001eb8b87812 */ /* 0x000fc400078efcff */
[----:B------:R-:W-:Y:S02]  /*3fff0*/  SHF.R.U32.HI R189, RZ, 0x6, R189 ;  /* 0x00000006ffbd7819 */ /* 0x000fe400000116bd */
[----:B------:R-:W-:Y:S02]  /*40000*/  SEL R180, RZ, 0x4, P6 ;  /* 0x00000004ffb47807 */ /* 0x000fe40003000000 */
[----:B------:R-:W-:Y:S02]  /*40010*/  ISETP.GE.AND P6, PT, R184, UR7, PT ;  /* 0x00000007b8007c0c */ /* 0x000fe4000bfc6270 */
[----:B------:R-:W-:Y:S02]  /*40020*/  SGXT.U32 R189, R189, 0x1 ;  /* 0x00000001bdbd781a */ /* 0x000fe40000000000 */
[----:B------:R-:W-:Y:S02]  /*40030*/  ISETP.GE.AND P2, PT, R185, UR7, PT ;  /* 0x00000007b9007c0c */ /* 0x000fe4000bf46270 */
[----:B------:R-:W-:Y:S01]  /*40040*/  SEL R184, R180, RZ, P0 ;  /* 0x000000ffb4b87207 */ /* 0x000fe20000000000 */
[----:B----4-:R-:W-:Y:S01]  /*40050*/  IMAD.WIDE R180, R0, 0x4, R190 ;  /* 0x0000000400b47825 */ /* 0x010fe200078e02be */
[----:B------:R-:W-:-:S02]  /*40060*/  IADD3 R185, R248, 0x100000, RZ ;  /* 0x00100000f8b97810 */ /* 0x000fc40007ffe0ff */
[----:B------:R-:W-:Y:S02]  /*40070*/  LOP3.LUT R189, R189, 0x22, RZ, 0xfc, !PT ;  /* 0x00000022bdbd7812 */ /* 0x000fe400078efcff */
[----:B------:R-:W-:Y:S01]  /*40080*/  SEL R183, RZ, 0x4, P2 ;  /* 0x00000004ffb77807 */ /* 0x000fe20001000000 */
[----:B------:R4:W-:Y:S01]  /*40090*/  LDGSTS.E [R185+0x10600], [R180.64], P5 ;  /* 0x10600000b4b97fae */ /* 0x0009e2000a92184c */
[----:B-1----:R-:W-:Y:S02]  /*400a0*/  SEL R182, RZ, 0x4, P6 ;  /* 0x00000004ffb67807 */ /* 0x002fe40003000000 */
[----:B------:R-:W-:Y:S02]  /*400b0*/  ISETP.NE.U32.AND P6, PT, R184, RZ, PT ;  /* 0x000000ffb800720c */ /* 0x000fe40003fc5070 */
[----:B------:R-:W-:Y:S02]  /*400c0*/  ISETP.GE.AND P2, PT, R189, UR7, PT ;  /* 0x00000007bd007c0c */ /* 0x000fe4000bf46270 */
[----:B------:R-:W-:-:S02]  /*400d0*/  SEL R183, R183, RZ, P0 ;  /* 0x000000ffb7b77207 */ /* 0x000fc40000000000 */
[----:B------:R-:W-:Y:S01]  /*400e0*/  SEL R182, R182, RZ, P0 ;  /* 0x000000ffb6b67207 */ /* 0x000fe20000000000 */
[----:B----4-:R-:W-:Y:S02]  /*400f0*/  IMAD.WIDE R184, R0, 0x4, R194 ;  /* 0x0000000400b87825 */ /* 0x010fe400078e02c2 */
[----:B------:R-:W4:Y:S01]  /*40100*/  LDL.LU.64 R194, [R1+0xf58] ;  /* 0x000f580001c27983 */ /* 0x000f220000300a00 */
[----:B------:R-:W-:Y:S02]  /*40110*/  SEL R188, RZ, 0x4, P2 ;  /* 0x00000004ffbc7807 */ /* 0x000fe40001000000 */
[----:B------:R-:W-:Y:S01]  /*40120*/  ISETP.NE.U32.AND P5, PT, R183, RZ, PT ;  /* 0x000000ffb700720c */ /* 0x000fe20003fa5070 */
[----:B------:R-:W4:Y:S01]  /*40130*/  LDL.LU.64 R206, [R1+0xf48] ;  /* 0x000f480001ce7983 */ /* 0x000f220000300a00 */
[----:B------:R-:W-:Y:S01]  /*40140*/  ISETP.NE.U32.AND P2, PT, R182, RZ, PT ;  /* 0x000000ffb600720c */ /* 0x000fe20003f45070 */
[----:B------:R-:W-:Y:S02]  /*40150*/  IMAD.WIDE R182, R0, 0x4, R192 ;  /* 0x0000000400b67825 */ /* 0x000fe400078e02c0 */
[----:B------:R-:W1:Y:S04]  /*40160*/  S2R R193, SR_TID.X ;  /* 0x0000000000c17919 */ /* 0x000e680000002100 */
[----:B------:R-:W1:Y:S04]  /*40170*/  S2R R192, SR_TID.X ;  /* 0x0000000000c07919 */ /* 0x000e680000002100 */
[----:B------:R-:W4:Y:S04]  /*40180*/  LDL.LU.64 R208, [R1+0xf38] ;  /* 0x000f380001d07983 */ /* 0x000f280000300a00 */
[----:B------:R-:W4:Y:S01]  /*40190*/  LDL.LU.64 R210, [R1+0xf28] ;  /* 0x000f280001d27983 */ /* 0x000f220000300a00 */
[----:B------:R-:W-:-:S02]  /*401a0*/  IADD3 R191, R248, 0x100000, RZ ;  /* 0x00100000f8bf7810 */ /* 0x000fc40007ffe0ff */
[----:B------:R-:W-:Y:S02]  /*401b0*/  IADD3 R190, R248, 0x100000, RZ ;  /* 0x00100000f8be7810 */ /* 0x000fe40007ffe0ff */
[----:B------:R-:W-:Y:S01]  /*401c0*/  SEL R188, R188, RZ, P0 ;  /* 0x000000ffbcbc7207 */ /* 0x000fe20000000000 */
[----:B------:R2:W-:Y:S01]  /*401d0*/  LDGSTS.E [R191+0x10a00], [R182.64], P4 ;  /* 0x10a00000b6bf7fae */ /* 0x0005e2000a12184c */
[----:B------:R-:W-:-:S03]  /*401e0*/  IADD3 R189, R248, 0x100000, RZ ;  /* 0x00100000f8bd7810 */ /* 0x000fc60007ffe0ff */
[----:B------:R1:W-:Y:S02]  /*401f0*/  LDGSTS.E [R190+0x10e00], [R184.64], P3 ;  /* 0x10e00000b8be7fae */ /* 0x0003e4000992184c */
[----:B-1----:R-:W-:-:S04]  /*40200*/  SHF.R.U32.HI R193, RZ, 0x6, R193 ;  /* 0x00000006ffc17819 */ /* 0x002fc800000116c1 */
[----:B------:R-:W-:Y:S02]  /*40210*/  SGXT.U32 R193, R193, 0x1 ;  /* 0x00000001c1c1781a */ /* 0x000fe40000000000 */
[----:B------:R-:W-:Y:S02]  /*40220*/  SHF.R.U32.HI R192, RZ, 0x6, R192 ;  /* 0x00000006ffc07819 */ /* 0x000fe400000116c0 */
[----:B------:R-:W-:Y:S02]  /*40230*/  LOP3.LUT R193, R193, 0x26, RZ, 0xfc, !PT ;  /* 0x00000026c1c17812 */ /* 0x000fe400078efcff */
[----:B------:R-:W-:Y:S02]  /*40240*/  SGXT.U32 R192, R192, 0x1 ;  /* 0x00000001c0c0781a */ /* 0x000fe40000000000 */
[----:B------:R-:W-:Y:S02]  /*40250*/  ISETP.GE.AND P4, PT, R193, UR7, PT ;  /* 0x00000007c1007c0c */ /* 0x000fe4000bf86270 */
[----:B------:R-:W-:-:S02]  /*40260*/  LOP3.LUT R193, R192, 0x2a, RZ, 0xfc, !PT ;  /* 0x0000002ac0c17812 */ /* 0x000fc400078efcff */
[----:B------:R-:W-:Y:S02]  /*40270*/  ISETP.NE.U32.AND P3, PT, R188, RZ, PT ;  /* 0x000000ffbc00720c */ /* 0x000fe40003f65070 */
[----:B------:R-:W-:Y:S02]  /*40280*/  LOP3.LUT R192, R192, 0x2e, RZ, 0xfc, !PT ;  /* 0x0000002ec0c07812 */ /* 0x000fe400078efcff */
[----:B------:R-:W-:Y:S02]  /*40290*/  SEL R188, RZ, 0x4, P4 ;  /* 0x00000004ffbc7807 */ /* 0x000fe40002000000 */
[----:B------:R-:W-:Y:S02]  /*402a0*/  ISETP.GE.AND P4, PT, R192, UR7, PT ;  /* 0x00000007c0007c0c */ /* 0x000fe4000bf86270 */
[----:B------:R-:W-:Y:S02]  /*402b0*/  SEL R192, R188, RZ, P0 ;  /* 0x000000ffbcc07207 */ /* 0x000fe40000000000 */
[----:B------:R-:W-:-:S02]  /*402c0*/  SEL R190, RZ, 0x4, P4 ;  /* 0x00000004ffbe7807 */ /* 0x000fc40002000000 */
[----:B------:R-:W-:Y:S01]  /*402d0*/  ISETP.NE.U32.AND P4, PT, R192, RZ, PT ;  /* 0x000000ffc000720c */ /* 0x000fe20003f85070 */
[----:B--2---:R-:W-:-:S05]  /*402e0*/  IMAD.WIDE R186, R0, 0x4, R186 ;  /* 0x0000000400ba7825 */ /* 0x004fca00078e02ba */
[----:B------:R3:W-:Y:S01]  /*402f0*/  LDGSTS.E [R189+0x11200], [R186.64], P1 ;  /* 0x11200000babd7fae */ /* 0x0007e2000892184c */
[----:B------:R-:W-:Y:S02]  /*40300*/  ISETP.GE.AND P1, PT, R193, UR7, PT ;  /* 0x00000007c1007c0c */ /* 0x000fe4000bf26270 */
[----:B------:R-:W-:Y:S01]  /*40310*/  IADD3 R193, R248, 0x100000, RZ ;  /* 0x00100000f8c17810 */ /* 0x000fe20007ffe0ff */
[----:B---3--:R-:W-:-:S05]  /*40320*/  IMAD.WIDE R188, R0, 0x4, R198 ;  /* 0x0000000400bc7825 */ /* 0x008fca00078e02c6 */
[----:B------:R1:W-:Y:S02]  /*40330*/  LDGSTS.E [R193+0x11600], [R188.64], P6 ;  /* 0x11600000bcc17fae */ /* 0x0003e4000b12184c */
[----:B-1----:R-:W-:Y:S02]  /*40340*/  IMAD.WIDE R192, R0, 0x4, R202 ;  /* 0x0000000400c07825 */ /* 0x002fe400078e02ca */
[----:B------:R-:W2:Y:S04]  /*40350*/  LDL.LU.64 R202, [R1+0xf18] ;  /* 0x000f180001ca7983 */ /* 0x000ea80000300a00 */
[----:B------:R-:W3:Y:S04]  /*40360*/  LDL.LU.64 R214, [R1+0xf08] ;  /* 0x000f080001d67983 */ /* 0x000ee80000300a00 */
[----:B------:R-:W3:Y:S04]  /*40370*/  LDL.LU.64 R220, [R1+0xef8] ;  /* 0x000ef80001dc7983 */ /* 0x000ee80000300a00 */
[----:B------:R-:W3:Y:S04]  /*40380*/  LDL.LU.64 R218, [R1+0xee8] ;  /* 0x000ee80001da7983 */ /* 0x000ee80000300a00 */
[----:B------:R-:W1:Y:S01]  /*40390*/  S2R R197, SR_TID.X ;  /* 0x0000000000c57919 */ /* 0x000e620000002100 */
[----:B------:R-:W-:-:S02]  /*403a0*/  SEL R191, RZ, 0x4, P1 ;  /* 0x00000004ffbf7807 */ /* 0x000fc40000800000 */
[----:B------:R-:W-:Y:S02]  /*403b0*/  SEL R190, R190, RZ, P0 ;  /* 0x000000ffbebe7207 */ /* 0x000fe40000000000 */
[----:B------:R-:W-:Y:S02]  /*403c0*/  SEL R191, R191, RZ, P0 ;  /* 0x000000ffbfbf7207 */ /* 0x000fe40000000000 */
[----:B-1----:R-:W-:-:S04]  /*403d0*/  SHF.R.U32.HI R197, RZ, 0x6, R197 ;  /* 0x00000006ffc57819 */ /* 0x002fc800000116c5 */
[----:B------:R-:W-:-:S04]  /*403e0*/  SGXT.U32 R197, R197, 0x1 ;  /* 0x00000001c5c5781a */ /* 0x000fc80000000000 */
[----:B------:R-:W-:-:S04]  /*403f0*/  LOP3.LUT R197, R197, 0x32, RZ, 0xfc, !PT ;  /* 0x00000032c5c57812 */ /* 0x000fc800078efcff */
[----:B------:R-:W-:Y:S02]  /*40400*/  ISETP.GE.AND P1, PT, R197, UR7, PT ;  /* 0x00000007c5007c0c */ /* 0x000fe4000bf26270 */
[----:B------:R-:W-:Y:S02]  /*40410*/  ISETP.NE.U32.AND P6, PT, R191, RZ, PT ;  /* 0x000000ffbf00720c */ /* 0x000fe40003fc5070 */
[----:B------:R-:W-:Y:S02]  /*40420*/  SEL R196, RZ, 0x4, P1 ;  /* 0x00000004ffc47807 */ /* 0x000fe40000800000 */
[----:B------:R-:W-:Y:S01]  /*40430*/  ISETP.NE.U32.AND P1, PT, R190, RZ, PT ;  /* 0x000000ffbe00720c */ /* 0x000fe20003f25070 */
[----:B-----5:R-:W-:Y:S02]  /*40440*/  IMAD.WIDE R190, R0, 0x4, R200 ;  /* 0x0000000400be7825 */ /* 0x020fe400078e02c8 */
[----:B------:R-:W1:Y:S04]  /*40450*/  S2R R201, SR_TID.X ;  /* 0x0000000000c97919 */ /* 0x000e680000002100 */
[----:B------:R-:W5:Y:S04]  /*40460*/  S2R R200, SR_TID.X ;  /* 0x0000000000c87919 */ /* 0x000f680000002100 */
[----:B------:R-:W4:Y:S01]  /*40470*/  S2R R205, SR_TID.X ;  /* 0x0000000000cd7919 */ /* 0x000f220000002100 */
[----:B------:R-:W-:-:S02]  /*40480*/  IADD3 R199, R248, 0x100000, RZ ;  /* 0x00100000f8c77810 */ /* 0x000fc40007ffe0ff */
[C---:B------:R-:W-:Y:S02]  /*40490*/  IADD3 R198, R248.reuse, 0x100000, RZ ;  /* 0x00100000f8c67810 */ /* 0x040fe40007ffe0ff */
[----:B------:R-:W-:Y:S01]  /*404a0*/  IADD3 R197, R248, 0x100000, RZ ;  /* 0x00100000f8c57810 */ /* 0x000fe20007ffe0ff */
[----:B------:R4:W-:Y:S01]  /*404b0*/  LDGSTS.E [R199+0x11a00], [R190.64], P5 ;  /* 0x11a00000bec77fae */ /* 0x0009e2000a92184c */
[----:B------:R-:W-:Y:S01]  /*404c0*/  SEL R196, R196, RZ, P0 ;  /* 0x000000ffc4c47207 */ /* 0x000fe20000000000 */
[----:B----4-:R-:W-:Y:S02]  /*404d0*/  IMAD.WIDE R194, R0, 0x4, R194 ;  /* 0x0000000400c27825 */ /* 0x010fe400078e02c2 */
[----:B------:R4:W-:Y:S01]  /*404e0*/  LDGSTS.E [R198+0x11e00], [R192.64], P2 ;  /* 0x11e00000c0c67fae */ /* 0x0009e2000912184c */
[----:B-1----:R-:W-:-:S03]  /*404f0*/  SHF.R.U32.HI R201, RZ, 0x6, R201 ;  /* 0x00000006ffc97819 */ /* 0x002fc600000116c9 */
[----:B------:R1:W-:Y:S01]  /*40500*/  LDGSTS.E [R197+0x12200], [R194.64], P3 ;  /* 0x12200000c2c57fae */ /* 0x0003e2000992184c */
[----:B------:R-:W-:Y:S02]  /*40510*/  SGXT.U32 R201, R201, 0x1 ;  /* 0x00000001c9c9781a */ /* 0x000fe40000000000 */
[----:B-----5:R-:W-:Y:S02]  /*40520*/  SHF.R.U32.HI R200, RZ, 0x6, R200 ;  /* 0x00000006ffc87819 */ /* 0x020fe400000116c8 */
[----:B------:R-:W-:Y:S02]  /*40530*/  LOP3.LUT R201, R201, 0x36, RZ, 0xfc, !PT ;  /* 0x00000036c9c97812 */ /* 0x000fe400078efcff */
[----:B------:R-:W-:Y:S02]  /*40540*/  SGXT.U32 R200, R200, 0x1 ;  /* 0x00000001c8c8781a */ /* 0x000fe40000000000 */
[----:B------:R-:W-:Y:S02]  /*40550*/  ISETP.GE.AND P5, PT, R201, UR7, PT ;  /* 0x00000007c9007c0c */ /* 0x000fe4000bfa6270 */
[----:B------:R-:W-:-:S02]  /*40560*/  LOP3.LUT R201, R200, 0x3a, RZ, 0xfc, !PT ;  /* 0x0000003ac8c97812 */ /* 0x000fc400078efcff */
[----:B------:R-:W-:Y:S02]  /*40570*/  SHF.R.U32.HI R205, RZ, 0x6, R205 ;  /* 0x00000006ffcd7819 */ /* 0x000fe400000116cd */
[----:B------:R-:W-:Y:S02]  /*40580*/  LOP3.LUT R200, R200, 0x3e, RZ, 0xfc, !PT ;  /* 0x0000003ec8c87812 */ /* 0x000fe400078efcff */
[----:B------:R-:W-:Y:S02]  /*40590*/  ISETP.NE.U32.AND P2, PT, R196, RZ, PT ;  /* 0x000000ffc400720c */ /* 0x000fe40003f45070 */
[----:B------:R-:W-:Y:S02]  /*405a0*/  SEL R196, RZ, 0x4, P5 ;  /* 0x00000004ffc47807 */ /* 0x000fe40002800000 */
[----:B------:R-:W-:Y:S02]  /*405b0*/  SGXT.U32 R205, R205, 0x1 ;  /* 0x00000001cdcd781a */ /* 0x000fe40000000000 */
[----:B------:R-:W-:-:S02]  /*405c0*/  ISETP.GE.AND P3, PT, R201, UR7, PT ;  /* 0x00000007c9007c0c */ /* 0x000fc4000bf66270 */
[----:B------:R-:W-:Y:S02]  /*405d0*/  ISETP.GE.AND P5, PT, R200, UR7, PT ;  /* 0x00000007c8007c0c */ /* 0x000fe4000bfa6270 */
[----:B------:R-:W-:Y:S02]  /*405e0*/  LOP3.LUT R205, R205, 0x42, RZ, 0xfc, !PT ;  /* 0x00000042cdcd7812 */ /* 0x000fe400078efcff */
[----:B------:R-:W-:Y:S02]  /*405f0*/  SEL R199, RZ, 0x4, P3 ;  /* 0x00000004ffc77807 */ /* 0x000fe40001800000 */
[----:B----4-:R-:W-:Y:S02]  /*40600*/  SEL R198, RZ, 0x4, P5 ;  /* 0x00000004ffc67807 */ /* 0x010fe40002800000 */
[----:B------:R-:W-:Y:S01]  /*40610*/  SEL R200, R196, RZ, P0 ;  /* 0x000000ffc4c87207 */ /* 0x000fe20000000000 */
[----:B-1----:R-:W-:Y:S01]  /*40620*/  IMAD.WIDE R196, R0, 0x4, R206 ;  /* 0x0000000400c47825 */ /* 0x002fe200078e02ce */
[----:B------:R-:W-:-:S02]  /*40630*/  IADD3 R201, R248, 0x100000, RZ ;  /* 0x00100000f8c97810 */ /* 0x000fc40007ffe0ff */
[----:B------:R-:W-:Y:S02]  /*40640*/  ISETP.GE.AND P5, PT, R205, UR7, PT ;  /* 0x00000007cd007c0c */ /* 0x000fe4000bfa6270 */
[----:B------:R-:W-:Y:S01]  /*40650*/  SEL R199, R199, RZ, P0 ;  /* 0x000000ffc7c77207 */ /* 0x000fe20000000000 */
[----:B------:R1:W-:Y:S01]  /*40660*/  LDGSTS.E [R201+0x12600], [R196.64], P4 ;  /* 0x12600000c4c97fae */ /* 0x0003e2000a12184c */
[----:B------:R-:W-:Y:S02]  /*40670*/  SEL R198, R198, RZ, P0 ;  /* 0x000000ffc6c67207 */ /* 0x000fe40000000000 */
[----:B------:R-:W-:Y:S02]  /*40680*/  ISETP.NE.U32.AND P3, PT, R200, RZ, PT ;  /* 0x000000ffc800720c */ /* 0x000fe40003f65070 */
[----:B------:R-:W-:Y:S02]  /*40690*/  SEL R204, RZ, 0x4, P5 ;  /* 0x00000004ffcc7807 */ /* 0x000fe40002800000 */
[----:B------:R-:W-:-:S02]  /*406a0*/  ISETP.NE.U32.AND P4, PT, R199, RZ, PT ;  /* 0x000000ffc700720c */ /* 0x000fc40003f85070 */
[----:B------:R-:W-:Y:S01]  /*406b0*/  ISETP.NE.U32.AND P5, PT, R198, RZ, PT ;  /* 0x000000ffc600720c */ /* 0x000fe20003fa5070 */
[C---:B------:R-:W-:Y:S02]  /*406c0*/  IMAD.WIDE R198, R0.reuse, 0x4, R208 ;  /* 0x0000000400c67825 */ /* 0x040fe400078e02d0 */
[----:B------:R-:W4:Y:S02]  /*406d0*/  S2R R209, SR_TID.X ;  /* 0x0000000000d17919 */ /* 0x000f240000002100 */
[----:B-1----:R-:W-:Y:S02]  /*406e0*/  IMAD.WIDE R200, R0, 0x4, R210 ;  /* 0x0000000400c87825 */ /* 0x002fe400078e02d2 */
[----:B------:R-:W5:Y:S04]  /*406f0*/  LDL.LU.64 R210, [R1+0xed8] ;  /* 0x000ed80001d27983 */ /* 0x000f680000300a00 */
[----:B------:R-:W1:Y:S04]  /*40700*/  S2R R208, SR_TID.X ;  /* 0x0000000000d07919 */ /* 0x000e680000002100 */
[----:B------:R-:W5:Y:S04]  /*40710*/  LDL.LU.64 R222, [R1+0xec8] ;  /* 0x000ec80001de7983 */ /* 0x000f680000300a00 */
[----:B------:R-:W5:Y:S04]  /*40720*/  LDL.LU.64 R226, [R1+0xeb8] ;  /* 0x000eb80001e27983 */ /* 0x000f680000300a00 */
[----:B------:R-:W5:Y:S01]  /*40730*/  LDL.LU.64 R224, [R1+0xea8] ;  /* 0x000ea80001e07983 */ /* 0x000f620000300a00 */
[----:B----4-:R-:W-:-:S02]  /*40740*/  SHF.R.U32.HI R209, RZ, 0x6, R209 ;  /* 0x00000006ffd17819 */ /* 0x010fc400000116d1 */
[C---:B------:R-:W-:Y:S02]  /*40750*/  IADD3 R207, R248.reuse, 0x100000, RZ ;  /* 0x00100000f8cf7810 */ /* 0x040fe40007ffe0ff */
[----:B------:R-:W-:Y:S02]  /*40760*/  SGXT.U32 R209, R209, 0x1 ;  /* 0x00000001d1d1781a */ /* 0x000fe40000000000 */
[----:B------:R-:W-:Y:S01]  /*40770*/  IADD3 R206, R248, 0x100000, RZ ;  /* 0x00100000f8ce7810 */ /* 0x000fe20007ffe0ff */
[----:B------:R4:W-:Y:S01]  /*40780*/  LDGSTS.E [R207+0x12a00], [R198.64], P6 ;  /* 0x12a00000c6cf7fae */ /* 0x0009e2000b12184c */
[----:B-1----:R-:W-:Y:S02]  /*40790*/  SHF.R.U32.HI R208, RZ, 0x6, R208 ;  /* 0x00000006ffd07819 */ /* 0x002fe400000116d0 */
[----:B------:R-:W-:Y:S01]  /*407a0*/  LOP3.LUT R209, R209, 0x46, RZ, 0xfc, !PT ;  /* 0x00000046d1d17812 */ /* 0x000fe200078efcff */
[----:B------:R1:W-:Y:S01]  /*407b0*/  LDGSTS.E [R206+0x12e00], [R200.64], P1 ;  /* 0x12e00000c8ce7fae */ /* 0x0003e2000892184c */
[----:B------:R-:W-:-:S02]  /*407c0*/  SGXT.U32 R208, R208, 0x1 ;  /* 0x00000001d0d0781a */ /* 0x000fc40000000000 */
[----:B------:R-:W-:Y:S02]  /*407d0*/  SEL R204, R204, RZ, P0 ;  /* 0x000000ffcccc7207 */ /* 0x000fe40000000000 */
[----:B------:R-:W-:Y:S02]  /*407e0*/  ISETP.GE.AND P6, PT, R209, UR7, PT ;  /* 0x00000007d1007c0c */ /* 0x000fe4000bfc6270 */
[----:B------:R-:W-:Y:S02]  /*407f0*/  IADD3 R205, R248, 0x100000, RZ ;  /* 0x00100000f8cd7810 */ /* 0x000fe40007ffe0ff */
[----:B------:R-:W-:Y:S02]  /*40800*/  LOP3.LUT R209, R208, 0x4a, RZ, 0xfc, !PT ;  /* 0x0000004ad0d17812 */ /* 0x000fe400078efcff */
[----:B------:R-:W-:Y:S02]  /*40810*/  ISETP.NE.U32.AND P1, PT, R204, RZ, PT ;  /* 0x000000ffcc00720c */ /* 0x000fe40003f25070 */
[----:B------:R-:W-:-:S02]  /*40820*/  LOP3.LUT R208, R208, 0x4e, RZ, 0xfc, !PT ;  /* 0x0000004ed0d07812 */ /* 0x000fc400078efcff */
[----:B------:R-:W-:Y:S02]  /*40830*/  SEL R204, RZ, 0x4, P6 ;  /* 0x00000004ffcc7807 */ /* 0x000fe40003000000 */
[----:B------:R-:W-:Y:S02]  /*40840*/  ISETP.GE.AND P6, PT, R208, UR7, PT ;  /* 0x00000007d0007c0c */ /* 0x000fe4000bfc6270 */
[----:B------:R-:W-:Y:S01]  /*40850*/  SEL R208, R204, RZ, P0 ;  /* 0x000000ffccd07207 */ /* 0x000fe20000000000 */
[----:B--2---:R-:W-:-:S05]  /*40860*/  IMAD.WIDE R202, R0, 0x4, R202 ;  /* 0x0000000400ca7825 */ /* 0x004fca00078e02ca */
[----:B------:R3:W-:Y:S01]  /*40870*/  LDGSTS.E [R205+0x13200], [R202.64], P2 ;  /* 0x13200000cacd7fae */ /* 0x0007e2000912184c */
[----:B------:R-:W-:Y:S02]  /*40880*/  ISETP.GE.AND P2, PT, R209, UR7, PT ;  /* 0x00000007d1007c0c */ /* 0x000fe4000bf46270 */
[----:B------:R-:W-:Y:S02]  /*40890*/  IADD3 R209, R248, 0x100000, RZ ;  /* 0x00100000f8d17810 */ /* 0x000fe40007ffe0ff */
[----:B----4-:R-:W-:Y:S02]  /*408a0*/  SEL R207, RZ, 0x4, P2 ;  /* 0x00000004ffcf7807 */ /* 0x010fe40001000000 */
[----:B------:R-:W-:Y:S01]  /*408b0*/  ISETP.NE.U32.AND P2, PT, R208, RZ, PT ;  /* 0x000000ffd000720c */ /* 0x000fe20003f45070 */
[----:B---3--:R-:W-:-:S05]  /*408c0*/  IMAD.WIDE R204, R0, 0x4, R214 ;  /* 0x0000000400cc7825 */ /* 0x008fca00078e02d6 */
[----:B------:R2:W-:Y:S02]  /*408d0*/  LDGSTS.E [R209+0x13600], [R204.64], P3 ;  /* 0x13600000ccd17fae */ /* 0x0005e4000992184c */
[----:B--2---:R-:W-:Y:S02]  /*408e0*/  IMAD.WIDE R208, R0, 0x4, R218 ;  /* 0x0000000400d07825 */ /* 0x004fe400078e02da */
[----:B------:R-:W2:Y:S04]  /*408f0*/  LDL.LU.64 R218, [R1+0xe98] ;  /* 0x000e980001da7983 */ /* 0x000ea80000300a00 */
[----:B------:R-:W3:Y:S04]  /*40900*/  LDL.LU.64 R228, [R1+0xe88] ;  /* 0x000e880001e47983 */ /* 0x000ee80000300a00 */
[----:B------:R-:W4:Y:S04]  /*40910*/  LDL.LU.64 R230, [R1+0xe78] ;  /* 0x000e780001e67983 */ /* 0x000f280000300a00 */
[----:B------:R-:W3:Y:S04]  /*40920*/  LDL.LU.64 R80, [R1+0xe68] ;  /* 0x000e680001507983 */ /* 0x000ee80000300a00 */
[----:B------:R-:W3:Y:S04]  /*40930*/  LDL.LU.64 R232, [R1+0xe58] ;  /* 0x000e580001e87983 */ /* 0x000ee80000300a00 */
[----:B------:R-:W1:Y:S04]  /*40940*/  S2R R213, SR_TID.X ;  /* 0x0000000000d57919 */ /* 0x000e680000002100 */
[----:B------:R-:W1:Y:S02]  /*40950*/  S2R R217, SR_TID.X ;  /* 0x0000000000d97919 */ /* 0x000e640000002100 */
[----:B-1----:R-:W-:-:S02]  /*40960*/  SEL R206, RZ, 0x4, P6 ;  /* 0x00000004ffce7807 */ /* 0x002fc40003000000 */
[----:B------:R-:W-:Y:S01]  /*40970*/  SEL R207, R207, RZ, P0 ;  /* 0x000000ffcfcf7207 */ /* 0x000fe20000000000 */
[----:B------:R-:W4:Y:S01]  /*40980*/  LDL.LU.64 R238, [R1+0x7b8] ;  /* 0x0007b80001ee7983 */ /* 0x000f220000300a00 */
[----:B------:R-:W-:Y:S02]  /*40990*/  SEL R206, R206, RZ, P0 ;  /* 0x000000ffcece7207 */ /* 0x000fe40000000000 */
[----:B------:R-:W-:-:S04]  /*409a0*/  SHF.R.U32.HI R213, RZ, 0x6, R213 ;  /* 0x00000006ffd57819 */ /* 0x000fc800000116d5 */
[----:B------:R-:W-:Y:S02]  /*409b0*/  SGXT.U32 R213, R213, 0x1 ;  /* 0x00000001d5d5781a */ /* 0x000fe40000000000 */
[----:B------:R-:W-:Y:S02]  /*409c0*/  SHF.R.U32.HI R217, RZ, 0x6, R217 ;  /* 0x00000006ffd97819 */ /* 0x000fe400000116d9 */
[----:B------:R-:W-:Y:S02]  /*409d0*/  LOP3.LUT R213, R213, 0x52, RZ, 0xfc, !PT ;  /* 0x00000052d5d57812 */ /* 0x000fe400078efcff */
[----:B------:R-:W-:Y:S02]  /*409e0*/  SGXT.U32 R217, R217, 0x1 ;  /* 0x00000001d9d9781a */ /* 0x000fe40000000000 */
[----:B------:R-:W-:Y:S02]  /*409f0*/  ISETP.GE.AND P6, PT, R213, UR7, PT ;  /* 0x00000007d5007c0c */ /* 0x000fe4000bfc6270 */
[----:B------:R-:W-:-:S02]  /*40a00*/  LOP3.LUT R216, R217, 0x56, RZ, 0xfc, !PT ;  /* 0x00000056d9d87812 */ /* 0x000fc400078efcff */
[----:B------:R-:W1:Y:S01]  /*40a10*/  S2R R217, SR_TID.X ;  /* 0x0000000000d97919 */ /* 0x000e620000002100 */
[----:B------:R-:W-:Y:S02]  /*40a20*/  SEL R212, RZ, 0x4, P6 ;  /* 0x00000004ffd47807 */ /* 0x000fe40003000000 */
[----:B------:R-:W-:Y:S02]  /*40a30*/  ISETP.NE.U32.AND P3, PT, R207, RZ, PT ;  /* 0x000000ffcf00720c */ /* 0x000fe40003f65070 */
[----:B------:R-:W-:Y:S01]  /*40a40*/  ISETP.NE.U32.AND P6, PT, R206, RZ, PT ;  /* 0x000000ffce00720c */ /* 0x000fe20003fc5070 */
[----:B------:R-:W-:Y:S02]  /*40a50*/  IMAD.WIDE R206, R0, 0x4, R220 ;  /* 0x0000000400ce7825 */ /* 0x000fe400078e02dc */
[----:B------:R-:W1:Y:S01]  /*40a60*/  S2R R221, SR_TID.X ;  /* 0x0000000000dd7919 */ /* 0x000e620000002100 */
[----:B------:R-:W-:-:S05]  /*40a70*/  IADD3 R215, R248, 0x100000, RZ ;  /* 0x00100000f8d77810 */ /* 0x000fca0007ffe0ff */
[----:B------:R1:W-:Y:S01]  /*40a80*/  LDGSTS.E [R215+0x13a00], [R206.64], P4 ;  /* 0x13a00000ced77fae */ /* 0x0003e2000a12184c */
[----:B------:R-:W-:Y:S02]  /*40a90*/  ISETP.GE.AND P4, PT, R216, UR7, PT ;  /* 0x00000007d8007c0c */ /* 0x000fe4000bf86270 */
[----:B------:R-:W-:Y:S02]  /*40aa0*/  IADD3 R214, R248, 0x100000, RZ ;  /* 0x00100000f8d67810 */ /* 0x000fe40007ffe0ff */
[----:B------:R-:W-:-:S03]  /*40ab0*/  SEL R212, R212, RZ, P0 ;  /* 0x000000ffd4d47207 */ /* 0x000fc60000000000 */
[----:B------:R1:W-:Y:S02]  /*40ac0*/  LDGSTS.E [R214+0x13e00], [R208.64], P5 ;  /* 0x13e00000d0d67fae */ /* 0x0003e4000a92184c */
[----:B-1----:R-:W-:-:S04]  /*40ad0*/  SHF.R.U32.HI R216, RZ, 0x6, R217 ;  /* 0x00000006ffd87819 */ /* 0x002fc800000116d9 */
[----:B------:R-:W-:Y:S02]  /*40ae0*/  SGXT.U32 R216, R216, 0x1 ;  /* 0x00000001d8d8781a */ /* 0x000fe40000000000 */
[----:B------:R-:W-:Y:S02]  /*40af0*/  SHF.R.U32.HI R221, RZ, 0x6, R221 ;  /* 0x00000006ffdd7819 */ /* 0x000fe400000116dd */
[C---:B------:R-:W-:Y:S02]  /*40b00*/  LOP3.LUT R217, R216.reuse, 0x5a, RZ, 0xfc, !PT ;  /* 0x0000005ad8d97812 */ /* 0x040fe400078efcff */
[----:B------:R-:W-:Y:S02]  /*40b10*/  LOP3.LUT R216, R216, 0x5e, RZ, 0xfc, !PT ;  /* 0x0000005ed8d87812 */ /* 0x000fe400078efcff */
[----:B------:R-:W-:Y:S02]  /*40b20*/  SGXT.U32 R221, R221, 0x1 ;  /* 0x00000001dddd781a */ /* 0x000fe40000000000 */
[----:B------:R-:W-:-:S02]  /*40b30*/  ISETP.NE.U32.AND P5, PT, R212, RZ, PT ;  /* 0x000000ffd400720c */ /* 0x000fc40003fa5070 */
[----:B------:R-:W-:Y:S02]  /*40b40*/  SEL R212, RZ, 0x4, P4 ;  /* 0x00000004ffd47807 */ /* 0x000fe40002000000 */
[----:B------:R-:W-:Y:S02]  /*40b50*/  ISETP.GE.AND P4, PT, R216, UR7, PT ;  /* 0x00000007d8007c0c */ /* 0x000fe4000bf86270 */
[----:B------:R-:W-:Y:S02]  /*40b60*/  LOP3.LUT R221, R221, 0x62, RZ, 0xfc, !PT ;  /* 0x00000062dddd7812 */ /* 0x000fe400078efcff */
[----:B------:R-:W-:Y:S02]  /*40b70*/  SEL R214, RZ, 0x4, P4 ;  /* 0x00000004ffd67807 */ /* 0x000fe40002000000 */
[----:B------:R-:W-:Y:S02]  /*40b80*/  ISETP.GE.AND P4, PT, R221, UR7, PT ;  /* 0x00000007dd007c0c */ /* 0x000fe4000bf86270 */
[----:B------:R-:W1:Y:S01]  /*40b90*/  S2R R221, SR_TID.X ;  /* 0x0000000000dd7919 */ /* 0x000e620000002100 */
[----:B------:R-:W-:Y:S01]  /*40ba0*/  IADD3 R213, R248, 0x100000, RZ ;  /* 0x00100000f8d57810 */ /* 0x000fe20007ffe0ff */
[----:B-----5:R-:W-:Y:S01]  /*40bb0*/  IMAD.WIDE R210, R0, 0x4, R210 ;  /* 0x0000000400d27825 */ /* 0x020fe200078e02d2 */
[----:B------:R-:W-:-:S04]  /*40bc0*/  SEL R216, R212, RZ, P0 ;  /* 0x000000ffd4d87207 */ /* 0x000fc80000000000 */
[----:B------:R5:W-:Y:S01]  /*40bd0*/  LDGSTS.E [R213+0x14200], [R210.64], P1 ;  /* 0x14200000d2d57fae */ /* 0x000be2000892184c */
[----:B------:R-:W-:Y:S02]  /*40be0*/  ISETP.GE.AND P1, PT, R217, UR7, PT ;  /* 0x00000007d9007c0c */ /* 0x000fe4000bf26270 */
[----:B------:R-:W-:Y:S02]  /*40bf0*/  IADD3 R217, R248, 0x100000, RZ ;  /* 0x00100000f8d97810 */ /* 0x000fe40007ffe0ff */
[----:B------:R-:W-:Y:S02]  /*40c00*/  SEL R215, RZ, 0x4, P1 ;  /* 0x00000004ffd77807 */ /* 0x000fe40000800000 */
[----:B------:R-:W-:Y:S01]  /*40c10*/  ISETP.NE.U32.AND P1, PT, R216, RZ, PT ;  /* 0x000000ffd800720c */ /* 0x000fe20003f25070 */
[----:B-----5:R-:W-:Y:S01]  /*40c20*/  IMAD.WIDE R212, R0, 0x4, R222 ;  /* 0x0000000400d47825 */ /* 0x020fe200078e02de */
[----:B------:R-:W-:-:S04]  /*40c30*/  SEL R215, R215, RZ, P0 ;  /* 0x000000ffd7d77207 */ /* 0x000fc80000000000 */
[----:B------:R5:W-:Y:S01]  /*40c40*/  LDGSTS.E [R217+0x14600], [R212.64], P2 ;  /* 0x14600000d4d97fae */ /* 0x000be2000912184c */
[----:B------:R-:W-:Y:S02]  /*40c50*/  SEL R214, R214, RZ, P0 ;  /* 0x000000ffd6d67207 */ /* 0x000fe40000000000 */
[----:B------:R-:W-:Y:S02]  /*40c60*/  SEL R220, RZ, 0x4, P4 ;  /* 0x00000004ffdc7807 */ /* 0x000fe40002000000 */
[----:B------:R-:W-:Y:S01]  /*40c70*/  ISETP.NE.U32.AND P2, PT, R215, RZ, PT ;  /* 0x000000ffd700720c */ /* 0x000fe20003f45070 */
[----:B-----5:R-:W-:Y:S01]  /*40c80*/  IMAD.WIDE R216, R0, 0x4, R224 ;  /* 0x0000000400d87825 */ /* 0x020fe200078e02e0 */
[----:B-1----:R-:W-:Y:S02]  /*40c90*/  SHF.R.U32.HI R224, RZ, 0x6, R221 ;  /* 0x00000006ffe07819 */ /* 0x002fe400000116dd */
[----:B------:R-:W-:Y:S02]  /*40ca0*/  ISETP.NE.U32.AND P4, PT, R214, RZ, PT ;  /* 0x000000ffd600720c */ /* 0x000fe40003f85070 */
[----:B------:R-:W-:Y:S01]  /*40cb0*/  SGXT.U32 R224, R224, 0x1 ;  /* 0x00000001e0e0781a */ /* 0x000fe20000000000 */
[----:B------:R-:W-:Y:S01]  /*40cc0*/  IMAD.WIDE R214, R0, 0x4, R226 ;  /* 0x0000000400d67825 */ /* 0x000fe200078e02e2 */
[----:B------:R-:W-:-:S02]  /*40cd0*/  IADD3 R223, R248, 0x100000, RZ ;  /* 0x00100000f8df7810 */ /* 0x000fc40007ffe0ff */
[----:B------:R-:W-:Y:S02]  /*40ce0*/  IADD3 R222, R248, 0x100000, RZ ;  /* 0x00100000f8de7810 */ /* 0x000fe40007ffe0ff */
[----:B------:R-:W-:Y:S01]  /*40cf0*/  LOP3.LUT R225, R224, 0x66, RZ, 0xfc, !PT ;  /* 0x00000066e0e17812 */ /* 0x000fe200078efcff */
[----:B------:R4:W-:Y:S04]  /*40d00*/  LDGSTS.E [R223+0x14a00], [R214.64], P3 ;  /* 0x14a00000d6df7fae */ /* 0x0009e8000992184c */
[----:B------:R1:W-:Y:S01]  /*40d10*/  LDGSTS.E [R222+0x14e00], [R216.64], P6 ;  /* 0x14e00000d8de7fae */ /* 0x0003e2000b12184c */
[----:B------:R-:W-:-:S03]  /*40d20*/  ISETP.GE.AND P6, PT, R225, UR7, PT ;  /* 0x00000007e1007c0c */ /* 0x000fc6000bfc6270 */
[----:B------:R-:W5:Y:S01]  /*40d30*/  S2R R225, SR_TID.X ;  /* 0x0000000000e17919 */ /* 0x000f620000002100 */
[----:B------:R-:W-:Y:S02]  /*40d40*/  IADD3 R221, R248, 0x100000, RZ ;  /* 0x00100000f8dd7810 */ /* 0x000fe40007ffe0ff */
[----:B------:R-:W-:-:S04]  /*40d50*/  SEL R220, R220, RZ, P0 ;  /* 0x000000ffdcdc7207 */ /* 0x000fc80000000000 */
[----:B------:R-:W-:Y:S02]  /*40d60*/  ISETP.NE.U32.AND P3, PT, R220, RZ, PT ;  /* 0x000000ffdc00720c */ /* 0x000fe40003f65070 */
[----:B-1----:R-:W-:Y:S02]  /*40d70*/  SEL R222, RZ, 0x4, P6 ;  /* 0x00000004ffde7807 */ /* 0x002fe40003000000 */
[----:B-----5:R-:W-:-:S04]  /*40d80*/  SHF.R.U32.HI R225, RZ, 0x6, R225 ;  /* 0x00000006ffe17819 */ /* 0x020fc800000116e1 */
[----:B------:R-:W-:Y:S02]  /*40d90*/  SGXT.U32 R225, R225, 0x1 ;  /* 0x00000001e1e1781a */ /* 0x000fe40000000000 */
[----:B------:R-:W-:Y:S02]  /*40da0*/  LOP3.LUT R224, R224, 0x6a, RZ, 0xfc, !PT ;  /* 0x0000006ae0e07812 */ /* 0x000fe400078efcff */
[C---:B------:R-:W-:Y:S02]  /*40db0*/  IADD3 R226, R248.reuse, 0x100000, RZ ;  /* 0x00100000f8e27810 */ /* 0x040fe40007ffe0ff */
[----:B------:R-:W-:Y:S01]  /*40dc0*/  IADD3 R227, R248, 0x100000, RZ ;  /* 0x00100000f8e37810 */ /* 0x000fe20007ffe0ff */
[----:B--2---:R-:W-:-:S05]  /*40dd0*/  IMAD.WIDE R218, R0, 0x4, R218 ;  /* 0x0000000400da7825 */ /* 0x004fca00078e02da */
[----:B------:R3:W-:Y:S02]  /*40de0*/  LDGSTS.E [R221+0x15200], [R218.64], P5 ;  /* 0x15200000dadd7fae */ /* 0x0007e4000a92184c */
[----:B---3--:R-:W-:Y:S01]  /*40df0*/  IMAD.WIDE R220, R0, 0x4, R228 ;  /* 0x0000000400dc7825 */ /* 0x008fe200078e02e4 */
[----:B------:R-:W-:-:S04]  /*40e00*/  LOP3.LUT R229, R225, 0x6e, RZ, 0xfc, !PT ;  /* 0x0000006ee1e57812 */ /* 0x000fc800078efcff */
[----:B------:R-:W-:Y:S01]  /*40e10*/  ISETP.GE.AND P6, PT, R229, UR7, PT ;  /* 0x00000007e5007c0c */ /* 0x000fe2000bfc6270 */
[----:B------:R1:W-:Y:S04]  /*40e20*/  LDGSTS.E [R226+0x15600], [R220.64], P1 ;  /* 0x15600000dce27fae */ /* 0x0003e8000892184c */
[----:B------:R-:W2:Y:S01]  /*40e30*/  S2R R229, SR_TID.X ;  /* 0x0000000000e57919 */ /* 0x000ea20000002100 */
[----:B------:R-:W-:Y:S02]  /*40e40*/  ISETP.GE.AND P5, PT, R224, UR7, PT ;  /* 0x00000007e0007c0c */ /* 0x000fe4000bfa6270 */
[----:B------:R-:W-:Y:S02]  /*40e50*/  SEL R228, RZ, 0x4, P6 ;  /* 0x00000004ffe47807 */ /* 0x000fe40003000000 */
[----:B------:R-:W-:-:S02]  /*40e60*/  SEL R224, RZ, 0x4, P5 ;  /* 0x00000004ffe07807 */ /* 0x000fc40002800000 */
[----:B------:R-:W-:Y:S01]  /*40e70*/  SEL R225, R222, RZ, P0 ;  /* 0x000000ffdee17207 */ /* 0x000fe20000000000 */
[----:B----4-:R-:W-:Y:S01]  /*40e80*/  IMAD.WIDE R222, R0, 0x4, R230 ;  /* 0x0000000400de7825 */ /* 0x010fe200078e02e6 */
[----:B------:R-:W-:Y:S02]  /*40e90*/  SEL R224, R224, RZ, P0 ;  /* 0x000000ffe0e07207 */ /* 0x000fe40000000000 */
[----:B------:R-:W-:Y:S02]  /*40ea0*/  SEL R228, R228, RZ, P0 ;  /* 0x000000ffe4e47207 */ /* 0x000fe40000000000 */
[----:B--2---:R-:W-:Y:S01]  /*40eb0*/  SHF.R.U32.HI R229, RZ, 0x6, R229 ;  /* 0x00000006ffe57819 */ /* 0x004fe200000116e5 */
[----:B------:R1:W-:Y:S03]  /*40ec0*/  LDGSTS.E [R227+0x15a00], [R222.64], P2 ;  /* 0x15a00000dee37fae */ /* 0x0003e6000912184c */
[----:B------:R-:W-:-:S04]  /*40ed0*/  SGXT.U32 R229, R229, 0x1 ;  /* 0x00000001e5e5781a */ /* 0x000fc80000000000 */
[----:B------:R-:W-:Y:S02]  /*40ee0*/  LOP3.LUT R234, R229, 0x72, RZ, 0xfc, !PT ;  /* 0x00000072e5ea7812 */ /* 0x000fe400078efcff */
[----:B------:R-:W-:Y:S02]  /*40ef0*/  ISETP.NE.U32.AND P5, PT, R225, RZ, PT ;  /* 0x000000ffe100720c */ /* 0x000fe40003fa5070 */
[----:B------:R-:W-:Y:S02]  /*40f00*/  ISETP.GE.AND P6, PT, R234, UR7, PT ;  /* 0x00000007ea007c0c */ /* 0x000fe4000bfc6270 */
[----:B------:R-:W-:Y:S01]  /*40f10*/  ISETP.NE.U32.AND P1, PT, R224, RZ, PT ;  /* 0x000000ffe000720c */ /* 0x000fe20003f25070 */
[----:B------:R-:W-:Y:S01]  /*40f20*/  IMAD.WIDE R224, R0, 0x4, R80 ;  /* 0x0000000400e07825 */ /* 0x000fe200078e0250 */
[----:B------:R-:W-:Y:S01]  /*40f30*/  IADD3 R230, R248, 0x100000, RZ ;  /* 0x00100000f8e67810 */ /* 0x000fe20007ffe0ff */
[----:B------:R-:W2:Y:S01]  /*40f40*/  LDL.LU.64 R80, [R1+0x778] ;  /* 0x0007780001507983 */ /* 0x000ea20000300a00 */
[----:B------:R-:W-:Y:S01]  /*40f50*/  ISETP.NE.U32.AND P2, PT, R228, RZ, PT ;  /* 0x000000ffe400720c */ /* 0x000fe20003f45070 */
[----:B-1----:R-:W-:Y:S01]  /*40f60*/  IMAD.WIDE R226, R0, 0x4, R232 ;  /* 0x0000000400e27825 */ /* 0x002fe200078e02e8 */
[----:B------:R-:W-:Y:S01]  /*40f70*/  IADD3 R229, R248, 0x100000, RZ ;  /* 0x00100000f8e57810 */ /* 0x000fe20007ffe0ff */
[----:B------:R1:W-:Y:S01]  /*40f80*/  LDGSTS.E [R230+0x15e00], [R224.64], P4 ;  /* 0x15e00000e0e67fae */ /* 0x0003e2000a12184c */
[----:B------:R-:W-:-:S03]  /*40f90*/  SEL R228, RZ, 0x4, P6 ;  /* 0x00000004ffe47807 */ /* 0x000fc60003000000 */
[----:B------:R3:W-:Y:S01]  /*40fa0*/  LDGSTS.E [R229+0x16200], [R226.64], P3 ;  /* 0x16200000e2e57fae */ /* 0x0007e2000992184c */
[----:B-1----:R-:W-:-:S03]  /*40fb0*/  SEL R230, R228, RZ, P0 ;  /* 0x000000ffe4e67207 */ /* 0x002fc60000000000 */
[----:B---3--:R-:W3:Y:S04]  /*40fc0*/  LDL.LU.64 R228, [R1+0xe40] ;  /* 0x000e400001e47983 */ /* 0x008ee80000300a00 */
[----:B------:R-:W1:Y:S02]  /*40fd0*/  S2R R231, SR_TID.X ;  /* 0x0000000000e77919 */ /* 0x000e640000002100 */
[----:B-1----:R-:W-:-:S04]  /*40fe0*/  SHF.R.U32.HI R231, RZ, 0x6, R231 ;  /* 0x00000006ffe77819 */ /* 0x002fc800000116e7 */
[----:B------:R-:W-:-:S04]  /*40ff0*/  SGXT.U32 R231, R231, 0x1 ;  /* 0x00000001e7e7781a */ /* 0x000fc80000000000 */
[----:B------:R-:W-:Y:S02]  /*41000*/  LOP3.LUT R233, R231, 0x76, RZ, 0xfc, !PT ;  /* 0x00000076e7e97812 */ /* 0x000fe400078efcff */
[----:B------:R-:W1:Y:S02]  /*41010*/  S2R R231, SR_TID.X ;  /* 0x0000000000e77919 */ /* 0x000e640000002100 */
[----:B------:R-:W-:Y:S02]  /*41020*/  ISETP.GE.AND P4, PT, R233, UR7, PT ;  /* 0x00000007e9007c0c */ /* 0x000fe4000bf86270 */
[----:B------:R-:W-:Y:S02]  /*41030*/  IADD3 R232, R248, 0x100000, RZ ;  /* 0x00100000f8e87810 */ /* 0x000fe40007ffe0ff */
[----:B------:R-:W-:Y:S02]  /*41040*/  ISETP.NE.U32.AND P3, PT, R230, RZ, PT ;  /* 0x000000ffe600720c */ /* 0x000fe40003f65070 */
[----:B-1----:R-:W-:-:S04]  /*41050*/  SHF.R.U32.HI R233, RZ, 0x6, R231 ;  /* 0x00000006ffe97819 */ /* 0x002fc800000116e7 */
[----:B------:R-:W-:-:S04]  /*41060*/  SGXT.U32 R233, R233, 0x1 ;  /* 0x00000001e9e9781a */ /* 0x000fc80000000000 */
[----:B------:R-:W-:Y:S02]  /*41070*/  LOP3.LUT R234, R233, 0x7a, RZ, 0xfc, !PT ;  /* 0x0000007ae9ea7812 */ /* 0x000fe400078efcff */
[----:B------:R-:W-:Y:S02]  /*41080*/  SHF.R.U32.HI R233, RZ, 0x6, R231 ;  /* 0x00000006ffe97819 */ /* 0x000fe400000116e7 */
[----:B------:R-:W-:Y:S02]  /*41090*/  SEL R231, RZ, 0x4, P4 ;  /* 0x00000004ffe77807 */ /* 0x000fe40002000000 */
[----:B------:R-:W-:Y:S02]  /*410a0*/  SGXT.U32 R233, R233, 0x1 ;  /* 0x00000001e9e9781a */ /* 0x000fe40000000000 */
[----:B------:R-:W-:Y:S02]  /*410b0*/  ISETP.GE.AND P4, PT, R234, UR7, PT ;  /* 0x00000007ea007c0c */ /* 0x000fe4000bf86270 */
[----:B------:R-:W-:-:S02]  /*410c0*/  LOP3.LUT R233, R233, 0x7e, RZ, 0xfc, !PT ;  /* 0x0000007ee9e97812 */ /* 0x000fc400078efcff */
[----:B------:R-:W-:Y:S02]  /*410d0*/  SEL R231, R231, RZ, P0 ;  /* 0x000000ffe7e77207 */ /* 0x000fe40000000000 */
[----:B------:R-:W-:Y:S02]  /*410e0*/  SEL R230, RZ, 0x4, P4 ;  /* 0x00000004ffe67807 */ /* 0x000fe40002000000 */
[----:B------:R-:W-:Y:S02]  /*410f0*/  ISETP.GE.AND P4, PT, R233, UR7, PT ;  /* 0x00000007e9007c0c */ /* 0x000fe4000bf86270 */
[----:B------:R-:W-:Y:S02]  /*41100*/  LOP3.LUT R237, R237, 0x7f, RZ, 0xc0, !PT ;  /* 0x0000007feded7812 */ /* 0x000fe400078ec0ff */
[----:B------:R-:W-:Y:S02]  /*41110*/  SEL R233, R230, RZ, P0 ;  /* 0x000000ffe6e97207 */ /* 0x000fe40000000000 */
[----:B------:R-:W-:-:S02]  /*41120*/  IADD3 R234, R248, 0x100000, RZ ;  /* 0x00100000f8ea7810 */ /* 0x000fc40007ffe0ff */
[----:B------:R-:W-:Y:S01]  /*41130*/  ISETP.GE.AND P6, PT, R237, UR7, PT ;  /* 0x00000007ed007c0c */ /* 0x000fe2000bfc6270 */
[----:B------:R-:W-:Y:S01]  /*41140*/  UIADD3 UR7, UR4, -0x180, URZ ;  /* 0xfffffe8004077890 */ /* 0x000fe2000fffe03f */
[----:B---3--:R-:W-:-:S05]  /*41150*/  IMAD.WIDE R228, R0, 0x4, R228 ;  /* 0x0000000400e47825 */ /* 0x008fca00078e02e4 */
[----:B------:R1:W-:Y:S01]  /*41160*/  LDGSTS.E [R232+0x16600], [R228.64], P5 ;  /* 0x16600000e4e87fae */ /* 0x0003e2000a92184c */
[----:B------:R-:W-:Y:S01]  /*41170*/  ISETP.NE.U32.AND P5, PT, R231, RZ, PT ;  /* 0x000000ffe700720c */ /* 0x000fe20003fa5070 */
[----:B------:R-:W-:-:S05]  /*41180*/  IMAD.WIDE R230, R0, 0x4, R238 ;  /* 0x0000000400e67825 */ /* 0x000fca00078e02ee */
[----:B------:R3:W-:Y:S01]  /*41190*/  LDGSTS.E [R234+0x16a00], [R230.64], P1 ;  /* 0x16a00000e6ea7fae */ /* 0x0007e2000892184c */
[----:B-1----:R-:W-:-:S04]  /*411a0*/  SEL R232, RZ, 0x4, P4 ;  /* 0x00000004ffe87807 */ /* 0x002fc80002000000 */
[----:B------:R-:W-:Y:S02]  /*411b0*/  SEL R232, R232, RZ, P0 ;  /* 0x000000ffe8e87207 */ /* 0x000fe40000000000 */
[----:B---3--:R-:W-:Y:S02]  /*411c0*/  SEL R234, RZ, 0x4, P6 ;  /* 0x00000004ffea7807 */ /* 0x008fe40003000000 */
[----:B------:R-:W-:Y:S02]  /*411d0*/  ISETP.NE.U32.AND P4, PT, R233, RZ, PT ;  /* 0x000000ffe900720c */ /* 0x000fe40003f85070 */
[----:B------:R-:W-:Y:S01]  /*411e0*/  ISETP.NE.U32.AND P1, PT, R232, RZ, PT ;  /* 0x000000ffe800720c */ /* 0x000fe20003f25070 */
[----:B--2---:R-:W-:Y:S01]  /*411f0*/  IMAD.WIDE R232, R0, 0x4, R80 ;  /* 0x0000000400e87825 */ /* 0x004fe200078e0250 */
[----:B------:R-:W-:Y:S01]  /*41200*/  ISETP.GE.AND P6, PT, R235, UR7, PT ;  /* 0x00000007eb007c0c */ /* 0x000fe2000bfc6270 */
[----:B------:R-:W2:Y:S01]  /*41210*/  LDL.LU.64 R80, [R1+0x6f0] ;  /* 0x0006f00001507983 */ /* 0x000ea20000300a00 */
[----:B------:R-:W-:-:S03]  /*41220*/  SEL R237, R234, RZ, P0 ;  /* 0x000000ffeaed7207 */ /* 0x000fc60000000000 */
[----:B------:R-:W3:Y:S01]  /*41230*/  LDL.LU.64 R234, [R1+0x758] ;  /* 0x0007580001ea7983 */ /* 0x000ee20000300a00 */
[----:B------:R-:W-:Y:S02]  /*41240*/  IADD3 R239, R248, 0x100000, RZ ;  /* 0x00100000f8ef7810 */ /* 0x000fe40007ffe0ff */
[----:B------:R-:W-:Y:S02]  /*41250*/  ISETP.GT.AND P0, PT, R236, 0x1ff, PT ;  /* 0x000001ffec00780c */ /* 0x000fe40003f04270 */
[----:B------:R-:W-:Y:S01]  /*41260*/  IADD3 R238, R248, 0x100000, RZ ;  /* 0x00100000f8ee7810 */ /* 0x000fe20007ffe0ff */
[----:B------:R1:W-:Y:S01]  /*41270*/  LDGSTS.E [R239+0x16e00], [R232.64], P2 ;  /* 0x16e00000e8ef7fae */ /* 0x0003e2000912184c */
[----:B------:R-:W-:Y:S02]  /*41280*/  SEL R236, RZ, 0x4, P6 ;  /* 0x00000004ffec7807 */ /* 0x000fe40003000000 */
[----:B------:R-:W-:Y:S02]  /*41290*/  ISETP.GE.AND P6, PT, R70, UR7, PT ;  /* 0x0000000746007c0c */ /* 0x000fe4000bfc6270 */
[----:B------:R-:W-:-:S02]  /*412a0*/  SEL R236, R236, RZ, P0 ;  /* 0x000000ffecec7207 */ /* 0x000fc40000000000 */
[----:B------:R-:W-:Y:S01]  /*412b0*/  ISETP.NE.U32.AND P2, PT, R237, RZ, PT ;  /* 0x000000ffed00720c */ /* 0x000fe20003f45070 */
[----:B---3--:R-:W-:-:S05]  /*412c0*/  IMAD.WIDE R234, R0, 0x4, R234 ;  /* 0x0000000400ea7825 */ /* 0x008fca00078e02ea */
[----:B------:R3:W-:Y:S01]  /*412d0*/  LDGSTS.E [R238+0x17200], [R234.64], P3 ;  /* 0x17200000eaee7fae */ /* 0x0007e2000992184c */
[----:B------:R-:W-:-:S04]  /*412e0*/  ISETP.GE.AND P3, PT, R252, UR7, PT ;  /* 0x00000007fc007c0c */ /* 0x000fc8000bf66270 */
[----:B------:R-:W-:Y:S02]  /*412f0*/  SEL R252, RZ, 0x4, P3 ;  /* 0x00000004fffc7807 */ /* 0x000fe40001800000 */
[----:B------:R-:W-:Y:S02]  /*41300*/  ISETP.GE.AND P3, PT, R61, UR7, PT ;  /* 0x000000073d007c0c */ /* 0x000fe4000bf66270 */
[----:B---3--:R-:W-:Y:S02]  /*41310*/  SEL R238, RZ, 0x4, P6 ;  /* 0x00000004ffee7807 */ /* 0x008fe40003000000 */
[----:B------:R-:W-:Y:S02]  /*41320*/  ISETP.NE.U32.AND P6, PT, R236, RZ, PT ;  /* 0x000000ffec00720c */ /* 0x000fe40003fc5070 */
[----:B------:R-:W3:Y:S01]  /*41330*/  LDL.LU.64 R236, [R1+0x710] ;  /* 0x0007100001ec7983 */ /* 0x000ee20000300a00 */
[----:B------:R-:W-:-:S03]  /*41340*/  SEL R61, R238, RZ, P0 ;  /* 0x000000ffee3d7207 */ /* 0x000fc60000000000 */
[----:B-1----:R-:W4:Y:S01]  /*41350*/  LDL.LU.64 R238, [R1+0x6f8] ;  /* 0x0006f80001ee7983 */ /* 0x002f220000300a00 */
[----:B------:R-:W-:Y:S02]  /*41360*/  IADD3 R70, R248, 0x100000, RZ ;  /* 0x00100000f8467810 */ /* 0x000fe40007ffe0ff */
[----:B------:R-:W-:Y:S02]  /*41370*/  SEL R252, R252, RZ, P0 ;  /* 0x000000fffcfc7207 */ /* 0x000fe40000000000 */
[----:B------:R-:W-:Y:S01]  /*41380*/  IADD3 R71, R248, 0x100000, RZ ;  /* 0x00100000f8477810 */ /* 0x000fe20007ffe0ff */
[----:B------:R-:W-:Y:S01]  /*41390*/  IMAD.WIDE R114, R0, 0x4, R114 ;  /* 0x0000000400727825 */ /* 0x000fe200078e0272 */
[----:B------:R-:W-:Y:S02]  /*413a0*/  SEL R248, RZ, 0x4, P3 ;  /* 0x00000004fff87807 */ /* 0x000fe40001800000 */
[----:B------:R-:W-:Y:S02]  /*413b0*/  ISETP.NE.U32.AND P3, PT, R61, RZ, PT ;  /* 0x000000ff3d00720c */ /* 0x000fe40003f65070 */
[----:B------:R-:W5:Y:S01]  /*413c0*/  LDL.LU R61, [R1+0x1f20] ;  /* 0x001f2000013d7983 */ /* 0x000f620000300800 */
[----:B--2---:R-:W-:-:S04]  /*413d0*/  IMAD.WIDE R80, R249, 0x4, R80 ;  /* 0x00000004f9507825 */ /* 0x004fc800078e0250 */
[----:B------:R-:W-:-:S04]  /*413e0*/  IMAD.WIDE R116, R0, 0x4, R116 ;  /* 0x0000000400747825 */ /* 0x000fc800078e0274 */
[----:B---3--:R-:W-:-:S04]  /*413f0*/  IMAD.WIDE R236, R0, 0x4, R236 ;  /* 0x0000000400ec7825 */ /* 0x008fc800078e02ec */
[----:B----4-:R-:W-:Y:S01]  /*41400*/  IMAD.WIDE R238, R0, 0x4, R238 ;  /* 0x0000000400ee7825 */ /* 0x010fe200078e02ee */
[----:B------:R1:W-:Y:S01]  /*41410*/  LDGSTS.E [R70+0x17600], [R236.64], P5 ;  /* 0x17600000ec467fae */ /* 0x0003e2000a92184c */
[----:B------:R-:W-:-:S03]  /*41420*/  ISETP.NE.U32.AND P5, PT, R252, RZ, PT ;  /* 0x000000fffc00720c */ /* 0x000fc60003fa5070 */
[----:B------:R2:W-:Y:S04]  /*41430*/  LDGSTS.E [R71+0x17a00], [R238.64], P4 ;  /* 0x17a00000ee477fae */ /* 0x0005e8000a12184c */
[----:B-1----:R-:W3:Y:S04]  /*41440*/  LDL.LU R70, [R1+0x1f1c] ;  /* 0x001f1c0001467983 */ /* 0x002ee80000300800 */
[----:B------:R-:W4:Y:S04]  /*41450*/  LDL R252, [R1+0x5bc] ;  /* 0x0005bc0001fc7983 */ /* 0x000f280000100800 */
[----:B--2---:R-:W3:Y:S04]  /*41460*/  LDL.LU R71, [R1+0x1f18] ;  /* 0x001f180001477983 */ /* 0x004ee80000300800 */
[----:B------:R1:W-:Y:S04]  /*41470*/  STL.64 [R1+0xc58], R114 ;  /* 0x000c587201007387 */ /* 0x0003e80000100a00 */
[----:B------:R-:W-:Y:S01]  /*41480*/  STL.64 [R1+0x9c0], R80 ;  /* 0x0009c05001007387 */ /* 0x000fe20000100a00 */
[----:B-1----:R-:W-:-:S05]  /*41490*/  IMAD.WIDE R114, R0, 0x4, R178 ;  /* 0x0000000400727825 */ /* 0x002fca00078e02b2 */
[----:B------:R1:W-:Y:S04]  /*414a0*/  STL.64 [R1+0xc60], R114 ;  /* 0x000c607201007387 */ /* 0x0003e80000100a00 */
[----:B------:R2:W-:Y:S01]  /*414b0*/  STL.64 [R1+0xc68], R116 ;  /* 0x000c687401007387 */ /* 0x0005e20000100a00 */
[----:B-1----:R-:W-:-:S04]  /*414c0*/  IMAD.WIDE R114, R0, 0x4, R180 ;  /* 0x0000000400727825 */ /* 0x002fc800078e02b4 */
[C---:B--2---:R-:W-:Y:S01]  /*414d0*/  IMAD.WIDE R116, R0.reuse, 0x4, R118 ;  /* 0x0000000400747825 */ /* 0x044fe200078e0276 */
[----:B------:R1:W-:Y:S03]  /*414e0*/  STL.64 [R1+0xc98], R114 ;  /* 0x000c987201007387 */ /* 0x0003e60000100a00 */
[C---:B------:R-:W-:Y:S01]  /*414f0*/  IMAD.WIDE R118, R0.reuse, 0x4, R182 ;  /* 0x0000000400767825 */ /* 0x040fe200078e02b6 */
[----:B------:R2:W-:Y:S04]  /*41500*/  STL.64 [R1+0xca8], R116 ;  /* 0x000ca87401007387 */ /* 0x0005e80000100a00 */
[----:B------:R5:W-:Y:S01]  /*41510*/  STL.64 [R1+0xcd8], R118 ;  /* 0x000cd87601007387 */ /* 0x000be20000100a00 */
[----:B-1----:R-:W-:-:S04]  /*41520*/  IMAD.WIDE R114, R0, 0x4, R120 ;  /* 0x0000000400727825 */ /* 0x002fc800078e0278 */
[C---:B--2---:R-:W-:Y:S01]  /*41530*/  IMAD.WIDE R116, R0.reuse, 0x4, R184 ;  /* 0x0000000400747825 */ /* 0x044fe200078e02b8 */
[----:B------:R1:W-:Y:S03]  /*41540*/  STL.64 [R1+0xce0], R114 ;  /* 0x000ce07201007387 */ /* 0x0003e60000100a00 */
[C---:B-----5:R-:W-:Y:S01]  /*41550*/  IMAD.WIDE R118, R0.reuse, 0x4, R122 ;  /* 0x0000000400767825 */ /* 0x060fe200078e027a */
        /* <DEDUP_REMOVED lines=47> */
[----:B-----5:R-:W-:-:S04]  /*41850*/  IMAD.WIDE R118, R0, 0x4, R146 ;  /* 0x0000000400767825 */ /* 0x020fc800078e0292 */
[C---:B------:R-:W-:Y:S01]  /*41860*/  IMAD.WIDE R120, R0.reuse, 0x4, R148 ;  /* 0x0000000400787825 */ /* 0x040fe200078e0294 */
[----:B-1----:R-:W2:Y:S04]  /*41870*/  LDL.LU.64 R114, [R1+0x1100] ;  /* 0x0011000001727983 */ /* 0x002ea80000300a00 */
[----:B------:R1:W-:Y:S04]  /*41880*/  STL.64 [R1+0xee0], R116 ;  /* 0x000ee07401007387 */ /* 0x0003e80000100a00 */
[----:B------:R5:W-:Y:S01]  /*41890*/  STL.64 [R1+0xef0], R118 ;  /* 0x000ef07601007387 */ /* 0x000be20000100a00 */
[----:B-1----:R-:W-:-:S04]  /*418a0*/  IMAD.WIDE R116, R0, 0x4, R210 ;  /* 0x0000000400747825 */ /* 0x002fc800078e02d2 */
[C---:B-----5:R-:W-:Y:S01]  /*418b0*/  IMAD.WIDE R118, R0.reuse, 0x4, R212 ;  /* 0x0000000400767825 */ /* 0x060fe200078e02d4 */
[----:B------:R1:W-:Y:S04]  /*418c0*/  STL.64 [R1+0xf00], R116 ;  /* 0x000f007401007387 */ /* 0x0003e80000100a00 */
[----:B------:R5:W-:Y:S04]  /*418d0*/  STL.64 [R1+0xf10], R120 ;  /* 0x000f107801007387 */ /* 0x000be80000100a00 */
[----:B------:R5:W-:Y:S01]  /*418e0*/  STL.64 [R1+0xf18], R118 ;  /* 0x000f187601007387 */ /* 0x000be20000100a00 */
[----:B-1----:R-:W-:-:S04]  /*418f0*/  IMAD.WIDE R116, R0, 0x4, R150 ;  /* 0x0000000400747825 */ /* 0x002fc800078e0296 */
[C---:B-----5:R-:W-:Y:S01]  /*41900*/  IMAD.WIDE R120, R0.reuse, 0x4, R214 ;  /* 0x0000000400787825 */ /* 0x060fe200078e02d6 */
[----:B------:R1:W-:Y:S03]  /*41910*/  STL.64 [R1+0xf28], R116 ;  /* 0x000f287401007387 */ /* 0x0003e60000100a00 */
[C---:B------:R-:W-:Y:S01]  /*41920*/  IMAD.WIDE R118, R0.reuse, 0x4, R152 ;  /* 0x0000000400767825 */ /* 0x040fe200078e0298 */
        /* <DEDUP_REMOVED lines=17> */
[C---:B----4-:R-:W-:Y:S01]  /*41a40*/  IMAD.WIDE R118, R0.reuse, 0x4, R224 ;  /* 0x0000000400767825 */ /* 0x050fe200078e02e0 */
[----:B------:R4:W-:Y:S04]  /*41a50*/  STL.64 [R1+0x1108], R120 ;  /* 0x0011087801007387 */ /* 0x0009e80000100a00 */
[----:B------:R5:W-:Y:S01]  /*41a60*/  STL.64 [R1+0x1110], R118 ;  /* 0x0011107601007387 */ /* 0x000be20000100a00 */
[----:B-1----:R-:W-:-:S04]  /*41a70*/  IMAD.WIDE R116, R0, 0x4, R162 ;  /* 0x0000000400747825 */ /* 0x002fc800078e02a2 */
[C---:B----4-:R-:W-:Y:S01]  /*41a80*/  IMAD.WIDE R120, R0.reuse, 0x4, R226 ;  /* 0x0000000400787825 */ /* 0x050fe200078e02e2 */
[----:B------:R1:W-:Y:S03]  /*41a90*/  STL.64 [R1+0x1148], R116 ;  /* 0x0011487401007387 */ /* 0x0003e60000100a00 */
[C---:B-----5:R-:W-:Y:S01]  /*41aa0*/  IMAD.WIDE R118, R0.reuse, 0x4, R164 ;  /* 0x0000000400767825 */ /* 0x060fe200078e02a4 */
[----:B------:R4:W-:Y:S04]  /*41ab0*/  STL.64 [R1+0x1150], R120 ;  /* 0x0011507801007387 */ /* 0x0009e80000100a00 */
[----:B------:R5:W-:Y:S01]  /*41ac0*/  STL.64 [R1+0x1158], R118 ;  /* 0x0011587601007387 */ /* 0x000be20000100a00 */
[----:B-1----:R-:W-:-:S04]  /*41ad0*/  IMAD.WIDE R116, R0, 0x4, R228 ;  /* 0x0000000400747825 */ /* 0x002fc800078e02e4 */
[C---:B----4-:R-:W-:Y:S01]  /*41ae0*/  IMAD.WIDE R120, R0.reuse, 0x4, R166 ;  /* 0x0000000400787825 */ /* 0x050fe200078e02a6 */
[----:B------:R1:W-:Y:S03]  /*41af0*/  STL.64 [R1+0x1160], R116 ;  /* 0x0011607401007387 */ /* 0x0003e60000100a00 */
[C---:B-----5:R-:W-:Y:S01]  /*41b00*/  IMAD.WIDE R118, R0.reuse, 0x4, R230 ;  /* 0x0000000400767825 */ /* 0x060fe200078e02e6 */
[----:B------:R-:W-:Y:S04]  /*41b10*/  STL.64 [R1+0x1198], R120 ;  /* 0x0011987801007387 */ /* 0x000fe80000100a00 */
[----:B------:R-:W4:Y:S01]  /*41b20*/  LDL.LU.64 R126, [R1+0x10c0] ;  /* 0x0010c000017e7983 */ /* 0x000f220000300a00 */
[----:B-1----:R-:W-:-:S03]  /*41b30*/  IMAD.WIDE R116, R0, 0x4, R168 ;  /* 0x0000000400747825 */ /* 0x002fc600078e02a8 */
[----:B------:R1:W-:Y:S04]  /*41b40*/  STL.64 [R1+0x11a0], R118 ;  /* 0x0011a07601007387 */ /* 0x0003e80000100a00 */
[----:B------:R-:W5:Y:S04]  /*41b50*/  LDL.LU.64 R188, [R1+0x1078] ;  /* 0x0010780001bc7983 */ /* 0x000f680000300a00 */
[----:B------:R3:W-:Y:S04]  /*41b60*/  STL.64 [R1+0x11a8], R116 ;  /* 0x0011a87401007387 */ /* 0x0007e80000100a00 */
[----:B------:R-:W5:Y:S04]  /*41b70*/  LDL.LU.64 R124, [R1+0x1030] ;  /* 0x00103000017c7983 */ /* 0x000f680000300a00 */
[----:B-1----:R-:W5:Y:S04]  /*41b80*/  LDL.LU.64 R118, [R1+0x1020] ;  /* 0x0010200001767983 */ /* 0x002f680000300a00 */
[----:B------:R-:W5:Y:S01]  /*41b90*/  LDL.LU.64 R186, [R1+0xfe8] ;  /* 0x000fe80001ba7983 */ /* 0x000f620000300a00 */
[----:B------:R-:W-:-:S04]  /*41ba0*/  SEL R248, R248, RZ, P0 ;  /* 0x000000fff8f87207 */ /* 0x000fc80000000000 */
[----:B------:R-:W-:Y:S02]  /*41bb0*/  ISETP.NE.U32.AND P4, PT, R248, RZ, PT ;  /* 0x000000fff800720c */ /* 0x000fe40003f85070 */
[----:B------:R-:W1:Y:S01]  /*41bc0*/  S2R R248, SR_TID.X ;  /* 0x0000000000f87919 */ /* 0x000e620000002100 */
[----:B---3--:R-:W-:-:S03]  /*41bd0*/  IMAD.WIDE R116, R0, 0x4, R232 ;  /* 0x0000000400747825 */ /* 0x008fc600078e02e8 */
[----:B------:R-:W3:Y:S01]  /*41be0*/  S2R R178, SR_TID.X ;  /* 0x0000000000b27919 */ /* 0x000ee20000002100 */
[----:B------:R-:W-:-:S03]  /*41bf0*/  IMAD.WIDE R120, R0, 0x4, R170 ;  /* 0x0000000400787825 */ /* 0x000fc600078e02aa */
[----:B------:R1:W-:Y:S01]  /*41c00*/  STL.64 [R1+0x11b8], R116 ;  /* 0x0011b87401007387 */ /* 0x0003e20000100a00 */
[----:B------:R-:W-:-:S03]  /*41c10*/  IMAD.WIDE R122, R0, 0x4, R172 ;  /* 0x00000004007a7825 */ /* 0x000fc600078e02ac */
[----:B------:R1:W-:Y:S02]  /*41c20*/  STL.64 [R1+0x11e8], R120 ;  /* 0x0011e87801007387 */ /* 0x0003e40000100a00 */
[----:B-1----:R-:W-:Y:S01]  /*41c30*/  IMAD.WIDE R116, R0, 0x4, R234 ;  /* 0x0000000400747825 */ /* 0x002fe200078e02ea */
[----:B------:R-:W-:-:S03]  /*41c40*/  LOP3.LUT R248, R248, 0x7f, RZ, 0xc0, !PT ;  /* 0x0000007ff8f87812 */ /* 0x000fc600078ec0ff */
[----:B------:R-:W-:Y:S01]  /*41c50*/  IMAD.WIDE R120, R0, 0x4, R236 ;  /* 0x0000000400787825 */ /* 0x000fe200078e02ec */
[----:B------:R1:W-:Y:S04]  /*41c60*/  STL.64 [R1+0x11f8], R116 ;  /* 0x0011f87401007387 */ /* 0x0003e80000100a00 */
[----:B------:R3:W-:Y:S01]  /*41c70*/  STL.64 [R1+0x11f0], R122 ;  /* 0x0011f07a01007387 */ /* 0x0007e20000100a00 */
[----:B------:R-:W-:-:S03]  /*41c80*/  IMAD.SHL.U32 R248, R248, 0x4, RZ ;  /* 0x00000004f8f87824 */ /* 0x000fc600078e00ff */
[----:B------:R3:W-:Y:S01]  /*41c90*/  STL.64 [R1+0x1208], R120 ;  /* 0x0012087801007387 */ /* 0x0007e20000100a00 */
[----:B-1----:R-:W-:-:S04]  /*41ca0*/  IMAD.WIDE R116, R0, 0x4, R174 ;  /* 0x0000000400747825 */ /* 0x002fc800078e02ae */
[----:B---3--:R-:W-:Y:S01]  /*41cb0*/  IMAD.WIDE R122, R0, 0x4, R238 ;  /* 0x00000004007a7825 */ /* 0x008fe200078e02ee */
[----:B------:R-:W-:Y:S01]  /*41cc0*/  STL.64 [R1+0x1240], R116 ;  /* 0x0012407401007387 */ /* 0x000fe20000100a00 */
[----:B------:R-:W-:Y:S02]  /*41cd0*/  IADD3 R252, R252, 0x100000, RZ ;  /* 0x00100000fcfc7810 */ /* 0x000fe40007ffe0ff */
[----:B------:R-:W-:Y:S01]  /*41ce0*/  IMAD.WIDE R120, R0, 0x4, R176 ;  /* 0x0000000400787825 */ /* 0x000fe200078e02b0 */
[----:B------:R1:W-:Y:S01]  /*41cf0*/  STL.64 [R1+0x1248], R122 ;  /* 0x0012487a01007387 */ /* 0x0003e20000100a00 */
[----:B------:R-:W-:-:S03]  /*41d00*/  IADD3 R248, R248, 0x100000, RZ ;  /* 0x00100000f8f87810 */ /* 0x000fc60007ffe0ff */
[----:B------:R-:W3:Y:S04]  /*41d10*/  LDL.LU.64 R190, [R1+0x6b8] ;  /* 0x0006b80001be7983 */ /* 0x000ee80000300a00 */
[----:B------:R2:W-:Y:S04]  /*41d20*/  STL.64 [R1+0x1250], R120 ;  /* 0x0012507801007387 */ /* 0x0005e80000100a00 */
[----:B-1----:R-:W3:Y:S01]  /*41d30*/  LDL.LU.64 R122, [R1+0x6a8] ;  /* 0x0006a800017a7983 */ /* 0x002ee20000300a00 */
[----:B------:R-:W-:-:S05]  /*41d40*/  LOP3.LUT R179, R178, 0x7f, RZ, 0xc0, !PT ;  /* 0x0000007fb2b37812 */ /* 0x000fca00078ec0ff */
[----:B------:R-:W-:Y:S02]  /*41d50*/  IMAD.SHL.U32 R181, R179, 0x4, RZ ;  /* 0x00000004b3b57824 */ /* 0x000fe400078e00ff */
[----:B--2---:R-:W-:-:S05]  /*41d60*/  IMAD.WIDE R114, R0, 0x4, R114 ;  /* 0x0000000400727825 */ /* 0x004fca00078e0272 */
[----:B------:R1:W-:Y:S01]  /*41d70*/  LDGSTS.E [R252+0x17e00], [R114.64], P1 ;  /* 0x17e0000072fc7fae */ /* 0x0003e2000892184c */
[----:B------:R-:W-:-:S03]  /*41d80*/  IMAD.WIDE R116, R0, 0x4, R114 ;  /* 0x0000000400747825 */ /* 0x000fc600078e0272 */
[----:B------:R-:W0:Y:S04]  /*41d90*/  LDGDEPBAR ;  /* 0x00000000000079af */ /* 0x000e280000000000 */
[----:B------:R2:W-:Y:S04]  /*41da0*/  STL.64 [R1+0x1258], R116 ;  /* 0x0012587401007387 */ /* 0x0005e80000100a00 */
[----:B------:R-:W3:Y:S04]  /*41db0*/  LDL.LU.64 R184, [R1+0x660] ;  /* 0x0006600001b87983 */ /* 0x000ee80000300a00 */
[----:B------:R-:W3:Y:S04]  /*41dc0*/  LDL.LU.64 R120, [R1+0x558] ;  /* 0x0005580001787983 */ /* 0x000ee80000300a00 */
[----:B------:R1:W-:Y:S01]  /*41dd0*/  LDGSTS.E [R248+-0x80000], [R80.64], P2 ;  /* 0x8000000050f87fae */ /* 0x0003e2000912184c */
[----:B--2---:R-:W-:-:S03]  /*41de0*/  IADD3 R117, R181, 0x100000, RZ ;  /* 0x00100000b5757810 */ /* 0x004fc60007ffe0ff */
[----:B-1----:R-:W2:Y:S04]  /*41df0*/  LDL.LU.64 R80, [R1+0x1f10] ;  /* 0x001f100001507983 */ /* 0x002ea80000300a00 */
[----:B------:R-:W2:Y:S01]  /*41e00*/  LDL.LU.64 R182, [R1+0x4c0] ;  /* 0x0004c00001b67983 */ /* 0x000ea20000300a00 */
[C---:B------:R-:W-:Y:S02]  /*41e10*/  IADD3 R116, R181.reuse, 0x100000, RZ ;  /* 0x00100000b5747810 */ /* 0x040fe40007ffe0ff */
[C---:B------:R-:W-:Y:S02]  /*41e20*/  IADD3 R115, R181.reuse, 0x100000, RZ ;  /* 0x00100000b5737810 */ /* 0x040fe40007ffe0ff */
[----:B------:R-:W-:Y:S01]  /*41e30*/  IADD3 R114, R181, 0x100000, RZ ;  /* 0x00100000b5727810 */ /* 0x000fe20007ffe0ff */
[----:B----4-:R-:W-:-:S05]  /*41e40*/  IMAD.WIDE R130, R249, 0x4, R126 ;  /* 0x00000004f9827825 */ /* 0x010fca00078e027e */
[----:B------:R-:W-:Y:S01]  /*41e50*/  STL.64 [R1+0x8e0], R130 ;  /* 0x0008e08201007387 */ /* 0x000fe20000100a00 */
[----:B-----5:R-:W-:-:S03]  /*41e60*/  IMAD.WIDE R126, R249, 0x4, R188 ;  /* 0x00000004f97e7825 */ /* 0x020fc600078e02bc */
[----:B------:R1:W-:Y:S01]  /*41e70*/  LDGSTS.E [R117+-0x7f000], [R130.64], P2 ;  /* 0x8100000082757fae */ /* 0x0003e2000912184c */
[----:B------:R-:W-:-:S03]  /*41e80*/  IMAD.WIDE R124, R249, 0x4, R124 ;  /* 0x00000004f97c7825 */ /* 0x000fc600078e027c */
[----:B------:R4:W-:Y:S01]  /*41e90*/  STL.64 [R1+0x910], R126 ;  /* 0x0009107e01007387 */ /* 0x0009e20000100a00 */
[----:B------:R-:W-:-:S03]  /*41ea0*/  IMAD.WIDE R118, R249, 0x4, R118 ;  /* 0x00000004f9767825 */ /* 0x000fc600078e0276 */
[----:B------:R5:W-:Y:S01]  /*41eb0*/  STL.64 [R1+0x930], R124 ;  /* 0x0009307c01007387 */ /* 0x000be20000100a00 */
[----:B------:R-:W-:-:S03]  /*41ec0*/  IMAD.WIDE R128, R249, 0x4, R186 ;  /* 0x00000004f9807825 */ /* 0x000fc600078e02ba */
[----:B------:R1:W-:Y:S04]  /*41ed0*/  STL.64 [R1+0x948], R118 ;  /* 0x0009487601007387 */ /* 0x0003e80000100a00 */
[----:B------:R4:W-:Y:S04]  /*41ee0*/  LDGSTS.E [R116+-0x7e000], [R126.64], P2 ;  /* 0x820000007e747fae */ /* 0x0009e8000912184c */
[----:B------:R2:W-:Y:S04]  /*41ef0*/  STL.64 [R1+0x968], R128 ;  /* 0x0009688001007387 */ /* 0x0005e80000100a00 */
[----:B------:R5:W-:Y:S04]  /*41f00*/  LDGSTS.E [R115+-0x7d000], [R124.64], P2 ;  /* 0x830000007c737fae */ /* 0x000be8000912184c */
[----:B----4-:R-:W4:Y:S04]  /*41f10*/  LDL.LU.64 R126, [R1+0x4a8] ;  /* 0x0004a800017e7983 */ /* 0x010f280000300a00 */
[----:B------:R-:W4:Y:S04]  /*41f20*/  LDL.LU.64 R188, [R1+0x488] ;  /* 0x0004880001bc7983 */ /* 0x000f280000300a00 */
[----:B------:R1:W-:Y:S04]  /*41f30*/  LDGSTS.E [R114+-0x7c000], [R118.64], P2 ;  /* 0x8400000076727fae */ /* 0x0003e8000912184c */
[----:B-----5:R-:W5:Y:S04]  /*41f40*/  LDL.LU.64 R124, [R1+0x458] ;  /* 0x00045800017c7983 */ /* 0x020f680000300a00 */
[----:B-1----:R-:W5:Y:S04]  /*41f50*/  LDL.LU.64 R118, [R1+0x438] ;  /* 0x0004380001767983 */ /* 0x002f680000300a00 */
[----:B------:R-:W5:Y:S01]  /*41f60*/  LDL.LU.64 R186, [R1+0x418] ;  /* 0x0004180001ba7983 */ /* 0x000f620000300a00 */
[----:B------:R-:W-:-:S05]  /*41f70*/  IADD3 R0, R181, 0x100000, RZ ;  /* 0x00100000b5007810 */ /* 0x000fca0007ffe0ff */
[----:B------:R2:W-:Y:S01]  /*41f80*/  LDGSTS.E [R0+-0x7b000], [R128.64], P2 ;  /* 0x8500000080007fae */ /* 0x0005e2000912184c */
[----:B---3--:R-:W-:-:S04]  /*41f90*/  IMAD.WIDE R132, R249, 0x4, R190 ;  /* 0x00000004f9847825 */ /* 0x008fc800078e02be */
[C---:B------:R-:W-:Y:S01]  /*41fa0*/  IMAD.WIDE R130, R249.reuse, 0x4, R122 ;  /* 0x00000004f9827825 */ /* 0x040fe200078e027a */
[----:B------:R-:W-:Y:S04]  /*41fb0*/  STL.64 [R1+0x988], R132 ;  /* 0x0009888401007387 */ /* 0x000fe80000100a00 */
[----:B------:R-:W-:Y:S04]  /*41fc0*/  STL.64 [R1+0x9b0], R130 ;  /* 0x0009b08201007387 */ /* 0x000fe80000100a00 */
[----:B------:R1:W-:Y:S04]  /*41fd0*/  LDGSTS.E [R117+-0x7a000], [R132.64], P2 ;  /* 0x8600000084757fae */ /* 0x0003e8000912184c */
[----:B------:R4:W-:Y:S01]  /*41fe0*/  LDGSTS.E [R116+-0x79000], [R130.64], P2 ;  /* 0x8700000082747fae */ /* 0x0009e2000912184c */
[----:B------:R-:W-:-:S04]  /*41ff0*/  IMAD.WIDE R122, R249, 0x4, R184 ;  /* 0x00000004f97a7825 */ /* 0x000fc800078e02b8 */
[C---:B------:R-:W-:Y:S01]  /*42000*/  IMAD.WIDE R120, R249.reuse, 0x4, R120 ;  /* 0x00000004f9787825 */ /* 0x040fe200078e0278 */
[----:B------:R3:W-:Y:S04]  /*42010*/  STL.64 [R1+0x9e8], R122 ;  /* 0x0009e87a01007387 */ /* 0x0007e80000100a00 */
[----:B------:R1:W-:Y:S04]  /*42020*/  STL.64 [R1+0xa20], R120 ;  /* 0x000a207801007387 */ /* 0x0003e80000100a00 */
[----:B------:R3:W-:Y:S04]  /*42030*/  LDGSTS.E [R115+-0x78000], [R122.64], P2 ;  /* 0x880000007a737fae */ /* 0x0007e8000912184c */
[----:B------:R1:W-:Y:S01]  /*42040*/  LDGSTS.E [R114+-0x77000], [R120.64], P2 ;  /* 0x8900000078727fae */ /* 0x0003e2000912184c */
[----:B--2---:R-:W-:-:S05]  /*42050*/  IMAD.WIDE R128, R249, 0x4, R182 ;  /* 0x00000004f9807825 */ /* 0x004fca00078e02b6 */
[----:B------:R4:W-:Y:S04]  /*42060*/  STL.64 [R1+0xa58], R128 ;  /* 0x000a588001007387 */ /* 0x0009e80000100a00 */
[----:B------:R-:W2:Y:S04]  /*42070*/  LDL.LU.64 R190, [R1+0x3f8] ;  /* 0x0003f80001be7983 */ /* 0x000ea80000300a00 */
[----:B---3--:R-:W3:Y:S04]  /*42080*/  LDL.LU.64 R122, [R1+0x3d8] ;  /* 0x0003d800017a7983 */ /* 0x008ee80000300a00 */
[----:B------:R-:W3:Y:S04]  /*42090*/  LDL.LU.64 R184, [R1+0x3b8] ;  /* 0x0003b80001b87983 */ /* 0x000ee80000300a00 */
[----:B-1----:R-:W3:Y:S04]  /*420a0*/  LDL.LU.64 R120, [R1+0x398] ;  /* 0x0003980001787983 */ /* 0x002ee80000300a00 */
[----:B------:R-:W3:Y:S04]  /*420b0*/  LDL.LU.64 R182, [R1+0x380] ;  /* 0x0003800001b67983 */ /* 0x000ee80000300a00 */
[----:B------:R1:W-:Y:S01]  /*420c0*/  LDGSTS.E [R0+-0x76000], [R128.64], P2 ;  /* 0x8a00000080007fae */ /* 0x0003e2000912184c */
[----:B----4-:R-:W-:-:S04]  /*420d0*/  IMAD.WIDE R130, R249, 0x4, R126 ;  /* 0x00000004f9827825 */ /* 0x010fc800078e027e */
[C---:B------:R-:W-:Y:S01]  /*420e0*/  IMAD.WIDE R126, R249.reuse, 0x4, R188 ;  /* 0x00000004f97e7825 */ /* 0x040fe200078e02bc */
[----:B------:R-:W-:Y:S03]  /*420f0*/  STL.64 [R1+0xa90], R130 ;  /* 0x000a908201007387 */ /* 0x000fe60000100a00 */
[C---:B-----5:R-:W-:Y:S01]  /*42100*/  IMAD.WIDE R124, R249.reuse, 0x4, R124 ;  /* 0x00000004f97c7825 */ /* 0x060fe200078e027c */
[----:B------:R4:W-:Y:S03]  /*42110*/  STL.64 [R1+0xab0], R126 ;  /* 0x000ab07e01007387 */ /* 0x0009e60000100a00 */
[C---:B------:R-:W-:Y:S01]  /*42120*/  IMAD.WIDE R118, R249.reuse, 0x4, R118 ;  /* 0x00000004f9767825 */ /* 0x040fe200078e0276 */
[----:B------:R-:W-:Y:S03]  /*42130*/  STL.64 [R1+0xad0], R124 ;  /* 0x000ad07c01007387 */ /* 0x000fe60000100a00 */
[C---:B-1----:R-:W-:Y:S01]  /*42140*/  IMAD.WIDE R128, R249.reuse, 0x4, R186 ;  /* 0x00000004f9807825 */ /* 0x042fe200078e02ba */
[----:B------:R3:W-:Y:S04]  /*42150*/  LDGSTS.E [R117+-0x75000], [R130.64], P2 ;  /* 0x8b00000082757fae */ /* 0x0007e8000912184c */
[----:B------:R1:W-:Y:S04]  /*42160*/  STL.64 [R1+0xaf0], R118 ;  /* 0x000af07601007387 */ /* 0x0003e80000100a00 */
[----:B------:R4:W-:Y:S04]  /*42170*/  LDGSTS.E [R116+-0x74000], [R126.64], P2 ;  /* 0x8c0000007e747fae */ /* 0x0009e8000912184c */
[----:B------:R5:W-:Y:S04]  /*42180*/  STL.64 [R1+0xb20], R128 ;  /* 0x000b208001007387 */ /* 0x000be80000100a00 */
[----:B------:R1:W-:Y:S04]  /*42190*/  LDGSTS.E [R115+-0x73000], [R124.64], P2 ;  /* 0x8d0000007c737fae */ /* 0x0003e8000912184c */
[----:B----4-:R-:W4:Y:S04]  /*421a0*/  LDL.LU.64 R126, [R1+0x360] ;  /* 0x00036000017e7983 */ /* 0x010f280000300a00 */
[----:B------:R1:W-:Y:S04]  /*421b0*/  LDGSTS.E [R114+-0x72000], [R118.64], P2 ;  /* 0x8e00000076727fae */ /* 0x0003e8000912184c */
[----:B------:R-:W4:Y:S04]  /*421c0*/  LDL.LU.64 R188, [R1+0x340] ;  /* 0x0003400001bc7983 */ /* 0x000f280000300a00 */
[----:B------:R5:W-:Y:S04]  /*421d0*/  LDGSTS.E [R0+-0x71000], [R128.64], P2 ;  /* 0x8f00000080007fae */ /* 0x000be8000912184c */
[----:B-1----:R-:W4:Y:S04]  /*421e0*/  LDL.LU.64 R118, [R1+0x320] ;  /* 0x0003200001767983 */ /* 0x002f280000300a00 */
[----:B------:R-:W4:Y:S04]  /*421f0*/  LDL.LU.64 R124, [R1+0x300] ;  /* 0x00030000017c7983 */ /* 0x000f280000300a00 */
[----:B------:R-:W4:Y:S01]  /*42200*/  LDL.LU.64 R186, [R1+0x2e0] ;  /* 0x0002e00001ba7983 */ /* 0x000f220000300a00 */
[----:B--2---:R-:W-:-:S04]  /*42210*/  IMAD.WIDE R132, R249, 0x4, R190 ;  /* 0x00000004f9847825 */ /* 0x004fc800078e02be */
[C---:B---3--:R-:W-:Y:S01]  /*42220*/  IMAD.WIDE R130, R249.reuse, 0x4, R122 ;  /* 0x00000004f9827825 */ /* 0x048fe200078e027a */
[----:B------:R-:W-:Y:S03]  /*42230*/  STL.64 [R1+0xb48], R132 ;  /* 0x000b488401007387 */ /* 0x000fe60000100a00 */
[C---:B------:R-:W-:Y:S01]  /*42240*/  IMAD.WIDE R122, R249.reuse, 0x4, R184 ;  /* 0x00000004f97a7825 */ /* 0x040fe200078e02b8 */
[----:B------:R-:W-:Y:S03]  /*42250*/  STL.64 [R1+0xb70], R130 ;  /* 0x000b708201007387 */ /* 0x000fe60000100a00 */
[C---:B------:R-:W-:Y:S01]  /*42260*/  IMAD.WIDE R120, R249.reuse, 0x4, R120 ;  /* 0x00000004f9787825 */ /* 0x040fe200078e0278 */
[----:B------:R1:W-:Y:S03]  /*42270*/  STL.64 [R1+0xba0], R122 ;  /* 0x000ba07a01007387 */ /* 0x0003e60000100a00 */
[C---:B-----5:R-:W-:Y:S01]  /*42280*/  IMAD.WIDE R128, R249.reuse, 0x4, R182 ;  /* 0x00000004f9807825 */ /* 0x060fe200078e02b6 */
[----:B------:R2:W-:Y:S04]  /*42290*/  LDGSTS.E [R117+-0x70000], [R132.64], P2 ;  /* 0x9000000084757fae */ /* 0x0005e8000912184c */
[----:B------:R3:W-:Y:S04]  /*422a0*/  STL.64 [R1+0xbc0], R120 ;  /* 0x000bc07801007387 */ /* 0x0007e80000100a00 */
[----:B------:R4:W-:Y:S04]  /*422b0*/  LDGSTS.E [R116+-0x6f000], [R130.64], P2 ;  /* 0x9100000082747fae */ /* 0x0009e8000912184c */
[----:B------:R5:W-:Y:S04]  /*422c0*/  STL.64 [R1+0xbe0], R128 ;  /* 0x000be08001007387 */ /* 0x000be80000100a00 */
[----:B------:R1:W-:Y:S04]  /*422d0*/  LDGSTS.E [R115+-0x6e000], [R122.64], P2 ;  /* 0x920000007a737fae */ /* 0x0003e8000912184c */
[----:B------:R-:W2:Y:S04]  /*422e0*/  LDL.LU.64 R190, [R1+0x2c8] ;  /* 0x0002c80001be7983 */ /* 0x000ea80000300a00 */
[----:B------:R3:W-:Y:S04]  /*422f0*/  LDGSTS.E [R114+-0x6d000], [R120.64], P2 ;  /* 0x9300000078727fae */ /* 0x0007e8000912184c */
[----:B-1----:R-:W2:Y:S04]  /*42300*/  LDL.LU.64 R122, [R1+0x2a0] ;  /* 0x0002a000017a7983 */ /* 0x002ea80000300a00 */
[----:B------:R-:W2:Y:S04]  /*42310*/  LDL.LU.64 R184, [R1+0x290] ;  /* 0x0002900001b87983 */ /* 0x000ea80000300a00 */
[----:B---3--:R-:W2:Y:S04]  /*42320*/  LDL.LU.64 R120, [R1+0x280] ;  /* 0x0002800001787983 */ /* 0x008ea80000300a00 */
[----:B------:R-:W2:Y:S04]  /*42330*/  LDL.LU.64 R182, [R1+0x268] ;  /* 0x0002680001b67983 */ /* 0x000ea80000300a00 */
[----:B------:R5:W-:Y:S01]  /*42340*/  LDGSTS.E [R0+-0x6c000], [R128.64], P2 ;  /* 0x9400000080007fae */ /* 0x000be2000912184c */
[----:B----4-:R-:W-:-:S04]  /*42350*/  IMAD.WIDE R130, R249, 0x4, R126 ;  /* 0x00000004f9827825 */ /* 0x010fc800078e027e */
[C---:B------:R-:W-:Y:S01]  /*42360*/  IMAD.WIDE R126, R249.reuse, 0x4, R188 ;  /* 0x00000004f97e7825 */ /* 0x040fe200078e02bc */
[----:B------:R-:W-:Y:S03]  /*42370*/  STL.64 [R1+0xc00], R130 ;  /* 0x000c008201007387 */ /* 0x000fe60000100a00 */
[C---:B------:R-:W-:Y:S01]  /*42380*/  IMAD.WIDE R118, R249.reuse, 0x4, R118 ;  /* 0x00000004f9767825 */ /* 0x040fe200078e0276 */
[----:B------:R1:W-:Y:S03]  /*42390*/  STL.64 [R1+0xc30], R126 ;  /* 0x000c307e01007387 */ /* 0x0003e60000100a00 */
[C---:B-----5:R-:W-:Y:S01]  /*423a0*/  IMAD.WIDE R128, R249.reuse, 0x4, R124 ;  /* 0x00000004f9807825 */ /* 0x060fe200078e027c */
[----:B------:R4:W-:Y:S03]  /*423b0*/  STL.64 [R1+0xc70], R118 ;  /* 0x000c707601007387 */ /* 0x0009e60000100a00 */
[C---:B------:R-:W-:Y:S01]  /*423c0*/  IMAD.WIDE R124, R249.reuse, 0x4, R186 ;  /* 0x00000004f97c7825 */ /* 0x040fe200078e02ba */
[----:B------:R5:W-:Y:S04]  /*423d0*/  LDGSTS.E [R117+-0x6b000], [R130.64], P2 ;  /* 0x9500000082757fae */ /* 0x000be8000912184c */
[----:B------:R-:W-:Y:S04]  /*423e0*/  STL.64 [R1+0xcb8], R128 ;  /* 0x000cb88001007387 */ /* 0x000fe80000100a00 */
[----:B------:R1:W-:Y:S04]  /*423f0*/  LDGSTS.E [R116+-0x6a000], [R126.64], P2 ;  /* 0x960000007e747fae */ /* 0x0003e8000912184c */
[----:B------:R4:W-:Y:S04]  /*42400*/  STL.64 [R1+0xcf8], R124 ;  /* 0x000cf87c01007387 */ /* 0x0009e80000100a00 */
[----:B------:R4:W-:Y:S04]  /*42410*/  LDGSTS.E [R115+-0x69000], [R118.64], P2 ;  /* 0x9700000076737fae */ /* 0x0009e8000912184c */
[----:B-1----:R-:W5:Y:S04]  /*42420*/  LDL.LU.64 R126, [R1+0x258] ;  /* 0x00025800017e7983 */ /* 0x002f680000300a00 */
[----:B------:R1:W-:Y:S04]  /*42430*/  LDGSTS.E [R114+-0x68000], [R128.64], P2 ;  /* 0x9800000080727fae */ /* 0x0003e8000912184c */
[----:B----4-:R-:W4:Y:S04]  /*42440*/  LDL.LU.64 R118, [R1+0x228] ;  /* 0x0002280001767983 */ /* 0x010f280000300a00 */
[----:B------:R-:W5:Y:S04]  /*42450*/  LDL.LU.64 R188, [R1+0x210] ;  /* 0x0002100001bc7983 */ /* 0x000f680000300a00 */
[----:B------:R1:W-:Y:S04]  /*42460*/  LDGSTS.E [R0+-0x67000], [R124.64], P2 ;  /* 0x990000007c007fae */ /* 0x0003e8000912184c */
[----:B-1----:R-:W5:Y:S04]  /*42470*/  LDL.LU.64 R124, [R1+0x1f8] ;  /* 0x0001f800017c7983 */ /* 0x002f680000300a00 */
[----:B------:R-:W5:Y:S01]  /*42480*/  LDL.LU.64 R186, [R1+0x1e0] ;  /* 0x0001e00001ba7983 */ /* 0x000f620000300a00 */
[----:B--2---:R-:W-:-:S04]  /*42490*/  IMAD.WIDE R132, R249, 0x4, R190 ;  /* 0x00000004f9847825 */ /* 0x004fc800078e02be */
[C---:B-----5:R-:W-:Y:S01]  /*424a0*/  IMAD.WIDE R130, R249.reuse, 0x4, R122 ;  /* 0x00000004f9827825 */ /* 0x060fe200078e027a */
[----:B------:R-:W-:Y:S03]  /*424b0*/  STL.64 [R1+0xd30], R132 ;  /* 0x000d308401007387 */ /* 0x000fe60000100a00 */
[C---:B------:R-:W-:Y:S01]  /*424c0*/  IMAD.WIDE R122, R249.reuse, 0x4, R184 ;  /* 0x00000004f97a7825 */ /* 0x040fe200078e02b8 */
[----:B------:R-:W-:Y:S03]  /*424d0*/  STL.64 [R1+0xdb8], R130 ;  /* 0x000db88201007387 */ /* 0x000fe60000100a00 */
[C---:B------:R-:W-:Y:S01]  /*424e0*/  IMAD.WIDE R120, R249.reuse, 0x4, R120 ;  /* 0x00000004f9787825 */ /* 0x040fe200078e0278 */
[----:B------:R5:W-:Y:S03]  /*424f0*/  LDGSTS.E [R117+-0x66000], [R132.64], P2 ;  /* 0x9a00000084757fae */ /* 0x000be6000912184c */
[C---:B------:R-:W-:Y:S01]  /*42500*/  IMAD.WIDE R128, R249.reuse, 0x4, R182 ;  /* 0x00000004f9807825 */ /* 0x040fe200078e02b6 */
[----:B------:R1:W-:Y:S04]  /*42510*/  STL.64 [R1+0xe88], R122 ;  /* 0x000e887a01007387 */ /* 0x0003e80000100a00 */
[----:B------:R4:W-:Y:S04]  /*42520*/  LDGSTS.E [R116+-0x65000], [R130.64], P2 ;  /* 0x9b00000082747fae */ /* 0x0009e8000912184c */
[----:B------:R2:W-:Y:S04]  /*42530*/  STL.64 [R1+0xe98], R120 ;  /* 0x000e987801007387 */ /* 0x0005e80000100a00 */
[----:B------:R1:W-:Y:S04]  /*42540*/  LDGSTS.E [R115+-0x64000], [R122.64], P2 ;  /* 0x9c0000007a737fae */ /* 0x0003e8000912184c */
[----:B------:R5:W-:Y:S04]  /*42550*/  STL.64 [R1+0xea8], R128 ;  /* 0x000ea88001007387 */ /* 0x000be80000100a00 */
[----:B------:R2:W-:Y:S04]  /*42560*/  LDGSTS.E [R114+-0x63000], [R120.64], P2 ;  /* 0x9d00000078727fae */ /* 0x0005e8000912184c */
[----:B-1----:R-:W3:Y:S04]  /*42570*/  LDL.LU.64 R122, [R1+0x1c8] ;  /* 0x0001c800017a7983 */ /* 0x002ee80000300a00 */
[----:B------:R-:W3:Y:S04]  /*42580*/  LDL.LU.64 R184, [R1+0x1b0] ;  /* 0x0001b00001b87983 */ /* 0x000ee80000300a00 */
[----:B--2---:R-:W2:Y:S04]  /*42590*/  LDL.LU.64 R120, [R1+0x198] ;  /* 0x0001980001787983 */ /* 0x004ea80000300a00 */
[----:B------:R-:W2:Y:S04]  /*425a0*/  LDL.LU.64 R182, [R1+0x180] ;  /* 0x0001800001b67983 */ /* 0x000ea80000300a00 */
[----:B------:R1:W-:Y:S01]  /*425b0*/  LDGSTS.E [R0+-0x62000], [R128.64], P2 ;  /* 0x9e00000080007fae */ /* 0x0003e2000912184c */
[----:B----4-:R-:W-:-:S03]  /*425c0*/  IMAD.WIDE R130, R249, 0x4, R118 ;  /* 0x00000004f9827825 */ /* 0x010fc600078e0276 */
[----:B------:R-:W4:Y:S01]  /*425d0*/  LDL.LU.64 R118, [R1+0x168] ;  /* 0x0001680001767983 */ /* 0x000f220000300a00 */
[----:B-----5:R-:W-:-:S04]  /*425e0*/  IMAD.WIDE R132, R249, 0x4, R126 ;  /* 0x00000004f9847825 */ /* 0x020fc800078e027e */
[C---:B------:R-:W-:Y:S01]  /*425f0*/  IMAD.WIDE R126, R249.reuse, 0x4, R188 ;  /* 0x00000004f97e7825 */ /* 0x040fe200078e02bc */
[----:B------:R-:W-:Y:S04]  /*42600*/  STL.64 [R1+0xf20], R132 ;  /* 0x000f208401007387 */ /* 0x000fe80000100a00 */
[----:B------:R-:W-:Y:S01]  /*42610*/  STL.64 [R1+0xf68], R130 ;  /* 0x000f688201007387 */ /* 0x000fe20000100a00 */
[----:B------:R-:W-:-:S03]  /*42620*/  IMAD.WIDE R124, R249, 0x4, R124 ;  /* 0x00000004f97c7825 */ /* 0x000fc600078e027c */
[----:B------:R5:W-:Y:S01]  /*42630*/  STL.64 [R1+0xfa8], R126 ;  /* 0x000fa87e01007387 */ /* 0x000be20000100a00 */
[----:B-1----:R-:W-:-:S03]  /*42640*/  IMAD.WIDE R128, R249, 0x4, R186 ;  /* 0x00000004f9807825 */ /* 0x002fc600078e02ba */
[----:B------:R2:W-:Y:S04]  /*42650*/  LDGSTS.E [R117+-0x61000], [R132.64], P2 ;  /* 0x9f00000084757fae */ /* 0x0005e8000912184c */
[----:B------:R1:W-:Y:S04]  /*42660*/  STL.64 [R1+0xfe8], R124 ;  /* 0x000fe87c01007387 */ /* 0x0003e80000100a00 */
[----:B------:R1:W-:Y:S04]  /*42670*/  LDGSTS.E [R116+-0x60000], [R130.64], P2 ;  /* 0xa000000082747fae */ /* 0x0003e8000912184c */
[----:B------:R4:W-:Y:S04]  /*42680*/  STL.64 [R1+0x1030], R128 ;  /* 0x0010308001007387 */ /* 0x0009e80000100a00 */
[----:B------:R5:W-:Y:S04]  /*42690*/  LDGSTS.E [R115+-0x5f000], [R126.64], P2 ;  /* 0xa10000007e737fae */ /* 0x000be8000912184c */
[----:B------:R-:W4:Y:S04]  /*426a0*/  LDL.LU.64 R190, [R1+0x148] ;  /* 0x0001480001be7983 */ /* 0x000f280000300a00 */
[----:B------:R1:W-:Y:S04]  /*426b0*/  LDGSTS.E [R114+-0x5e000], [R124.64], P2 ;  /* 0xa20000007c727fae */ /* 0x0003e8000912184c */
[----:B-----5:R-:W5:Y:S04]  /*426c0*/  LDL.LU.64 R126, [R1+0x128] ;  /* 0x00012800017e7983 */ /* 0x020f680000300a00 */
[----:B------:R-:W5:Y:S04]  /*426d0*/  LDL.LU.64 R188, [R1+0x108] ;  /* 0x0001080001bc7983 */ /* 0x000f680000300a00 */
[----:B-1----:R-:W5:Y:S04]  /*426e0*/  LDL.LU.64 R124, [R1+0xe8] ;  /* 0x0000e800017c7983 */ /* 0x002f680000300a00 */
[----:B------:R-:W5:Y:S04]  /*426f0*/  LDL.LU.64 R186, [R1+0xc8] ;  /* 0x0000c80001ba7983 */ /* 0x000f680000300a00 */
[----:B------:R4:W-:Y:S01]  /*42700*/  LDGSTS.E [R0+-0x5d000], [R128.64], P2 ;  /* 0xa300000080007fae */ /* 0x0009e2000912184c */
[----:B---3--:R-:W-:-:S04]  /*42710*/  IMAD.WIDE R136, R249, 0x4, R122 ;  /* 0x00000004f9887825 */ /* 0x008fc800078e027a */
[C---:B------:R-:W-:Y:S01]  /*42720*/  IMAD.WIDE R134, R249.reuse, 0x4, R184 ;  /* 0x00000004f9867825 */ /* 0x040fe200078e02b8 */
[----:B------:R-:W-:Y:S03]  /*42730*/  STL.64 [R1+0x1078], R136 ;  /* 0x0010788801007387 */ /* 0x000fe60000100a00 */
[C---:B--2---:R-:W-:Y:S01]  /*42740*/  IMAD.WIDE R132, R249.reuse, 0x4, R120 ;  /* 0x00000004f9847825 */ /* 0x044fe200078e0278 */
[----:B------:R-:W2:Y:S03]  /*42750*/  LDL.LU.64 R122, [R1+0xa8] ;  /* 0x0000a800017a7983 */ /* 0x000ea60000300a00 */
[C---:B------:R-:W-:Y:S01]  /*42760*/  IMAD.WIDE R130, R249.reuse, 0x4, R182 ;  /* 0x00000004f9827825 */ /* 0x040fe200078e02b6 */
[----:B------:R-:W-:Y:S04]  /*42770*/  STL.64 [R1+0x10c0], R134 ;  /* 0x0010c08601007387 */ /* 0x000fe80000100a00 */
[----:B------:R-:W3:Y:S04]  /*42780*/  LDL.LU.64 R184, [R1+0x88] ;  /* 0x0000880001b87983 */ /* 0x000ee80000300a00 */
[----:B------:R1:W-:Y:S04]  /*42790*/  STL.64 [R1+0x1100], R132 ;  /* 0x0011008401007387 */ /* 0x0003e80000100a00 */
[----:B------:R-:W3:Y:S04]  /*427a0*/  LDL.LU.64 R120, [R1+0x68] ;  /* 0x0000680001787983 */ /* 0x000ee80000300a00 */
[----:B------:R5:W-:Y:S04]  /*427b0*/  STL.64 [R1+0x13d0], R130 ;  /* 0x0013d08201007387 */ /* 0x000be80000100a00 */
[----:B------:R-:W3:Y:S04]  /*427c0*/  LDL.LU.64 R182, [R1+0x48] ;  /* 0x0000480001b67983 */ /* 0x000ee80000300a00 */
[----:B------:R1:W-:Y:S04]  /*427d0*/  LDGSTS.E [R117+-0x5c000], [R136.64], P2 ;  /* 0xa400000088757fae */ /* 0x0003e8000912184c */
[----:B------:R1:W-:Y:S04]  /*427e0*/  LDGSTS.E [R116+-0x5b000], [R134.64], P2 ;  /* 0xa500000086747fae */ /* 0x0003e8000912184c */
[----:B------:R1:W-:Y:S04]  /*427f0*/  LDGSTS.E [R115+-0x5a000], [R132.64], P2 ;  /* 0xa600000084737fae */ /* 0x0003e8000912184c */
[----:B------:R5:W-:Y:S01]  /*42800*/  LDGSTS.E [R114+-0x59000], [R130.64], P2 ;  /* 0xa700000082727fae */ /* 0x000be2000912184c */
[----:B----4-:R-:W-:-:S03]  /*42810*/  IMAD.WIDE R128, R249, 0x4, R118 ;  /* 0x00000004f9807825 */ /* 0x010fc600078e0276 */
[----:B------:R-:W4:Y:S04]  /*42820*/  LDL.LU.64 R118, [R1+0x20] ;  /* 0x0000200001767983 */ /* 0x000f280000300a00 */
[----:B------:R1:W-:Y:S04]  /*42830*/  STL.64 [R1+0x1408], R128 ;  /* 0x0014088001007387 */ /* 0x0003e80000100a00 */
[----:B------:R1:W-:Y:S01]  /*42840*/  LDGSTS.E [R0+-0x58000], [R128.64], P2 ;  /* 0xa800000080007fae */ /* 0x0003e2000912184c */
[----:B------:R-:W-:-:S04]  /*42850*/  IMAD.WIDE R2, R249, 0x4, R2 ;  /* 0x00000004f9027825 */ /* 0x000fc800078e0202 */
[----:B------:R-:W-:-:S04]  /*42860*/  IMAD.WIDE R12, R249, 0x4, R12 ;  /* 0x00000004f90c7825 */ /* 0x000fc800078e020c */
[----:B------:R-:W-:-:S04]  /*42870*/  IMAD.WIDE R22, R249, 0x4, R22 ;  /* 0x00000004f9167825 */ /* 0x000fc800078e0216 */
[----:B-1----:R-:W-:-:S04]  /*42880*/  IMAD.WIDE R132, R249, 0x4, R190 ;  /* 0x00000004f9847825 */ /* 0x002fc800078e02be */
[C---:B-----5:R-:W-:Y:S01]  /*42890*/  IMAD.WIDE R130, R249.reuse, 0x4, R126 ;  /* 0x00000004f9827825 */ /* 0x060fe200078e027e */
[----:B------:R-:W-:Y:S03]  /*428a0*/  STL.64 [R1+0x1440], R132 ;  /* 0x0014408401007387 */ /* 0x000fe60000100a00 */
[C---:B------:R-:W-:Y:S01]  /*428b0*/  IMAD.WIDE R128, R249.reuse, 0x4, R188 ;  /* 0x00000004f9807825 */ /* 0x040fe200078e02bc */
[----:B------:R1:W-:Y:S03]  /*428c0*/  LDGSTS.E [R117+-0x57000], [R132.64], P2 ;  /* 0xa900000084757fae */ /* 0x0003e6000912184c */
[C---:B------:R-:W-:Y:S01]  /*428d0*/  IMAD.WIDE R126, R249.reuse, 0x4, R124 ;  /* 0x00000004f97e7825 */ /* 0x040fe200078e027c */
[----:B------:R-:W-:Y:S03]  /*428e0*/  STL.64 [R1+0x1478], R130 ;  /* 0x0014788201007387 */ /* 0x000fe60000100a00 */
[C---:B------:R-:W-:Y:S01]  /*428f0*/  IMAD.WIDE R124, R249.reuse, 0x4, R186 ;  /* 0x00000004f97c7825 */ /* 0x040fe200078e02ba */
[----:B------:R1:W-:Y:S04]  /*42900*/  LDGSTS.E [R116+-0x56000], [R130.64], P2 ;  /* 0xaa00000082747fae */ /* 0x0003e8000912184c */
[----:B------:R-:W-:Y:S04]  /*42910*/  STL.64 [R1+0x14b0], R128 ;  /* 0x0014b08001007387 */ /* 0x000fe80000100a00 */
[----:B------:R5:W-:Y:S04]  /*42920*/  LDGSTS.E [R115+-0x55000], [R128.64], P2 ;  /* 0xab00000080737fae */ /* 0x000be8000912184c */
[----:B------:R2:W-:Y:S04]  /*42930*/  STL.64 [R1+0x14e8], R126 ;  /* 0x0014e87e01007387 */ /* 0x0005e80000100a00 */
[----:B------:R2:W-:Y:S04]  /*42940*/  LDGSTS.E [R114+-0x54000], [R126.64], P2 ;  /* 0xac0000007e727fae */ /* 0x0005e8000912184c */
[----:B------:R3:W-:Y:S04]  /*42950*/  STL.64 [R1+0x1520], R124 ;  /* 0x0015207c01007387 */ /* 0x0007e80000100a00 */
[----:B------:R3:W-:Y:S01]  /*42960*/  LDGSTS.E [R0+-0x53000], [R124.64], P2 ;  /* 0xad0000007c007fae */ /* 0x0007e2000912184c */
[----:B------:R-:W-:-:S04]  /*42970*/  IMAD.WIDE R32, R249, 0x4, R32 ;  /* 0x00000004f9207825 */ /* 0x000fc800078e0220 */
[----:B--2---:R-:W-:-:S04]  /*42980*/  IMAD.WIDE R126, R249, 0x4, R122 ;  /* 0x00000004f97e7825 */ /* 0x004fc800078e027a */
[C---:B---3--:R-:W-:Y:S01]  /*42990*/  IMAD.WIDE R124, R249.reuse, 0x4, R184 ;  /* 0x00000004f97c7825 */ /* 0x048fe200078e02b8 */
[----:B------:R-:W-:Y:S04]  /*429a0*/  STL.64 [R1+0x1558], R126 ;  /* 0x0015587e01007387 */ /* 0x000fe80000100a00 */
[----:B------:R2:W-:Y:S01]  /*429b0*/  LDGSTS.E [R117+-0x52000], [R126.64], P2 ;  /* 0xae0000007e757fae */ /* 0x0005e2000912184c */
[----:B------:R-:W-:-:S03]  /*429c0*/  IMAD.WIDE R122, R249, 0x4, R120 ;  /* 0x00000004f97a7825 */ /* 0x000fc600078e0278 */
[----:B------:R-:W-:Y:S04]  /*429d0*/  STL.64 [R1+0x1588], R124 ;  /* 0x0015887c01007387 */ /* 0x000fe80000100a00 */
[----:B------:R3:W-:Y:S01]  /*429e0*/  LDGSTS.E [R116+-0x51000], [R124.64], P2 ;  /* 0xaf0000007c747fae */ /* 0x0007e2000912184c */
[----:B------:R-:W-:-:S03]  /*429f0*/  IMAD.WIDE R120, R249, 0x4, R182 ;  /* 0x00000004f9787825 */ /* 0x000fc600078e02b6 */
[----:B------:R-:W-:Y:S04]  /*42a00*/  STL.64 [R1+0x15b8], R122 ;  /* 0x0015b87a01007387 */ /* 0x000fe80000100a00 */
[----:B------:R1:W-:Y:S04]  /*42a10*/  LDGSTS.E [R115+-0x50000], [R122.64], P2 ;  /* 0xb00000007a737fae */ /* 0x0003e8000912184c */
[----:B------:R-:W-:Y:S04]  /*42a20*/  STL.64 [R1+0x15e8], R120 ;  /* 0x0015e87801007387 */ /* 0x000fe80000100a00 */
[----:B------:R1:W-:Y:S01]  /*42a30*/  LDGSTS.E [R114+-0x4f000], [R120.64], P2 ;  /* 0xb100000078727fae */ /* 0x0003e2000912184c */
[----:B----4-:R-:W-:-:S05]  /*42a40*/  IMAD.WIDE R118, R249, 0x4, R118 ;  /* 0x00000004f9767825 */ /* 0x010fca00078e0276 */
[----:B------:R4:W-:Y:S04]  /*42a50*/  STL.64 [R1+0x1618], R118 ;  /* 0x0016187601007387 */ /* 0x0009e80000100a00 */
[----:B------:R4:W-:Y:S02]  /*42a60*/  LDGSTS.E [R0+-0x4e000], [R118.64], P2 ;  /* 0xb200000076007fae */ /* 0x0009e4000912184c */
[----:B----4-:R-:W-:-:S05]  /*42a70*/  IMAD.WIDE R118, R249, 0x4, R250 ;  /* 0x00000004f9767825 */ /* 0x010fca00078e02fa */
[----:B------:R4:W-:Y:S04]  /*42a80*/  STL.64 [R1+0x1648], R118 ;  /* 0x0016487601007387 */ /* 0x0009e80000100a00 */
[----:B------:R1:W-:Y:S04]  /*42a90*/  STL.64 [R1+0x1678], R2 ;  /* 0x0016780201007387 */ /* 0x0003e80000100a00 */
[----:B------:R1:W-:Y:S04]  /*42aa0*/  STL.64 [R1+0x16a8], R12 ;  /* 0x0016a80c01007387 */ /* 0x0003e80000100a00 */
[----:B------:R1:W-:Y:S04]  /*42ab0*/  STL.64 [R1+0x16d8], R22 ;  /* 0x0016d81601007387 */ /* 0x0003e80000100a00 */
[----:B------:R1:W-:Y:S04]  /*42ac0*/  STL.64 [R1+0x1700], R32 ;  /* 0x0017002001007387 */ /* 0x0003e80000100a00 */
[----:B------:R4:W-:Y:S04]  /*42ad0*/  LDGSTS.E [R117+-0x4d000], [R118.64], P2 ;  /* 0xb300000076757fae */ /* 0x0009e8000912184c */
[----:B------:R-:W2:Y:S01]  /*42ae0*/  LDL.LU.64 R182, [R1+0x1200] ;  /* 0x0012000001b67983 */ /* 0x000ea20000300a00 */
[----:B------:R-:W-:-:S03]  /*42af0*/  IMAD.WIDE R42, R249, 0x4, R42 ;  /* 0x00000004f92a7825 */ /* 0x000fc600078e022a */
[----:B------:R1:W-:Y:S04]  /*42b00*/  LDGSTS.E [R116+-0x4c000], [R2.64], P2 ;  /* 0xb400000002747fae */ /* 0x0003e8000912184c */
[----:B----4-:R-:W4:Y:S01]  /*42b10*/  LDL.LU.64 R118, [R1+0x11b0] ;  /* 0x0011b00001767983 */ /* 0x010f220000300a00 */
[----:B------:R-:W-:-:S03]  /*42b20*/  IMAD.WIDE R52, R249, 0x4, R52 ;  /* 0x00000004f9347825 */ /* 0x000fc600078e0234 */
[----:B------:R3:W-:Y:S01]  /*42b30*/  LDGSTS.E [R115+-0x4b000], [R12.64], P2 ;  /* 0xb50000000c737fae */ /* 0x0007e2000912184c */
[----:B------:R-:W-:-:S03]  /*42b40*/  IMAD.WIDE R62, R249, 0x4, R62 ;  /* 0x00000004f93e7825 */ /* 0x000fc600078e023e */
[----:B------:R5:W-:Y:S01]  /*42b50*/  LDGSTS.E [R114+-0x4a000], [R22.64], P2 ;  /* 0xb600000016727fae */ /* 0x000be2000912184c */
[----:B-1----:R-:W-:-:S03]  /*42b60*/  IADD3 R3, R181, 0x100000, RZ ;  /* 0x00100000b5037810 */ /* 0x002fc60007ffe0ff */
[----:B------:R1:W-:Y:S01]  /*42b70*/  LDGSTS.E [R0+-0x49000], [R32.64], P2 ;  /* 0xb700000020007fae */ /* 0x0003e2000912184c */
[----:B---3--:R-:W-:-:S03]  /*42b80*/  IADD3 R13, R181, 0x100000, RZ ;  /* 0x00100000b50d7810 */ /* 0x008fc60007ffe0ff */
[----:B------:R3:W-:Y:S01]  /*42b90*/  STL.64 [R1+0x1720], R42 ;  /* 0x0017202a01007387 */ /* 0x0007e20000100a00 */
[----:B------:R-:W-:Y:S01]  /*42ba0*/  IADD3 R12, R181, 0x100000, RZ ;  /* 0x00100000b50c7810 */ /* 0x000fe20007ffe0ff */
[C---:B-----5:R-:W-:Y:S02]  /*42bb0*/  IMAD.WIDE R22, R249.reuse, 0x4, R82 ;  /* 0x00000004f9167825 */ /* 0x060fe400078e0252 */
[----:B------:R5:W-:Y:S02]  /*42bc0*/  STL.64 [R1+0x1740], R52 ;  /* 0x0017403401007387 */ /* 0x000be40000100a00 */
[----:B-1----:R-:W-:Y:S02]  /*42bd0*/  IMAD.WIDE R32, R249, 0x4, R72 ;  /* 0x00000004f9207825 */ /* 0x002fe400078e0248 */
[----:B------:R1:W-:Y:S01]  /*42be0*/  STL.64 [R1+0x1760], R62 ;  /* 0x0017603e01007387 */ /* 0x0003e20000100a00 */
[----:B------:R-:W-:-:S03]  /*42bf0*/  IADD3 R2, R181, 0x100000, RZ ;  /* 0x00100000b5027810 */ /* 0x000fc60007ffe0ff */
[----:B------:R3:W-:Y:S04]  /*42c00*/  LDGSTS.E [R13+-0x48000], [R42.64], P2 ;  /* 0xb80000002a0d7fae */ /* 0x0007e8000912184c */
[----:B------:R2:W-:Y:S04]  /*42c10*/  STL.64 [R1+0x1780], R32 ;  /* 0x0017802001007387 */ /* 0x0005e80000100a00 */
[----:B------:R5:W-:Y:S04]  /*42c20*/  LDGSTS.E [R12+-0x47000], [R52.64], P2 ;  /* 0xb9000000340c7fae */ /* 0x000be8000912184c */
[----:B------:R4:W-:Y:S01]  /*42c30*/  STL.64 [R1+0x17a0], R22 ;  /* 0x0017a01601007387 */ /* 0x0009e20000100a00 */
[----:B---3--:R-:W-:-:S03]  /*42c40*/  IMAD.WIDE R42, R249, 0x4, R106 ;  /* 0x00000004f92a7825 */ /* 0x008fc600078e026a */
[----:B------:R1:W-:Y:S04]  /*42c50*/  LDGSTS.E [R3+-0x46000], [R62.64], P2 ;  /* 0xba0000003e037fae */ /* 0x0003e8000912184c */
[----:B------:R-:W3:Y:S01]  /*42c60*/  LDL.LU.64 R188, [R1+0x1168] ;  /* 0x0011680001bc7983 */ /* 0x000ee20000300a00 */
[----:B-----5:R-:W-:-:S03]  /*42c70*/  IMAD.WIDE R52, R249, 0x4, R98 ;  /* 0x00000004f9347825 */ /* 0x020fc600078e0262 */
[----:B------:R-:W5:Y:S01]  /*42c80*/  LDL.LU.64 R124, [R1+0x1118] ;  /* 0x00111800017c7983 */ /* 0x000f620000300a00 */
[----:B-1----:R-:W-:-:S03]  /*42c90*/  IMAD.WIDE R62, R249, 0x4, R90 ;  /* 0x00000004f93e7825 */ /* 0x002fc600078e025a */
[----:B------:R-:W5:Y:S04]  /*42ca0*/  LDL.LU.64 R186, [R1+0x10f8] ;  /* 0x0010f80001ba7983 */ /* 0x000f680000300a00 */
[----:B------:R2:W-:Y:S04]  /*42cb0*/  LDGSTS.E [R2+-0x45000], [R32.64], P2 ;  /* 0xbb00000020027fae */ /* 0x0005e8000912184c */
[----:B------:R-:W5:Y:S04]  /*42cc0*/  LDL.LU.64 R122, [R1+0x10b0] ;  /* 0x0010b000017a7983 */ /* 0x000f680000300a00 */
[----:B------:R4:W-:Y:S04]  /*42cd0*/  LDGSTS.E [R0+-0x44000], [R22.64], P2 ;  /* 0xbc00000016007fae */ /* 0x0009e8000912184c */
[----:B------:R-:W5:Y:S04]  /*42ce0*/  LDL.LU.64 R184, [R1+0x1068] ;  /* 0x0010680001b87983 */ /* 0x000f680000300a00 */
[----:B------:R3:W-:Y:S04]  /*42cf0*/  STL.64 [R1+0x17c0], R62 ;  /* 0x0017c03e01007387 */ /* 0x0007e80000100a00 */
[----:B------:R5:W-:Y:S04]  /*42d00*/  STL.64 [R1+0x17e0], R52 ;  /* 0x0017e03401007387 */ /* 0x000be80000100a00 */
[----:B------:R1:W-:Y:S04]  /*42d10*/  STL.64 [R1+0x1800], R42 ;  /* 0x0018002a01007387 */ /* 0x0003e80000100a00 */
[----:B------:R-:W1:Y:S04]  /*42d20*/  S2R R180, SR_TID.X ;  /* 0x0000000000b47919 */ /* 0x000e680000002100 */
[----:B------:R3:W-:Y:S04]  /*42d30*/  LDGSTS.E [R13+-0x43000], [R62.64], P2 ;  /* 0xbd0000003e0d7fae */ /* 0x0007e8000912184c */
[----:B------:R5:W-:Y:S04]  /*42d40*/  LDGSTS.E [R12+-0x42000], [R52.64], P2 ;  /* 0xbe000000340c7fae */ /* 0x000be8000912184c */
[----:B------:R1:W-:Y:S01]  /*42d50*/  LDGSTS.E [R3+-0x41000], [R42.64], P2 ;  /* 0xbf0000002a037fae */ /* 0x0003e2000912184c */
[----:B--2---:R-:W-:-:S04]  /*42d60*/  IMAD.WIDE R32, R249, 0x4, R182 ;  /* 0x00000004f9207825 */ /* 0x004fc800078e02b6 */
[----:B----4-:R-:W-:Y:S01]  /*42d70*/  IMAD.WIDE R22, R249, 0x4, R118 ;  /* 0x00000004f9167825 */ /* 0x010fe200078e0276 */
[----:B------:R2:W-:Y:S04]  /*42d80*/  STL.64 [R1+0x890], R32 ;  /* 0x0008902001007387 */ /* 0x0005e80000100a00 */
[----:B------:R2:W-:Y:S04]  /*42d90*/  STL.64 [R1+0x898], R22 ;  /* 0x0008981601007387 */ /* 0x0005e80000100a00 */
[----:B------:R-:W4:Y:S04]  /*42da0*/  LDL.LU.64 R128, [R1+0x1028] ;  /* 0x0010280001807983 */ /* 0x000f280000300a00 */
[----:B------:R-:W4:Y:S04]  /*42db0*/  LDL.LU.64 R190, [R1+0xff0] ;  /* 0x000ff00001be7983 */ /* 0x000f280000300a00 */
[----:B------:R-:W4:Y:S04]  /*42dc0*/  LDL.LU.64 R120, [R1+0x698] ;  /* 0x0006980001787983 */ /* 0x000f280000300a00 */
[----:B------:R-:W4:Y:S04]  /*42dd0*/  LDL.LU.64 R182, [R1+0x650] ;  /* 0x0006500001b67983 */ /* 0x000f280000300a00 */
[----:B------:R-:W4:Y:S01]  /*42de0*/  LDL.LU.64 R118, [R1+0x510] ;  /* 0x0005100001767983 */ /* 0x000f220000300a00 */
[----:B-1----:R-:W-:-:S05]  /*42df0*/  LOP3.LUT R180, R180, 0x7f, RZ, 0xc0, !PT ;  /* 0x0000007fb4b47812 */ /* 0x002fca00078ec0ff */
[----:B------:R-:W-:-:S05]  /*42e00*/  IMAD.SHL.U32 R180, R180, 0x4, RZ ;  /* 0x00000004b4b47824 */ /* 0x000fca00078e00ff */
[----:B------:R-:W-:-:S04]  /*42e10*/  LOP3.LUT R127, R180, 0x10, RZ, 0x3c, !PT ;  /* 0x00000010b47f7812 */ /* 0x000fc800078e3cff */
[C---:B------:R-:W-:Y:S02]  /*42e20*/  IADD3 R2, R127.reuse, 0x100000, RZ ;  /* 0x001000007f027810 */ /* 0x040fe40007ffe0ff */
[----:B------:R-:W-:-:S03]  /*42e30*/  IADD3 R0, R127, 0x100000, RZ ;  /* 0x001000007f007810 */ /* 0x000fc60007ffe0ff */
[----:B------:R2:W-:Y:S01]  /*42e40*/  LDGSTS.E [R2+-0x7fe00], [R32.64], P2 ;  /* 0x8020000020027fae */ /* 0x0005e2000912184c */
[----:B---3--:R-:W-:-:S03]  /*42e50*/  IMAD.WIDE R62, R249, 0x4, R188 ;  /* 0x00000004f93e7825 */ /* 0x008fc600078e02bc */
[----:B------:R1:W-:Y:S01]  /*42e60*/  LDGSTS.E [R0+-0x7ee00], [R22.64], P2 ;  /* 0x8120000016007fae */ /* 0x0003e2000912184c */
[----:B-----5:R-:W-:Y:S01]  /*42e70*/  IMAD.WIDE R52, R249, 0x4, R124 ;  /* 0x00000004f9347825 */ /* 0x020fe200078e027c */
[----:B------:R-:W-:Y:S02]  /*42e80*/  IADD3 R13, R127, 0x100000, RZ ;  /* 0x001000007f0d7810 */ /* 0x000fe40007ffe0ff */
[----:B------:R4:W-:Y:S01]  /*42e90*/  STL.64 [R1+0x8c0], R62 ;  /* 0x0008c03e01007387 */ /* 0x0009e20000100a00 */
[----:B------:R-:W-:Y:S01]  /*42ea0*/  IMAD.WIDE R42, R249, 0x4, R186 ;  /* 0x00000004f92a7825 */ /* 0x000fe200078e02ba */
[C---:B------:R-:W-:Y:S02]  /*42eb0*/  IADD3 R12, R127.reuse, 0x100000, RZ ;  /* 0x001000007f0c7810 */ /* 0x040fe40007ffe0ff */
[----:B------:R3:W-:Y:S01]  /*42ec0*/  STL.64 [R1+0x8f0], R52 ;  /* 0x0008f03401007387 */ /* 0x0007e20000100a00 */
[----:B------:R-:W-:Y:S01]  /*42ed0*/  IADD3 R3, R127, 0x100000, RZ ;  /* 0x001000007f037810 */ /* 0x000fe20007ffe0ff */
[----:B--2---:R-:W-:-:S02]  /*42ee0*/  IMAD.WIDE R32, R249, 0x4, R122 ;  /* 0x00000004f9207825 */ /* 0x004fc400078e027a */
[----:B------:R2:W-:Y:S02]  /*42ef0*/  STL.64 [R1+0x920], R42 ;  /* 0x0009202a01007387 */ /* 0x0005e40000100a00 */
[C---:B-1----:R-:W-:Y:S02]  /*42f00*/  IMAD.WIDE R22, R249.reuse, 0x4, R184 ;  /* 0x00000004f9167825 */ /* 0x042fe400078e02b8 */
[----:B------:R1:W-:Y:S04]  /*42f10*/  STL.64 [R1+0x950], R32 ;  /* 0x0009502001007387 */ /* 0x0003e80000100a00 */
[----:B------:R5:W-:Y:S04]  /*42f20*/  STL.64 [R1+0x980], R22 ;  /* 0x0009801601007387 */ /* 0x000be80000100a00 */
[----:B------:R4:W-:Y:S04]  /*42f30*/  LDGSTS.E [R13+-0x7de00], [R62.64], P2 ;  /* 0x822000003e0d7fae */ /* 0x0009e8000912184c */
[----:B------:R-:W4:Y:S04]  /*42f40*/  LDL.LU.64 R188, [R1+0x4b8] ;  /* 0x0004b80001bc7983 */ /* 0x000f280000300a00 */
[----:B------:R3:W-:Y:S04]  /*42f50*/  LDGSTS.E [R12+-0x7ce00], [R52.64], P2 ;  /* 0x83200000340c7fae */ /* 0x0007e8000912184c */
[----:B------:R-:W4:Y:S04]  /*42f60*/  LDL.LU.64 R124, [R1+0x490] ;  /* 0x00049000017c7983 */ /* 0x000f280000300a00 */
[----:B------:R2:W-:Y:S04]  /*42f70*/  LDGSTS.E [R3+-0x7be00], [R42.64], P2 ;  /* 0x842000002a037fae */ /* 0x0005e8000912184c */
[----:B------:R-:W4:Y:S04]  /*42f80*/  LDL.LU.64 R186, [R1+0x460] ;  /* 0x0004600001ba7983 */ /* 0x000f280000300a00 */
[----:B------:R1:W-:Y:S04]  /*42f90*/  LDGSTS.E [R2+-0x7ae00], [R32.64], P2 ;  /* 0x8520000020027fae */ /* 0x0003e8000912184c */
[----:B------:R-:W4:Y:S04]  /*42fa0*/  LDL.LU.64 R122, [R1+0x440] ;  /* 0x00044000017a7983 */ /* 0x000f280000300a00 */
[----:B------:R5:W-:Y:S04]  /*42fb0*/  LDGSTS.E [R0+-0x79e00], [R22.64], P2 ;  /* 0x8620000016007fae */ /* 0x000be8000912184c */
[----:B------:R-:W4:Y:S02]  /*42fc0*/  LDL.LU.64 R184, [R1+0x420] ;  /* 0x0004200001b87983 */ /* 0x000f240000300a00 */
[----:B----4-:R-:W-:-:S04]  /*42fd0*/  IMAD.WIDE R62, R249, 0x4, R128 ;  /* 0x00000004f93e7825 */ /* 0x010fc800078e0280 */
[C---:B---3--:R-:W-:Y:S01]  /*42fe0*/  IMAD.WIDE R52, R249.reuse, 0x4, R190 ;  /* 0x00000004f9347825 */ /* 0x048fe200078e02be */
[----:B------:R3:W-:Y:S03]  /*42ff0*/  STL.64 [R1+0x9b8], R62 ;  /* 0x0009b83e01007387 */ /* 0x0007e60000100a00 */
[C---:B--2---:R-:W-:Y:S01]  /*43000*/  IMAD.WIDE R42, R249.reuse, 0x4, R120 ;  /* 0x00000004f92a7825 */ /* 0x044fe200078e0278 */
[----:B------:R2:W-:Y:S03]  /*43010*/  STL.64 [R1+0x9f0], R52 ;  /* 0x0009f03401007387 */ /* 0x0005e60000100a00 */
[C---:B-1----:R-:W-:Y:S01]  /*43020*/  IMAD.WIDE R32, R249.reuse, 0x4, R182 ;  /* 0x00000004f9207825 */ /* 0x042fe200078e02b6 */
[----:B------:R1:W-:Y:S03]  /*43030*/  STL.64 [R1+0xa28], R42 ;  /* 0x000a282a01007387 */ /* 0x0003e60000100a00 */
[C---:B-----5:R-:W-:Y:S01]  /*43040*/  IMAD.WIDE R22, R249.reuse, 0x4, R118 ;  /* 0x00000004f9167825 */ /* 0x060fe200078e0276 */
[----:B------:R2:W-:Y:S04]  /*43050*/  STL.64 [R1+0xa60], R32 ;  /* 0x000a602001007387 */ /* 0x0005e80000100a00 */
[----:B------:R5:W-:Y:S04]  /*43060*/  STL.64 [R1+0xa98], R22 ;  /* 0x000a981601007387 */ /* 0x000be80000100a00 */
[----:B------:R-:W4:Y:S04]  /*43070*/  LDL.LU.64 R128, [R1+0x400] ;  /* 0x0004000001807983 */ /* 0x000f280000300a00 */
[----:B------:R-:W4:Y:S04]  /*43080*/  LDL.LU.64 R190, [R1+0x3e0] ;  /* 0x0003e00001be7983 */ /* 0x000f280000300a00 */
[----:B------:R-:W4:Y:S04]  /*43090*/  LDL.LU.64 R120, [R1+0x3c0] ;  /* 0x0003c00001787983 */ /* 0x000f280000300a00 */
[----:B------:R-:W4:Y:S04]  /*430a0*/  LDL.LU.64 R182, [R1+0x3a0] ;  /* 0x0003a00001b67983 */ /* 0x000f280000300a00 */
[----:B------:R-:W4:Y:S04]  /*430b0*/  LDL.LU.64 R118, [R1+0x378] ;  /* 0x0003780001767983 */ /* 0x000f280000300a00 */
[----:B------:R3:W-:Y:S04]  /*430c0*/  LDGSTS.E [R13+-0x78e00], [R62.64], P2 ;  /* 0x872000003e0d7fae */ /* 0x0007e8000912184c */
[----:B------:R2:W-:Y:S04]  /*430d0*/  LDGSTS.E [R12+-0x77e00], [R52.64], P2 ;  /* 0x88200000340c7fae */ /* 0x0005e8000912184c */
[----:B------:R1:W-:Y:S04]  /*430e0*/  LDGSTS.E [R3+-0x76e00], [R42.64], P2 ;  /* 0x892000002a037fae */ /* 0x0003e8000912184c */
[----:B------:R1:W-:Y:S04]  /*430f0*/  LDGSTS.E [R2+-0x75e00], [R32.64], P2 ;  /* 0x8a20000020027fae */ /* 0x0003e8000912184c */
[----:B------:R5:W-:Y:S01]  /*43100*/  LDGSTS.E [R0+-0x74e00], [R22.64], P2 ;  /* 0x8b20000016007fae */ /* 0x000be2000912184c */
[----:B---3--:R-:W-:-:S04]  /*43110*/  IMAD.WIDE R62, R249, 0x4, R188 ;  /* 0x00000004f93e7825 */ /* 0x008fc800078e02bc */
[C---:B--2---:R-:W-:Y:S01]  /*43120*/  IMAD.WIDE R52, R249.reuse, 0x4, R124 ;  /* 0x00000004f9347825 */ /* 0x044fe200078e027c */
[----:B------:R4:W-:Y:S03]  /*43130*/  STL.64 [R1+0xab8], R62 ;  /* 0x000ab83e01007387 */ /* 0x0009e60000100a00 */
[C---:B-1----:R-:W-:Y:S01]  /*43140*/  IMAD.WIDE R42, R249.reuse, 0x4, R186 ;  /* 0x00000004f92a7825 */ /* 0x042fe200078e02ba */
[----:B------:R1:W-:Y:S03]  /*43150*/  STL.64 [R1+0xad8], R52 ;  /* 0x000ad83401007387 */ /* 0x0003e60000100a00 */
[C---:B------:R-:W-:Y:S01]  /*43160*/  IMAD.WIDE R32, R249.reuse, 0x4, R122 ;  /* 0x00000004f9207825 */ /* 0x040fe200078e027a */
[----:B------:R2:W-:Y:S03]  /*43170*/  STL.64 [R1+0xaf8], R42 ;  /* 0x000af82a01007387 */ /* 0x0005e60000100a00 */
[C---:B-----5:R-:W-:Y:S01]  /*43180*/  IMAD.WIDE R22, R249.reuse, 0x4, R184 ;  /* 0x00000004f9167825 */ /* 0x060fe200078e02b8 */
        /* <DEDUP_REMOVED lines=13> */
[C---:B-1----:R-:W-:Y:S01]  /*43260*/  IMAD.WIDE R52, R249.reuse, 0x4, R190 ;  /* 0x00000004f9347825 */ /* 0x042fe200078e02be */
[----:B------:R1:W-:Y:S03]  /*43270*/  STL.64 [R1+0xb78], R62 ;  /* 0x000b783e01007387 */ /* 0x0003e60000100a00 */
[C---:B--2---:R-:W-:Y:S01]  /*43280*/  IMAD.WIDE R42, R249.reuse, 0x4, R120 ;  /* 0x00000004f92a7825 */ /* 0x044fe200078e0278 */
[----:B------:R2:W-:Y:S03]  /*43290*/  STL.64 [R1+0xba8], R52 ;  /* 0x000ba83401007387 */ /* 0x0005e60000100a00 */
[C---:B---3--:R-:W-:Y:S01]  /*432a0*/  IMAD.WIDE R32, R249.reuse, 0x4, R182 ;  /* 0x00000004f9207825 */ /* 0x048fe200078e02b6 */
        /* <DEDUP_REMOVED lines=14> */
[----:B-1----:R-:W-:-:S04]  /*43390*/  IMAD.WIDE R62, R249, 0x4, R188 ;  /* 0x00000004f93e7825 */ /* 0x002fc800078e02bc */
[C---:B--2---:R-:W-:Y:S01]  /*433a0*/  IMAD.WIDE R52, R249.reuse, 0x4, R124 ;  /* 0x00000004f9347825 */ /* 0x044fe200078e027c */
[----:B------:R4:W-:Y:S03]  /*433b0*/  STL.64 [R1+0xc20], R62 ;  /* 0x000c203e01007387 */ /* 0x0009e60000100a00 */
[C---:B---3--:R-:W-:Y:S01]  /*433c0*/  IMAD.WIDE R42, R249.reuse, 0x4, R186 ;  /* 0x00000004f92a7825 */ /* 0x048fe200078e02ba */
[----:B------:R1:W-:Y:S03]  /*433d0*/  STL.64 [R1+0xc28], R52 ;  /* 0x000c283401007387 */ /* 0x0003e60000100a00 */
[C---:B------:R-:W-:Y:S01]  /*433e0*/  IMAD.WIDE R32, R249.reuse, 0x4, R122 ;  /* 0x00000004f9207825 */ /* 0x040fe200078e027a */
[----:B------:R2:W-:Y:S04]  /*433f0*/  STL.64 [R1+0xc50], R42 ;  /* 0x000c502a01007387 */ /* 0x0005e80000100a00 */
[----:B------:R3:W-:Y:S01]  /*43400*/  STL.64 [R1+0xc90], R32 ;  /* 0x000c902001007387 */ /* 0x0007e20000100a00 */
[----:B-----5:R-:W-:-:S03]  /*43410*/  IMAD.WIDE R22, R249, 0x4, R184 ;  /* 0x00000004f9167825 */ /* 0x020fc600078e02b8 */
[----:B------:R-:W5:Y:S04]  /*43420*/  LDL.LU.64 R188, [R1+0x220] ;  /* 0x0002200001bc7983 */ /* 0x000f680000300a00 */
[----:B------:R4:W-:Y:S04]  /*43430*/  LDGSTS.E [R13+-0x69e00], [R62.64], P2 ;  /* 0x962000003e0d7fae */ /* 0x0009e8000912184c */
[----:B------:R1:W-:Y:S04]  /*43440*/  STL.64 [R1+0xd38], R22 ;  /* 0x000d381601007387 */ /* 0x0003e80000100a00 */
[----:B------:R1:W-:Y:S04]  /*43450*/  LDGSTS.E [R12+-0x68e00], [R52.64], P2 ;  /* 0x97200000340c7fae */ /* 0x0003e8000912184c */
[----:B------:R-:W5:Y:S04]  /*43460*/  LDL.LU.64 R124, [R1+0x208] ;  /* 0x00020800017c7983 */ /* 0x000f680000300a00 */
[----:B------:R2:W-:Y:S04]  /*43470*/  LDGSTS.E [R3+-0x67e00], [R42.64], P2 ;  /* 0x982000002a037fae */ /* 0x0005e8000912184c */
[----:B------:R-:W5:Y:S04]  /*43480*/  LDL.LU.64 R186, [R1+0x1f0] ;  /* 0x0001f00001ba7983 */ /* 0x000f680000300a00 */
[----:B------:R3:W-:Y:S04]  /*43490*/  LDGSTS.E [R2+-0x66e00], [R32.64], P2 ;  /* 0x9920000020027fae */ /* 0x0007e8000912184c */
[----:B------:R-:W5:Y:S04]  /*434a0*/  LDL.LU.64 R122, [R1+0x1d8] ;  /* 0x0001d800017a7983 */ /* 0x000f680000300a00 */
[----:B------:R1:W-:Y:S04]  /*434b0*/  LDGSTS.E [R0+-0x65e00], [R22.64], P2 ;  /* 0x9a20000016007fae */ /* 0x0003e8000912184c */
[----:B------:R-:W5:Y:S01]  /*434c0*/  LDL.LU.64 R184, [R1+0x1c0] ;  /* 0x0001c00001b87983 */ /* 0x000f620000300a00 */
[----:B----4-:R-:W-:-:S04]  /*434d0*/  IMAD.WIDE R62, R249, 0x4, R128 ;  /* 0x00000004f93e7825 */ /* 0x010fc800078e0280 */
[C---:B-1----:R-:W-:Y:S01]  /*434e0*/  IMAD.WIDE R52, R249.reuse, 0x4, R190 ;  /* 0x00000004f9347825 */ /* 0x042fe200078e02be */
[----:B------:R5:W-:Y:S03]  /*434f0*/  STL.64 [R1+0xd78], R62 ;  /* 0x000d783e01007387 */ /* 0x000be60000100a00 */
[C---:B--2---:R-:W-:Y:S01]  /*43500*/  IMAD.WIDE R42, R249.reuse, 0x4, R120 ;  /* 0x00000004f92a7825 */ /* 0x044fe200078e0278 */
[----:B------:R1:W-:Y:S03]  /*43510*/  STL.64 [R1+0xde8], R52 ;  /* 0x000de83401007387 */ /* 0x0003e60000100a00 */
[C---:B---3--:R-:W-:Y:S01]  /*43520*/  IMAD.WIDE R32, R249.reuse, 0x4, R182 ;  /* 0x00000004f9207825 */ /* 0x048fe200078e02b6 */
[----:B------:R2:W-:Y:S03]  /*43530*/  STL.64 [R1+0xe78], R42 ;  /* 0x000e782a01007387 */ /* 0x0005e60000100a00 */
[C---:B------:R-:W-:Y:S01]  /*43540*/  IMAD.WIDE R22, R249.reuse, 0x4, R118 ;  /* 0x00000004f9167825 */ /* 0x040fe200078e0276 */
[----:B------:R3:W-:Y:S04]  /*43550*/  STL.64 [R1+0xec0], R32 ;  /* 0x000ec02001007387 */ /* 0x0007e80000100a00 */
[----:B------:R2:W-:Y:S04]  /*43560*/  STL.64 [R1+0xf30], R22 ;  /* 0x000f301601007387 */ /* 0x0005e80000100a00 */
[----:B------:R-:W4:Y:S04]  /*43570*/  LDL.LU.64 R120, [R1+0x1a8] ;  /* 0x0001a80001787983 */ /* 0x000f280000300a00 */
[----:B------:R-:W4:Y:S04]  /*43580*/  LDL.LU.64 R182, [R1+0x190] ;  /* 0x0001900001b67983 */ /* 0x000f280000300a00 */
[----:B------:R-:W4:Y:S04]  /*43590*/  LDL.LU.64 R118, [R1+0x178] ;  /* 0x0001780001767983 */ /* 0x000f280000300a00 */
[----:B------:R5:W-:Y:S04]  /*435a0*/  LDGSTS.E [R13+-0x64e00], [R62.64], P2 ;  /* 0x9b2000003e0d7fae */ /* 0x000be8000912184c */
[----:B------:R1:W-:Y:S04]  /*435b0*/  LDGSTS.E [R12+-0x63e00], [R52.64], P2 ;  /* 0x9c200000340c7fae */ /* 0x0003e8000912184c */
[----:B------:R2:W-:Y:S04]  /*435c0*/  LDGSTS.E [R3+-0x62e00], [R42.64], P2 ;  /* 0x9d2000002a037fae */ /* 0x0005e8000912184c */
[----:B------:R3:W-:Y:S04]  /*435d0*/  LDGSTS.E [R2+-0x61e00], [R32.64], P2 ;  /* 0x9e20000020027fae */ /* 0x0007e8000912184c */
[----:B------:R1:W-:Y:S04]  /*435e0*/  LDGSTS.E [R0+-0x60e00], [R22.64], P2 ;  /* 0x9f20000016007fae */ /* 0x0003e8000912184c */
[----:B------:R-:W4:Y:S04]  /*435f0*/  LDL.LU.64 R192, [R1+0x160] ;  /* 0x0001600001c07983 */ /* 0x000f280000300a00 */
[----:B------:R-:W4:Y:S01]  /*43600*/  LDL.LU.64 R128, [R1+0x140] ;  /* 0x0001400001807983 */ /* 0x000f220000300a00 */
[----:B-----5:R-:W-:-:S05]  /*43610*/  IMAD.WIDE R62, R249, 0x4, R188 ;  /* 0x00000004f93e7825 */ /* 0x020fca00078e02bc */
[----:B------:R4:W-:Y:S04]  /*43620*/  STL.64 [R1+0xf70], R62 ;  /* 0x000f703e01007387 */ /* 0x0009e80000100a00 */
        /* <DEDUP_REMOVED lines=11> */
[----:B------:R1:W-:Y:S04]  /*436e0*/  LDGSTS.E [R12+-0x5ee00], [R52.64], P2 ;  /* 0xa1200000340c7fae */ /* 0x0003e8000912184c */
[----:B------:R-:W4:Y:S04]  /*436f0*/  LDL.LU.64 R124, [R1+0xe0] ;  /* 0x0000e000017c7983 */ /* 0x000f280000300a00 */
[----:B------:R-:W4:Y:S04]  /*43700*/  LDL.LU.64 R186, [R1+0xc0] ;  /* 0x0000c00001ba7983 */ /* 0x000f280000300a00 */
[----:B------:R2:W-:Y:S04]  /*43710*/  LDGSTS.E [R3+-0x5de00], [R42.64], P2 ;  /* 0xa22000002a037fae */ /* 0x0005e8000912184c */
[----:B------:R-:W4:Y:S04]  /*43720*/  LDL.LU.64 R122, [R1+0xa0] ;  /* 0x0000a000017a7983 */ /* 0x000f280000300a00 */
[----:B------:R-:W4:Y:S04]  /*43730*/  LDL.LU.64 R184, [R1+0x80] ;  /* 0x0000800001b87983 */ /* 0x000f280000300a00 */
[----:B------:R3:W-:Y:S04]  /*43740*/  LDGSTS.E [R2+-0x5ce00], [R32.64], P2 ;  /* 0xa320000020027fae */ /* 0x0007e8000912184c */
[----:B------:R5:W-:Y:S01]  /*43750*/  LDGSTS.E [R0+-0x5be00], [R22.64], P2 ;  /* 0xa420000016007fae */ /* 0x000be2000912184c */
[----:B----4-:R-:W-:-:S04]  /*43760*/  IMAD.WIDE R62, R249, 0x4, R120 ;  /* 0x00000004f93e7825 */ /* 0x010fc800078e0278 */
[C---:B-1----:R-:W-:Y:S01]  /*43770*/  IMAD.WIDE R52, R249.reuse, 0x4, R182 ;  /* 0x00000004f9347825 */ /* 0x042fe200078e02b6 */
[----:B------:R1:W-:Y:S03]  /*43780*/  STL.64 [R1+0x10b0], R62 ;  /* 0x0010b03e01007387 */ /* 0x0003e60000100a00 */
[C---:B--2---:R-:W-:Y:S01]  /*43790*/  IMAD.WIDE R42, R249.reuse, 0x4, R118 ;  /* 0x00000004f92a7825 */ /* 0x044fe200078e0276 */
[----:B------:R-:W2:Y:S04]  /*437a0*/  LDL.LU.64 R120, [R1+0x60] ;  /* 0x0000600001787983 */ /* 0x000ea80000300a00 */
[----:B------:R4:W-:Y:S04]  /*437b0*/  STL.64 [R1+0x10f8], R52 ;  /* 0x0010f83401007387 */ /* 0x0009e80000100a00 */
[----:B------:R-:W2:Y:S04]  /*437c0*/  LDL.LU.64 R182, [R1+0x40] ;  /* 0x0000400001b67983 */ /* 0x000ea80000300a00 */
[----:B------:R1:W-:Y:S04]  /*437d0*/  STL.64 [R1+0x1118], R42 ;  /* 0x0011182a01007387 */ /* 0x0003e80000100a00 */
[----:B------:R-:W2:Y:S04]  /*437e0*/  LDL.LU.64 R118, [R1+0x18] ;  /* 0x0000180001767983 */ /* 0x000ea80000300a00 */
[----:B------:R1:W-:Y:S01]  /*437f0*/  LDGSTS.E [R13+-0x5ae00], [R62.64], P2 ;  /* 0xa52000003e0d7fae */ /* 0x0003e2000912184c */
[----:B---3--:R-:W-:-:S03]  /*43800*/  IMAD.WIDE R32, R249, 0x4, R192 ;  /* 0x00000004f9207825 */ /* 0x008fc600078e02c0 */
[----:B------:R4:W-:Y:S01]  /*43810*/  LDGSTS.E [R12+-0x59e00], [R52.64], P2 ;  /* 0xa6200000340c7fae */ /* 0x0009e2000912184c */
[----:B-----5:R-:W-:-:S03]  /*43820*/  IMAD.WIDE R22, R249, 0x4, R128 ;  /* 0x00000004f9167825 */ /* 0x020fc600078e0280 */
[----:B------:R3:W-:Y:S04]  /*43830*/  LDGSTS.E [R3+-0x58e00], [R42.64], P2 ;  /* 0xa72000002a037fae */ /* 0x0007e8000912184c */
[----:B------:R5:W-:Y:S04]  /*43840*/  STL.64 [R1+0x1168], R32 ;  /* 0x0011682001007387 */ /* 0x000be80000100a00 */
[----:B------:R5:W-:Y:S04]  /*43850*/  LDGSTS.E [R2+-0x57e00], [R32.64], P2 ;  /* 0xa820000020027fae */ /* 0x000be8000912184c */
[----:B------:R1:W-:Y:S04]  /*43860*/  STL.64 [R1+0x11b0], R22 ;  /* 0x0011b01601007387 */ /* 0x0003e80000100a00 */
[----:B------:R1:W-:Y:S01]  /*43870*/  LDGSTS.E [R0+-0x56e00], [R22.64], P2 ;  /* 0xa920000016007fae */ /* 0x0003e2000912184c */
[----:B------:R-:W-:-:S04]  /*43880*/  IMAD.WIDE R4, R249, 0x4, R4 ;  /* 0x00000004f9047825 */ /* 0x000fc800078e0204 */
[----:B------:R-:W-:-:S04]  /*43890*/  IMAD.WIDE R14, R249, 0x4, R14 ;  /* 0x00000004f90e7825 */ /* 0x000fc800078e020e */
[----:B------:R-:W-:-:S04]  /*438a0*/  IMAD.WIDE R24, R249, 0x4, R24 ;  /* 0x00000004f9187825 */ /* 0x000fc800078e0218 */
[----:B-1----:R-:W-:-:S04]  /*438b0*/  IMAD.WIDE R62, R249, 0x4, R190 ;  /* 0x00000004f93e7825 */ /* 0x002fc800078e02be */
[C---:B----4-:R-:W-:Y:S01]  /*438c0*/  IMAD.WIDE R52, R249.reuse, 0x4, R188 ;  /* 0x00000004f9347825 */ /* 0x050fe200078e02bc */
[----:B------:R1:W-:Y:S04]  /*438d0*/  STL.64 [R1+0x1200], R62 ;  /* 0x0012003e01007387 */ /* 0x0003e80000100a00 */
[----:B------:R1:W-:Y:S01]  /*438e0*/  LDGSTS.E [R13+-0x55e00], [R62.64], P2 ;  /* 0xaa2000003e0d7fae */ /* 0x0003e2000912184c */
[----:B---3--:R-:W-:-:S03]  /*438f0*/  IMAD.WIDE R42, R249, 0x4, R124 ;  /* 0x00000004f92a7825 */ /* 0x008fc600078e027c */
[----:B------:R-:W-:Y:S01]  /*43900*/  STL.64 [R1+0x12c0], R52 ;  /* 0x0012c03401007387 */ /* 0x000fe20000100a00 */
[----:B-----5:R-:W-:-:S03]  /*43910*/  IMAD.WIDE R32, R249, 0x4, R186 ;  /* 0x00000004f9207825 */ /* 0x020fc600078e02ba */
[----:B------:R2:W-:Y:S04]  /*43920*/  LDGSTS.E [R12+-0x54e00], [R52.64], P2 ;  /* 0xab200000340c7fae */ /* 0x0005e8000912184c */
[----:B------:R-:W-:Y:S01]  /*43930*/  STL.64 [R1+0x12f8], R42 ;  /* 0x0012f82a01007387 */ /* 0x000fe20000100a00 */
[----:B------:R-:W-:-:S03]  /*43940*/  IMAD.WIDE R22, R249, 0x4, R122 ;  /* 0x00000004f9167825 */ /* 0x000fc600078e027a */
[----:B------:R3:W-:Y:S01]  /*43950*/  LDGSTS.E [R3+-0x53e00], [R42.64], P2 ;  /* 0xac2000002a037fae */ /* 0x0007e2000912184c */
[----:B-1----:R-:W-:-:S03]  /*43960*/  IMAD.WIDE R62, R249, 0x4, R184 ;  /* 0x00000004f93e7825 */ /* 0x002fc600078e02b8 */
[----:B------:R-:W-:Y:S04]  /*43970*/  STL.64 [R1+0x1330], R32 ;  /* 0x0013302001007387 */ /* 0x000fe80000100a00 */
[----:B------:R1:W-:Y:S04]  /*43980*/  LDGSTS.E [R2+-0x52e00], [R32.64], P2 ;  /* 0xad20000020027fae */ /* 0x0003e8000912184c */
[----:B------:R4:W-:Y:S04]  /*43990*/  STL.64 [R1+0x1368], R22 ;  /* 0x0013681601007387 */ /* 0x0009e80000100a00 */
[----:B------:R4:W-:Y:S04]  /*439a0*/  LDGSTS.E [R0+-0x51e00], [R22.64], P2 ;  /* 0xae20000016007fae */ /* 0x0009e8000912184c */
[----:B------:R-:W-:Y:S04]  /*439b0*/  STL.64 [R1+0x1398], R62 ;  /* 0x0013983e01007387 */ /* 0x000fe80000100a00 */
[----:B------:R2:W-:Y:S01]  /*439c0*/  LDGSTS.E [R13+-0x50e00], [R62.64], P2 ;  /* 0xaf2000003e0d7fae */ /* 0x0005e2000912184c */
[----:B----4-:R-:W-:-:S04]  /*439d0*/  IMAD.WIDE R22, R249, 0x4, R246 ;  /* 0x00000004f9167825 */ /* 0x010fc800078e02f6 */
[----:B--2---:R-:W-:-:S04]  /*439e0*/  IMAD.WIDE R52, R249, 0x4, R120 ;  /* 0x00000004f9347825 */ /* 0x004fc800078e0278 */
[C---:B---3--:R-:W-:Y:S01]  /*439f0*/  IMAD.WIDE R42, R249.reuse, 0x4, R182 ;  /* 0x00000004f92a7825 */ /* 0x048fe200078e02b6 */
[----:B------:R-:W-:Y:S04]  /*43a00*/  STL.64 [R1+0x13c8], R52 ;  /* 0x0013c83401007387 */ /* 0x000fe80000100a00 */
[----:B------:R2:W-:Y:S01]  /*43a10*/  LDGSTS.E [R12+-0x4fe00], [R52.64], P2 ;  /* 0xb0200000340c7fae */ /* 0x0005e2000912184c */
[----:B-1----:R-:W-:-:S03]  /*43a20*/  IMAD.WIDE R32, R249, 0x4, R118 ;  /* 0x00000004f9207825 */ /* 0x002fc600078e0276 */
[----:B------:R-:W-:Y:S04]  /*43a30*/  STL.64 [R1+0x1400], R42 ;  /* 0x0014002a01007387 */ /* 0x000fe80000100a00 */
[----:B------:R1:W-:Y:S04]  /*43a40*/  LDGSTS.E [R3+-0x4ee00], [R42.64], P2 ;  /* 0xb12000002a037fae */ /* 0x0003e8000912184c */
[----:B------:R2:W-:Y:S04]  /*43a50*/  STL.64 [R1+0x1438], R32 ;  /* 0x0014382001007387 */ /* 0x0005e80000100a00 */
[----:B------:R2:W-:Y:S04]  /*43a60*/  LDGSTS.E [R2+-0x4de00], [R32.64], P2 ;  /* 0xb220000020027fae */ /* 0x0005e8000912184c */
[----:B------:R3:W-:Y:S04]  /*43a70*/  STL.64 [R1+0x1470], R22 ;  /* 0x0014701601007387 */ /* 0x0007e80000100a00 */
[----:B------:R3:W-:Y:S01]  /*43a80*/  LDGSTS.E [R0+-0x4ce00], [R22.64], P2 ;  /* 0xb320000016007fae */ /* 0x0007e2000912184c */
[----:B--2---:R-:W-:-:S03]  /*43a90*/  IMAD.WIDE R32, R249, 0x4, R34 ;  /* 0x00000004f9207825 */ /* 0x004fc600078e0222 */
[----:B------:R-:W-:Y:S04]  /*43aa0*/  STL.64 [R1+0x14a8], R4 ;  /* 0x0014a80401007387 */ /* 0x000fe80000100a00 */
[----:B------:R2:W-:Y:S01]  /*43ab0*/  STL.64 [R1+0x14e0], R14 ;  /* 0x0014e00e01007387 */ /* 0x0005e20000100a00 */
[----:B---3--:R-:W-:-:S03]  /*43ac0*/  IMAD.WIDE R22, R249, 0x4, R44 ;  /* 0x00000004f9167825 */ /* 0x008fc600078e022c */
[----:B------:R3:W-:Y:S04]  /*43ad0*/  STL.64 [R1+0x1518], R24 ;  /* 0x0015181801007387 */ /* 0x0007e80000100a00 */
[----:B------:R4:W-:Y:S04]  /*43ae0*/  STL.64 [R1+0x1550], R32 ;  /* 0x0015502001007387 */ /* 0x0009e80000100a00 */
[----:B------:R1:W-:Y:S04]  /*43af0*/  STL.64 [R1+0x1580], R22 ;  /* 0x0015801601007387 */ /* 0x0003e80000100a00 */
[----:B------:R-:W5:Y:S04]  /*43b00*/  LDL.LU.64 R188, [R1+0x1360] ;  /* 0x0013600001bc7983 */ /* 0x000f680000300a00 */
[----:B------:R-:W5:Y:S04]  /*43b10*/  LDL.LU.64 R182, [R1+0x1328] ;  /* 0x0013280001b67983 */ /* 0x000f680000300a00 */
[----:B------:R-:W5:Y:S04]  /*43b20*/  LDL.LU.64 R118, [R1+0x12f0] ;  /* 0x0012f00001767983 */ /* 0x000f680000300a00 */
[----:B------:R1:W-:Y:S04]  /*43b30*/  LDGSTS.E [R13+-0x4be00], [R4.64], P2 ;  /* 0xb4200000040d7fae */ /* 0x0003e8000912184c */
[----:B------:R2:W-:Y:S04]  /*43b40*/  LDGSTS.E [R12+-0x4ae00], [R14.64], P2 ;  /* 0xb52000000e0c7fae */ /* 0x0005e8000912184c */
[----:B------:R3:W-:Y:S04]  /*43b50*/  LDGSTS.E [R3+-0x49e00], [R24.64], P2 ;  /* 0xb620000018037fae */ /* 0x0007e8000912184c */
[----:B------:R4:W-:Y:S04]  /*43b60*/  LDGSTS.E [R2+-0x48e00], [R32.64], P2 ;  /* 0xb720000020027fae */ /* 0x0009e8000912184c */
[----:B------:R1:W-:Y:S01]  /*43b70*/  LDGSTS.E [R0+-0x47e00], [R22.64], P2 ;  /* 0xb820000016007fae */ /* 0x0003e2000912184c */
[----:B--2---:R-:W-:-:S04]  /*43b80*/  IMAD.WIDE R14, R249, 0x4, R84 ;  /* 0x00000004f90e7825 */ /* 0x004fc800078e0254 */
[----:B---3--:R-:W-:-:S04]  /*43b90*/  IMAD.WIDE R24, R249, 0x4, R64 ;  /* 0x00000004f9187825 */ /* 0x008fc800078e0240 */
[----:B----4-:R-:W-:-:S04]  /*43ba0*/  IMAD.WIDE R32, R249, 0x4, R54 ;  /* 0x00000004f9207825 */ /* 0x010fc800078e0236 */
[C---:B-1----:R-:W-:Y:S01]  /*43bb0*/  IMAD.WIDE R22, R249.reuse, 0x4, R74 ;  /* 0x00000004f9167825 */ /* 0x042fe200078e024a */
[----:B------:R1:W-:Y:S03]  /*43bc0*/  STL.64 [R1+0x15b0], R32 ;  /* 0x0015b02001007387 */ /* 0x0003e60000100a00 */
[----:B------:R-:W-:Y:S01]  /*43bd0*/  IMAD.WIDE R12, R249, 0x4, R92 ;  /* 0x00000004f90c7825 */ /* 0x000fe200078e025c */
[----:B------:R2:W-:Y:S01]  /*43be0*/  STL.64 [R1+0x15e0], R24 ;  /* 0x0015e01801007387 */ /* 0x0005e20000100a00 */
[C---:B------:R-:W-:Y:S02]  /*43bf0*/  IADD3 R5, R127.reuse, 0x100000, RZ ;  /* 0x001000007f057810 */ /* 0x040fe40007ffe0ff */
[----:B------:R-:W-:Y:S01]  /*43c00*/  IADD3 R4, R127, 0x100000, RZ ;  /* 0x001000007f047810 */ /* 0x000fe20007ffe0ff */
[----:B------:R5:W-:Y:S04]  /*43c10*/  STL.64 [R1+0x1610], R22 ;  /* 0x0016101601007387 */ /* 0x000be80000100a00 */
[----:B------:R3:W-:Y:S04]  /*43c20*/  STL.64 [R1+0x1640], R14 ;  /* 0x0016400e01007387 */ /* 0x0007e80000100a00 */
[----:B------:R4:W-:Y:S04]  /*43c30*/  STL.64 [R1+0x1670], R12 ;  /* 0x0016700c01007387 */ /* 0x0009e80000100a00 */
[----:B------:R-:W4:Y:S04]  /*43c40*/  LDL.LU.64 R124, [R1+0x12b8] ;  /* 0x0012b800017c7983 */ /* 0x000f280000300a00 */
[----:B------:R-:W4:Y:S04]  /*43c50*/  LDL.LU.64 R186, [R1+0x1288] ;  /* 0x0012880001ba7983 */ /* 0x000f280000300a00 */
[----:B------:R1:W-:Y:S04]  /*43c60*/  LDGSTS.E [R5+-0x46e00], [R32.64], P2 ;  /* 0xb920000020057fae */ /* 0x0003e8000912184c */
[----:B------:R-:W4:Y:S04]  /*43c70*/  LDL.LU.64 R122, [R1+0x1238] ;  /* 0x00123800017a7983 */ /* 0x000f280000300a00 */
[----:B------:R2:W-:Y:S04]  /*43c80*/  LDGSTS.E [R4+-0x45e00], [R24.64], P2 ;  /* 0xba20000018047fae */ /* 0x0005e8000912184c */
[----:B------:R-:W4:Y:S01]  /*43c90*/  LDL.LU.64 R184, [R1+0x11e0] ;  /* 0x0011e00001b87983 */ /* 0x000f220000300a00 */
[----:B-1----:R-:W-:-:S03]  /*43ca0*/  IMAD.WIDE R32, R249, 0x4, R100 ;  /* 0x00000004f9207825 */ /* 0x002fc600078e0264 */
[----:B------:R5:W-:Y:S04]  /*43cb0*/  LDGSTS.E [R3+-0x44e00], [R22.64], P2 ;  /* 0xbb20000016037fae */ /* 0x000be8000912184c */
[----:B------:R-:W4:Y:S01]  /*43cc0*/  LDL.LU.64 R120, [R1+0x1190] ;  /* 0x0011900001787983 */ /* 0x000f220000300a00 */
[----:B--2---:R-:W-:-:S03]  /*43cd0*/  IMAD.WIDE R24, R249, 0x4, R108 ;  /* 0x00000004f9187825 */ /* 0x004fc600078e026c */
[----:B------:R3:W-:Y:S04]  /*43ce0*/  LDGSTS.E [R2+-0x43e00], [R14.64], P2 ;  /* 0xbc2000000e027fae */ /* 0x0007e8000912184c */
[----:B------:R4:W-:Y:S04]  /*43cf0*/  LDGSTS.E [R0+-0x42e00], [R12.64], P2 ;  /* 0xbd2000000c007fae */ /* 0x0009e8000912184c */
[----:B------:R1:W-:Y:S04]  /*43d00*/  STL.64 [R1+0x16a0], R32 ;  /* 0x0016a02001007387 */ /* 0x0003e80000100a00 */
[----:B------:R2:W-:Y:S01]  /*43d10*/  STL.64 [R1+0x16d0], R24 ;  /* 0x0016d01801007387 */ /* 0x0005e20000100a00 */
[----:B------:R-:W-:-:S03]  /*43d20*/  LOP3.LUT R178, R178, 0x7f, RZ, 0xc0, !PT ;  /* 0x0000007fb2b27812 */ /* 0x000fc600078ec0ff */
[----:B------:R1:W-:Y:S01]  /*43d30*/  LDGSTS.E [R5+-0x41e00], [R32.64], P2 ;  /* 0xbe20000020057fae */ /* 0x0003e2000912184c */
[----:B-----5:R-:W-:-:S03]  /*43d40*/  IMAD.WIDE R22, R249, 0x4, R188 ;  /* 0x00000004f9167825 */ /* 0x020fc600078e02bc */
[----:B------:R2:W-:Y:S01]  /*43d50*/  LDGSTS.E [R4+-0x40e00], [R24.64], P2 ;  /* 0xbf20000018047fae */ /* 0x0005e2000912184c */
[----:B---3--:R-:W-:-:S03]  /*43d60*/  IMAD.WIDE R14, R249, 0x4, R182 ;  /* 0x00000004f90e7825 */ /* 0x008fc600078e02b6 */
[----:B------:R3:W-:Y:S01]  /*43d70*/  STL.64 [R1+0x850], R22 ;  /* 0x0008501601007387 */ /* 0x0007e20000100a00 */
[----:B----4-:R-:W-:-:S03]  /*43d80*/  IMAD.WIDE R12, R249, 0x4, R118 ;  /* 0x00000004f90c7825 */ /* 0x010fc600078e0276 */
[----:B------:R2:W-:Y:S04]  /*43d90*/  STL.64 [R1+0x848], R14 ;  /* 0x0008480e01007387 */ /* 0x0005e80000100a00 */
[----:B------:R5:W-:Y:S04]  /*43da0*/  STL.64 [R1+0x840], R12 ;  /* 0x0008400c01007387 */ /* 0x000be80000100a00 */
[----:B------:R-:W4:Y:S04]  /*43db0*/  LDL.LU.64 R190, [R1+0x1140] ;  /* 0x0011400001be7983 */ /* 0x000f280000300a00 */
[----:B------:R-:W4:Y:S04]  /*43dc0*/  LDL.LU.64 R126, [R1+0x10f0] ;  /* 0x0010f000017e7983 */ /* 0x000f280000300a00 */
[----:B------:R-:W4:Y:S04]  /*43dd0*/  LDL.LU.64 R188, [R1+0x10a0] ;  /* 0x0010a00001bc7983 */ /* 0x000f280000300a00 */
[----:B------:R-:W4:Y:S04]  /*43de0*/  LDL.LU.64 R182, [R1+0x1058] ;  /* 0x0010580001b67983 */ /* 0x000f280000300a00 */
[----:B------:R-:W4:Y:S01]  /*43df0*/  LDL.LU.64 R118, [R1+0x1018] ;  /* 0x0010180001767983 */ /* 0x000f220000300a00 */
[----:B------:R-:W-:-:S05]  /*43e00*/  IMAD.SHL.U32 R178, R178, 0x4, RZ ;  /* 0x00000004b2b27824 */ /* 0x000fca00078e00ff */
[----:B------:R-:W-:-:S04]  /*43e10*/  LOP3.LUT R180, R178, 0x20, RZ, 0x3c, !PT ;  /* 0x00000020b2b47812 */ /* 0x000fc800078e3cff */
[C---:B------:R-:W-:Y:S02]  /*43e20*/  IADD3 R3, R180.reuse, 0x100000, RZ ;  /* 0x00100000b4037810 */ /* 0x040fe40007ffe0ff */
[C---:B------:R-:W-:Y:S02]  /*43e30*/  IADD3 R2, R180.reuse, 0x100000, RZ ;  /* 0x00100000b4027810 */ /* 0x040fe40007ffe0ff */
[----:B------:R-:W-:Y:S01]  /*43e40*/  IADD3 R0, R180, 0x100000, RZ ;  /* 0x00100000b4007810 */ /* 0x000fe20007ffe0ff */
[----:B------:R3:W-:Y:S04]  /*43e50*/  LDGSTS.E [R3+-0x7fc00], [R22.64], P2 ;  /* 0x8040000016037fae */ /* 0x0007e8000912184c */
[----:B------:R2:W-:Y:S04]  /*43e60*/  LDGSTS.E [R2+-0x7ec00], [R14.64], P2 ;  /* 0x814000000e027fae */ /* 0x0005e8000912184c */
[----:B------:R5:W-:Y:S01]  /*43e70*/  LDGSTS.E [R0+-0x7dc00], [R12.64], P2 ;  /* 0x824000000c007fae */ /* 0x000be2000912184c */
[----:B-1----:R-:W-:-:S04]  /*43e80*/  IMAD.WIDE R32, R249, 0x4, R124 ;  /* 0x00000004f9207825 */ /* 0x002fc800078e027c */
[C---:B--2---:R-:W-:Y:S01]  /*43e90*/  IMAD.WIDE R24, R249.reuse, 0x4, R186 ;  /* 0x00000004f9187825 */ /* 0x044fe200078e02ba */
[----:B------:R4:W-:Y:S01]  /*43ea0*/  STL.64 [R1+0x838], R32 ;  /* 0x0008382001007387 */ /* 0x0009e20000100a00 */
[C---:B------:R-:W-:Y:S02]  /*43eb0*/  IADD3 R5, R180.reuse, 0x100000, RZ ;  /* 0x00100000b4057810 */ /* 0x040fe40007ffe0ff */
[C---:B---3--:R-:W-:Y:S01]  /*43ec0*/  IMAD.WIDE R22, R249.reuse, 0x4, R122 ;  /* 0x00000004f9167825 */ /* 0x048fe200078e027a */
[----:B------:R1:W-:Y:S01]  /*43ed0*/  STL.64 [R1+0x830], R24 ;  /* 0x0008301801007387 */ /* 0x0003e20000100a00 */
[----:B------:R-:W-:Y:S02]  /*43ee0*/  IADD3 R4, R180, 0x100000, RZ ;  /* 0x00100000b4047810 */ /* 0x000fe40007ffe0ff */
[C---:B------:R-:W-:Y:S01]  /*43ef0*/  IMAD.WIDE R14, R249.reuse, 0x4, R184 ;  /* 0x00000004f90e7825 */ /* 0x040fe200078e02b8 */
[----:B------:R2:W-:Y:S03]  /*43f00*/  STL.64 [R1+0x828], R22 ;  /* 0x0008281601007387 */ /* 0x0005e60000100a00 */
[C---:B-----5:R-:W-:Y:S01]  /*43f10*/  IMAD.WIDE R12, R249.reuse, 0x4, R120 ;  /* 0x00000004f90c7825 */ /* 0x060fe200078e0278 */
[----:B------:R3:W-:Y:S04]  /*43f20*/  STL.64 [R1+0x820], R14 ;  /* 0x0008200e01007387 */ /* 0x0007e80000100a00 */
[----:B------:R5:W-:Y:S04]  /*43f30*/  STL.64 [R1+0x818], R12 ;  /* 0x0008180c01007387 */ /* 0x000be80000100a00 */
[----:B------:R-:W4:Y:S04]  /*43f40*/  LDL.LU.64 R124, [R1+0x640] ;  /* 0x00064000017c7983 */ /* 0x000f280000300a00 */
        /* <DEDUP_REMOVED lines=8> */
[----:B------:R5:W-:Y:S01]  /*43fd0*/  LDGSTS.E [R0+-0x78c00], [R12.64], P2 ;  /* 0x874000000c007fae */ /* 0x000be2000912184c */
        /* <DEDUP_REMOVED lines=77> */
[----:B------:R3:W-:Y:S04]  /*444b0*/  LDGSTS.E [R2+-0x65c00], [R14.64], P2 ;  /* 0x9a4000000e027fae */ /* 0x0007e8000912184c */
[----:B------:R-:W4:Y:S04]  /*444c0*/  LDL.LU.64 R120, [R1+0x1a0] ;  /* 0x0001a00001787983 */ /* 0x000f280000300a00 */
        /* <DEDUP_REMOVED lines=13> */
[----:B------:R1:W-:Y:S04]  /*445a0*/  LDGSTS.E [R5+-0x63c00], [R32.64], P2 ;  /* 0x9c40000020057fae */ /* 0x0003e8000912184c */
[----:B------:R2:W-:Y:S04]  /*445b0*/  LDGSTS.E [R4+-0x62c00], [R24.64], P2 ;  /* 0x9d40000018047fae */ /* 0x0005e8000912184c */
[----:B------:R3:W-:Y:S04]  /*445c0*/  LDGSTS.E [R3+-0x61c00], [R22.64], P2 ;  /* 0x9e40000016037fae */ /* 0x0007e8000912184c */
[----:B------:R1:W-:Y:S04]  /*445d0*/  LDGSTS.E [R2+-0x60c00], [R14.64], P2 ;  /* 0x9f4000000e027fae */ /* 0x0003e8000912184c */
[----:B------:R-:W4:Y:S04]  /*445e0*/  LDL.LU.64 R128, [R1+0x158] ;  /* 0x0001580001807983 */ /* 0x000f280000300a00 */
[----:B------:R-:W4:Y:S04]  /*445f0*/  LDL.LU.64 R190, [R1+0x138] ;  /* 0x0001380001be7983 */ /* 0x000f280000300a00 */
[----:B------:R5:W-:Y:S04]  /*44600*/  LDGSTS.E [R0+-0x5fc00], [R12.64], P2 ;  /* 0xa04000000c007fae */ /* 0x000be8000912184c */
[----:B------:R-:W4:Y:S01]  /*44610*/  LDL.LU.64 R126, [R1+0x118] ;  /* 0x00011800017e7983 */ /* 0x000f220000300a00 */
        /* <DEDUP_REMOVED lines=8> */
[----:B------:R-:W4:Y:S01]  /*446a0*/  LDL.LU.64 R188, [R1+0xf8] ;  /* 0x0000f80001bc7983 */ /* 0x000f220000300a00 */
[----:B-----5:R-:W-:-:S03]  /*446b0*/  IMAD.WIDE R12, R249, 0x4, R120 ;  /* 0x00000004f90c7825 */ /* 0x020fc600078e0278 */
[----:B------:R4:W-:Y:S04]  /*446c0*/  LDGSTS.E [R5+-0x5ec00], [R32.64], P2 ;  /* 0xa140000020057fae */ /* 0x0009e8000912184c */
        /* <DEDUP_REMOVED lines=9> */
[----:B------:R5:W-:Y:S01]  /*44760*/  LDGSTS.E [R0+-0x5ac00], [R12.64], P2 ;  /* 0xa54000000c007fae */ /* 0x000be2000912184c */
[----:B----4-:R-:W-:-:S03]  /*44770*/  IMAD.WIDE R32, R249, 0x4, R182 ;  /* 0x00000004f9207825 */ /* 0x010fc600078e02b6 */
[----:B------:R-:W4:Y:S01]  /*44780*/  LDL.LU.64 R182, [R1+0x38] ;  /* 0x0000380001b67983 */ /* 0x000f220000300a00 */
[----:B-1----:R-:W-:-:S03]  /*44790*/  IMAD.WIDE R24, R249, 0x4, R118 ;  /* 0x00000004f9187825 */ /* 0x002fc600078e0276 */
[----:B------:R1:W-:Y:S04]  /*447a0*/  STL.64 [R1+0x720], R32 ;  /* 0x0007202001007387 */ /* 0x0003e80000100a00 */
[----:B------:R-:W4:Y:S04]  /*447b0*/  LDL.LU.64 R118, [R1+0x10] ;  /* 0x0000100001767983 */ /* 0x000f280000300a00 */
[----:B------:R1:W-:Y:S04]  /*447c0*/  LDGSTS.E [R5+-0x59c00], [R32.64], P2 ;  /* 0xa640000020057fae */ /* 0x0003e8000912184c */
[----:B------:R1:W-:Y:S04]  /*447d0*/  STL.64 [R1+0x718], R24 ;  /* 0x0007181801007387 */ /* 0x0003e80000100a00 */
[----:B------:R1:W-:Y:S01]  /*447e0*/  LDGSTS.E [R4+-0x58c00], [R24.64], P2 ;  /* 0xa740000018047fae */ /* 0x0003e2000912184c */
[----:B--2---:R-:W-:-:S04]  /*447f0*/  IMAD.WIDE R22, R249, 0x4, R128 ;  /* 0x00000004f9167825 */ /* 0x004fc800078e0280 */
[C---:B---3--:R-:W-:Y:S01]  /*44800*/  IMAD.WIDE R14, R249.reuse, 0x4, R190 ;  /* 0x00000004f90e7825 */ /* 0x048fe200078e02be */
[----:B------:R2:W-:Y:S04]  /*44810*/  STL.64 [R1+0x710], R22 ;  /* 0x0007101601007387 */ /* 0x0005e80000100a00 */
[----:B------:R2:W-:Y:S01]  /*44820*/  LDGSTS.E [R3+-0x57c00], [R22.64], P2 ;  /* 0xa840000016037fae */ /* 0x0005e2000912184c */
[----:B-----5:R-:W-:-:S03]  /*44830*/  IMAD.WIDE R12, R249, 0x4, R126 ;  /* 0x00000004f90c7825 */ /* 0x020fc600078e027e */
[----:B------:R3:W-:Y:S04]  /*44840*/  STL.64 [R1+0x708], R14 ;  /* 0x0007080e01007387 */ /* 0x0007e80000100a00 */
[----:B------:R3:W-:Y:S04]  /*44850*/  LDGSTS.E [R2+-0x56c00], [R14.64], P2 ;  /* 0xa94000000e027fae */ /* 0x0007e8000912184c */
[----:B------:R5:W-:Y:S04]  /*44860*/  STL.64 [R1+0x700], R12 ;  /* 0x0007000c01007387 */ /* 0x000be80000100a00 */
[----:B------:R5:W-:Y:S01]  /*44870*/  LDGSTS.E [R0+-0x55c00], [R12.64], P2 ;  /* 0xaa4000000c007fae */ /* 0x000be2000912184c */
[----:B------:R-:W-:-:S04]  /*44880*/  IMAD.WIDE R6, R249, 0x4, R6 ;  /* 0x00000004f9067825 */ /* 0x000fc800078e0206 */
[----:B------:R-:W-:-:S04]  /*44890*/  IMAD.WIDE R16, R249, 0x4, R16 ;  /* 0x00000004f9107825 */ /* 0x000fc800078e0210 */
[----:B-1----:R-:W-:-:S05]  /*448a0*/  IMAD.WIDE R32, R249, 0x4, R188 ;  /* 0x00000004f9207825 */ /* 0x002fca00078e02bc */
[----:B------:R-:W-:Y:S04]  /*448b0*/  STL.64 [R1+0x6f8], R32 ;  /* 0x0006f82001007387 */ /* 0x000fe80000100a00 */
[----:B------:R1:W-:Y:S01]  /*448c0*/  LDGSTS.E [R5+-0x54c00], [R32.64], P2 ;  /* 0xab40000020057fae */ /* 0x0003e2000912184c */
[----:B------:R-:W-:-:S04]  /*448d0*/  IMAD.WIDE R24, R249, 0x4, R124 ;  /* 0x00000004f9187825 */ /* 0x000fc800078e027c */
[C---:B--2---:R-:W-:Y:S01]  /*448e0*/  IMAD.WIDE R22, R249.reuse, 0x4, R186 ;  /* 0x00000004f9167825 */ /* 0x044fe200078e02ba */
[----:B------:R2:W-:Y:S03]  /*448f0*/  STL.64 [R1+0x6f0], R24 ;  /* 0x0006f01801007387 */ /* 0x0005e60000100a00 */
[C---:B---3--:R-:W-:Y:S01]  /*44900*/  IMAD.WIDE R14, R249.reuse, 0x4, R122 ;  /* 0x00000004f90e7825 */ /* 0x048fe200078e027a */
[----:B------:R2:W-:Y:S03]  /*44910*/  LDGSTS.E [R4+-0x53c00], [R24.64], P2 ;  /* 0xac40000018047fae */ /* 0x0005e6000912184c */
[C---:B-----5:R-:W-:Y:S01]  /*44920*/  IMAD.WIDE R12, R249.reuse, 0x4, R184 ;  /* 0x00000004f90c7825 */ /* 0x060fe200078e02b8 */
[----:B------:R-:W-:Y:S04]  /*44930*/  STL.64 [R1+0x6e8], R22 ;  /* 0x0006e81601007387 */ /* 0x000fe80000100a00 */
[----:B------:R4:W-:Y:S01]  /*44940*/  LDGSTS.E [R3+-0x52c00], [R22.64], P2 ;  /* 0xad40000016037fae */ /* 0x0009e2000912184c */
[----:B--2---:R-:W-:-:S03]  /*44950*/  IMAD.WIDE R24, R249, 0x4, R120 ;  /* 0x00000004f9187825 */ /* 0x004fc600078e0278 */
[----:B------:R-:W-:Y:S04]  /*44960*/  STL.64 [R1+0x6e0], R14 ;  /* 0x0006e00e01007387 */ /* 0x000fe80000100a00 */
[----:B------:R2:W-:Y:S04]  /*44970*/  LDGSTS.E [R2+-0x51c00], [R14.64], P2 ;  /* 0xae4000000e027fae */ /* 0x0005e8000912184c */
[----:B------:R3:W-:Y:S04]  /*44980*/  STL.64 [R1+0x6d8], R12 ;  /* 0x0006d80c01007387 */ /* 0x0007e80000100a00 */
[----:B------:R3:W-:Y:S04]  /*44990*/  LDGSTS.E [R0+-0x50c00], [R12.64], P2 ;  /* 0xaf4000000c007fae */ /* 0x0007e8000912184c */
[----:B------:R-:W-:Y:S04]  /*449a0*/  STL.64 [R1+0x6d0], R24 ;  /* 0x0006d01801007387 */ /* 0x000fe80000100a00 */
[----:B------:R1:W-:Y:S01]  /*449b0*/  LDGSTS.E [R5+-0x4fc00], [R24.64], P2 ;  /* 0xb040000018057fae */ /* 0x0003e2000912184c */
[----:B---3--:R-:W-:-:S04]  /*449c0*/  IMAD.WIDE R12, R249, 0x4, R244 ;  /* 0x00000004f90c7825 */ /* 0x008fc800078e02f4 */
[----:B----4-:R-:W-:-:S04]  /*449d0*/  IMAD.WIDE R22, R249, 0x4, R182 ;  /* 0x00000004f9167825 */ /* 0x010fc800078e02b6 */
[C---:B--2---:R-:W-:Y:S01]  /*449e0*/  IMAD.WIDE R14, R249.reuse, 0x4, R118 ;  /* 0x00000004f90e7825 */ /* 0x044fe200078e0276 */
[----:B------:R2:W-:Y:S04]  /*449f0*/  STL.64 [R1+0x6c8], R22 ;  /* 0x0006c81601007387 */ /* 0x0005e80000100a00 */
[----:B------:R2:W-:Y:S04]  /*44a00*/  LDGSTS.E [R4+-0x4ec00], [R22.64], P2 ;  /* 0xb140000016047fae */ /* 0x0005e8000912184c */
[----:B------:R3:W-:Y:S04]  /*44a10*/  STL.64 [R1+0x6c0], R14 ;  /* 0x0006c00e01007387 */ /* 0x0007e80000100a00 */
[----:B------:R3:W-:Y:S01]  /*44a20*/  LDGSTS.E [R3+-0x4dc00], [R14.64], P2 ;  /* 0xb24000000e037fae */ /* 0x0007e2000912184c */
[----:B--2---:R-:W-:-:S03]  /*44a30*/  IMAD.WIDE R22, R249, 0x4, R26 ;  /* 0x00000004f9167825 */ /* 0x004fc600078e021a */
[----:B------:R2:W-:Y:S04]  /*44a40*/  STL.64 [R1+0x6b8], R12 ;  /* 0x0006b80c01007387 */ /* 0x0005e80000100a00 */
[----:B------:R2:W-:Y:S01]  /*44a50*/  LDGSTS.E [R2+-0x4cc00], [R12.64], P2 ;  /* 0xb34000000c027fae */ /* 0x0005e2000912184c */
[----:B---3--:R-:W-:-:S03]  /*44a60*/  IMAD.WIDE R14, R249, 0x4, R36 ;  /* 0x00000004f90e7825 */ /* 0x008fc600078e0224 */
[----:B------:R3:W-:Y:S04]  /*44a70*/  STL.64 [R1+0x6b0], R6 ;  /* 0x0006b00601007387 */ /* 0x0007e80000100a00 */
[----:B------:R3:W-:Y:S01]  /*44a80*/  LDGSTS.E [R0+-0x4bc00], [R6.64], P2 ;  /* 0xb440000006007fae */ /* 0x0007e2000912184c */
[----:B--2---:R-:W-:-:S03]  /*44a90*/  IMAD.WIDE R12, R249, 0x4, R46 ;  /* 0x00000004f90c7825 */ /* 0x004fc600078e022e */
[----:B------:R2:W-:Y:S04]  /*44aa0*/  STL.64 [R1+0x6a8], R16 ;  /* 0x0006a81001007387 */ /* 0x0005e80000100a00 */
        /* <DEDUP_REMOVED lines=8> */
[----:B------:R-:W5:Y:S04]  /*44b30*/  LDL.LU.64 R118, [R1+0x14a0] ;  /* 0x0014a00001767983 */ /* 0x000f680000300a00 */
[----:B------:R2:W-:Y:S04]  /*44b40*/  LDGSTS.E [R5+-0x4ac00], [R16.64], P2 ;  /* 0xb540000010057fae */ /* 0x0005e8000912184c */
[----:B------:R4:W-:Y:S04]  /*44b50*/  LDGSTS.E [R4+-0x49c00], [R22.64], P2 ;  /* 0xb640000016047fae */ /* 0x0009e8000912184c */
[----:B------:R3:W-:Y:S01]  /*44b60*/  LDGSTS.E [R3+-0x48c00], [R14.64], P2 ;  /* 0xb74000000e037fae */ /* 0x0007e2000912184c */
[----:B--2---:R-:W-:-:S03]  /*44b70*/  IMAD.WIDE R16, R249, 0x4, R76 ;  /* 0x00000004f9107825 */ /* 0x004fc600078e024c */
[----:B------:R2:W-:Y:S01]  /*44b80*/  LDGSTS.E [R2+-0x47c00], [R12.64], P2 ;  /* 0xb84000000c027fae */ /* 0x0005e2000912184c */
[----:B----4-:R-:W-:-:S03]  /*44b90*/  IMAD.WIDE R22, R249, 0x4, R66 ;  /* 0x00000004f9167825 */ /* 0x010fc600078e0242 */
[----:B------:R1:W-:Y:S01]  /*44ba0*/  LDGSTS.E [R0+-0x46c00], [R6.64], P2 ;  /* 0xb940000006007fae */ /* 0x0003e2000912184c */
[----:B---3--:R-:W-:-:S03]  /*44bb0*/  IMAD.WIDE R14, R249, 0x4, R86 ;  /* 0x00000004f90e7825 */ /* 0x008fc600078e0256 */
[----:B------:R3:W-:Y:S01]  /*44bc0*/  STL.64 [R1+0x680], R22 ;  /* 0x0006801601007387 */ /* 0x0007e20000100a00 */
[----:B--2---:R-:W-:-:S03]  /*44bd0*/  IMAD.WIDE R12, R249, 0x4, R94 ;  /* 0x00000004f90c7825 */ /* 0x004fc600078e025e */
[----:B------:R5:W-:Y:S01]  /*44be0*/  STL.64 [R1+0x678], R16 ;  /* 0x0006781001007387 */ /* 0x000be20000100a00 */
[----:B-1----:R-:W-:-:S03]  /*44bf0*/  IMAD.WIDE R6, R249, 0x4, R102 ;  /* 0x00000004f9067825 */ /* 0x002fc600078e0266 */
[----:B------:R1:W-:Y:S04]  /*44c00*/  STL.64 [R1+0x670], R14 ;  /* 0x0006700e01007387 */ /* 0x0003e80000100a00 */
        /* <DEDUP_REMOVED lines=9> */
[----:B------:R1:W-:Y:S01]  /*44ca0*/  LDGSTS.E [R3+-0x43c00], [R14.64], P2 ;  /* 0xbc4000000e037fae */ /* 0x0003e2000912184c */
[----:B---3--:R-:W-:-:S03]  /*44cb0*/  IMAD.WIDE R22, R249, 0x4, R110 ;  /* 0x00000004f9167825 */ /* 0x008fc600078e026e */
[----:B------:R2:W-:Y:S04]  /*44cc0*/  LDGSTS.E [R2+-0x42c00], [R12.64], P2 ;  /* 0xbd4000000c027fae */ /* 0x0005e8000912184c */
[----:B------:R4:W-:Y:S04]  /*44cd0*/  LDGSTS.E [R0+-0x41c00], [R6.64], P2 ;  /* 0xbe40000006007fae */ /* 0x0009e8000912184c */
[----:B------:R3:W-:Y:S01]  /*44ce0*/  STL.64 [R1+0x4f8], R22 ;  /* 0x0004f81601007387 */ /* 0x0007e20000100a00 */
[----:B------:R-:W-:-:S03]  /*44cf0*/  LOP3.LUT R178, R178, 0x30, RZ, 0x3c, !PT ;  /* 0x00000030b2b27812 */ /* 0x000fc600078e3cff */
[----:B------:R3:W-:Y:S01]  /*44d00*/  LDGSTS.E [R5+-0x40c00], [R22.64], P2 ;  /* 0xbf40000016057fae */ /* 0x0007e2000912184c */
[----:B-----5:R-:W-:-:S04]  /*44d10*/  IMAD.WIDE R16, R249, 0x4, R126 ;  /* 0x00000004f9107825 */ /* 0x020fc800078e027e */
[C---:B-1----:R-:W-:Y:S01]  /*44d20*/  IMAD.WIDE R14, R249.reuse, 0x4, R188 ;  /* 0x00000004f90e7825 */ /* 0x042fe200078e02bc */
[----:B------:R1:W-:Y:S03]  /*44d30*/  STL.64 [R1+0x658], R16 ;  /* 0x0006581001007387 */ /* 0x0003e60000100a00 */
[C---:B--2---:R-:W-:Y:S01]  /*44d40*/  IMAD.WIDE R12, R249.reuse, 0x4, R124 ;  /* 0x00000004f90c7825 */ /* 0x044fe200078e027c */
[----:B------:R2:W-:Y:S03]  /*44d50*/  STL.64 [R1+0x650], R14 ;  /* 0x0006500e01007387 */ /* 0x0005e60000100a00 */
        /* <DEDUP_REMOVED lines=8> */
[----:B------:R-:W-:-:S02]  /*44de0*/  IADD3 R4, R178, 0x100000, RZ ;  /* 0x00100000b2047810 */ /* 0x000fc40007ffe0ff */
[C---:B------:R-:W-:Y:S02]  /*44df0*/  IADD3 R3, R178.reuse, 0x100000, RZ ;  /* 0x00100000b2037810 */ /* 0x040fe40007ffe0ff */
[C---:B------:R-:W-:Y:S01]  /*44e00*/  IADD3 R2, R178.reuse, 0x100000, RZ ;  /* 0x00100000b2027810 */ /* 0x040fe20007ffe0ff */
[----:B------:R1:W-:Y:S01]  /*44e10*/  LDGSTS.E [R4+-0x7fa00], [R16.64], P2 ;  /* 0x8060000010047fae */ /* 0x0003e2000912184c */
[----:B------:R-:W-:-:S03]  /*44e20*/  IADD3 R0, R178, 0x100000, RZ ;  /* 0x00100000b2007810 */ /* 0x000fc60007ffe0ff */
[----:B------:R2:W-:Y:S04]  /*44e30*/  LDGSTS.E [R3+-0x7ea00], [R14.64], P2 ;  /* 0x816000000e037fae */ /* 0x0005e8000912184c */
[----:B------:R2:W-:Y:S04]  /*44e40*/  LDGSTS.E [R2+-0x7da00], [R12.64], P2 ;  /* 0x826000000c027fae */ /* 0x0005e8000912184c */
[----:B------:R5:W-:Y:S01]  /*44e50*/  LDGSTS.E [R0+-0x7ca00], [R6.64], P2 ;  /* 0x8360000006007fae */ /* 0x000be2000912184c */
[----:B---3--:R-:W-:-:S04]  /*44e60*/  IMAD.WIDE R22, R249, 0x4, R186 ;  /* 0x00000004f9167825 */ /* 0x008fc800078e02ba */
[C---:B-1----:R-:W-:Y:S01]  /*44e70*/  IMAD.WIDE R16, R249.reuse, 0x4, R122 ;  /* 0x00000004f9107825 */ /* 0x042fe200078e027a */
[----:B------:R4:W-:Y:S03]  /*44e80*/  STL.64 [R1+0x638], R22 ;  /* 0x0006381601007387 */ /* 0x0009e60000100a00 */
[C---:B--2---:R-:W-:Y:S01]  /*44e90*/  IMAD.WIDE R14, R249.reuse, 0x4, R184 ;  /* 0x00000004f90e7825 */ /* 0x044fe200078e02b8 */
[----:B------:R1:W-:Y:S03]  /*44ea0*/  STL.64 [R1+0x630], R16 ;  /* 0x0006301001007387 */ /* 0x0003e60000100a00 */
[C---:B------:R-:W-:Y:S01]  /*44eb0*/  IMAD.WIDE R12, R249.reuse, 0x4, R120 ;  /* 0x00000004f90c7825 */ /* 0x040fe200078e0278 */
[----:B------:R2:W-:Y:S03]  /*44ec0*/  STL.64 [R1+0x628], R14 ;  /* 0x0006280e01007387 */ /* 0x0005e60000100a00 */
[----:B-----5:R-:W-:Y:S01]  /*44ed0*/  IMAD.WIDE R6, R249, 0x4, R182 ;  /* 0x00000004f9067825 */ /* 0x020fe200078e02b6 */
[----:B------:R3:W-:Y:S01]  /*44ee0*/  STL.64 [R1+0x620], R12 ;  /* 0x0006200c01007387 */ /* 0x0007e20000100a00 */
[----:B------:R-:W-:-:S03]  /*44ef0*/  IADD3 R5, R178, 0x100000, RZ ;  /* 0x00100000b2057810 */ /* 0x000fc60007ffe0ff */
        /* <DEDUP_REMOVED lines=85> */
[----:B------:R4:W-:Y:S04]  /*45450*/  LDGSTS.E [R5+-0x67a00], [R22.64], P2 ;  /* 0x9860000016057fae */ /* 0x0009e8000912184c */
[----:B------:R-:W4:Y:S04]  /*45460*/  LDL.LU.64 R182, [R1+0x2d0] ;  /* 0x0002d00001b67983 */ /* 0x000f280000300a00 */
        /* <DEDUP_REMOVED lines=15> */
[----:B------:R1:W-:Y:S04]  /*45560*/  LDGSTS.E [R5+-0x62a00], [R22.64], P2 ;  /* 0x9d60000016057fae */ /* 0x0003e8000912184c */
[----:B------:R2:W-:Y:S04]  /*45570*/  LDGSTS.E [R4+-0x61a00], [R16.64], P2 ;  /* 0x9e60000010047fae */ /* 0x0005e8000912184c */
[----:B------:R3:W-:Y:S04]  /*45580*/  LDGSTS.E [R3+-0x60a00], [R14.64], P2 ;  /* 0x9f6000000e037fae */ /* 0x0007e8000912184c */
[----:B------:R-:W4:Y:S04]  /*45590*/  LDL.LU.64 R128, [R1+0x150] ;  /* 0x0001500001807983 */ /* 0x000f280000300a00 */
[----:B------:R-:W4:Y:S04]  /*455a0*/  LDL.LU.64 R190, [R1+0x130] ;  /* 0x0001300001be7983 */ /* 0x000f280000300a00 */
[----:B------:R1:W-:Y:S04]  /*455b0*/  LDGSTS.E [R2+-0x5fa00], [R12.64], P2 ;  /* 0xa06000000c027fae */ /* 0x0003e8000912184c */
[----:B------:R-:W4:Y:S04]  /*455c0*/  LDL.LU.64 R126, [R1+0x110] ;  /* 0x00011000017e7983 */ /* 0x000f280000300a00 */
[----:B------:R-:W4:Y:S04]  /*455d0*/  LDL.LU.64 R188, [R1+0xf0] ;  /* 0x0000f00001bc7983 */ /* 0x000f280000300a00 */
        /* <DEDUP_REMOVED lines=8> */
[----:B------:R-:W3:Y:S01]  /*45660*/  LDL.LU.64 R124, [R1+0xd0] ;  /* 0x0000d000017c7983 */ /* 0x000ee20000300a00 */
[----:B-----5:R-:W-:-:S03]  /*45670*/  IMAD.WIDE R6, R249, 0x4, R182 ;  /* 0x00000004f9067825 */ /* 0x020fc600078e02b6 */
[----:B------:R5:W-:Y:S04]  /*45680*/  STL.64 [R1+0x510], R12 ;  /* 0x0005100c01007387 */ /* 0x000be80000100a00 */
[----:B------:R-:W3:Y:S04]  /*45690*/  LDL.LU.64 R186, [R1+0xb0] ;  /* 0x0000b00001ba7983 */ /* 0x000ee80000300a00 */
[----:B------:R1:W-:Y:S04]  /*456a0*/  STL.64 [R1+0x508], R6 ;  /* 0x0005080601007387 */ /* 0x0003e80000100a00 */
[----:B------:R-:W3:Y:S04]  /*456b0*/  LDL.LU.64 R122, [R1+0x90] ;  /* 0x00009000017a7983 */ /* 0x000ee80000300a00 */
[----:B------:R-:W3:Y:S04]  /*456c0*/  LDL.LU.64 R184, [R1+0x70] ;  /* 0x0000700001b87983 */ /* 0x000ee80000300a00 */
[----:B------:R-:W3:Y:S04]  /*456d0*/  LDL.LU.64 R120, [R1+0x50] ;  /* 0x0000500001787983 */ /* 0x000ee80000300a00 */
[----:B------:R4:W-:Y:S04]  /*456e0*/  LDGSTS.E [R5+-0x5da00], [R22.64], P2 ;  /* 0xa260000016057fae */ /* 0x0009e8000912184c */
        /* <DEDUP_REMOVED lines=9> */
[----:B-1----:R-:W-:-:S04]  /*45780*/  IMAD.WIDE R16, R249, 0x4, R128 ;  /* 0x00000004f9107825 */ /* 0x002fc800078e0280 */
[C---:B--2---:R-:W-:Y:S01]  /*45790*/  IMAD.WIDE R14, R249.reuse, 0x4, R190 ;  /* 0x00000004f90e7825 */ /* 0x044fe200078e02be */
[----:B------:R1:W-:Y:S04]  /*457a0*/  STL.64 [R1+0x4f0], R16 ;  /* 0x0004f01001007387 */ /* 0x0003e80000100a00 */
[----:B------:R1:W-:Y:S01]  /*457b0*/  LDGSTS.E [R4+-0x57a00], [R16.64], P2 ;  /* 0xa860000010047fae */ /* 0x0003e2000912184c */
[----:B-----5:R-:W-:-:S03]  /*457c0*/  IMAD.WIDE R12, R249, 0x4, R126 ;  /* 0x00000004f90c7825 */ /* 0x020fc600078e027e */
[----:B------:R2:W-:Y:S01]  /*457d0*/  STL.64 [R1+0x4e8], R14 ;  /* 0x0004e80e01007387 */ /* 0x0005e20000100a00 */
[----:B------:R-:W-:-:S03]  /*457e0*/  IMAD.WIDE R6, R249, 0x4, R188 ;  /* 0x00000004f9067825 */ /* 0x000fc600078e02bc */
[----:B------:R2:W-:Y:S04]  /*457f0*/  LDGSTS.E [R3+-0x56a00], [R14.64], P2 ;  /* 0xa96000000e037fae */ /* 0x0005e8000912184c */
[----:B------:R5:W-:Y:S04]  /*45800*/  STL.64 [R1+0x4e0], R12 ;  /* 0x0004e00c01007387 */ /* 0x000be80000100a00 */
[----:B------:R5:W-:Y:S04]  /*45810*/  LDGSTS.E [R2+-0x55a00], [R12.64], P2 ;  /* 0xaa6000000c027fae */ /* 0x000be8000912184c */
[----:B------:R1:W-:Y:S04]  /*45820*/  STL.64 [R1+0x4d8], R6 ;  /* 0x0004d80601007387 */ /* 0x0003e80000100a00 */
[----:B------:R1:W-:Y:S01]  /*45830*/  LDGSTS.E [R0+-0x54a00], [R6.64], P2 ;  /* 0xab60000006007fae */ /* 0x0003e2000912184c */
[----:B---3--:R-:W-:-:S04]  /*45840*/  IMAD.WIDE R22, R249, 0x4, R124 ;  /* 0x00000004f9167825 */ /* 0x008fc800078e027c */
[C---:B-1----:R-:W-:Y:S01]  /*45850*/  IMAD.WIDE R16, R249.reuse, 0x4, R186 ;  /* 0x00000004f9107825 */ /* 0x042fe200078e02ba */
[----:B------:R-:W-:Y:S04]  /*45860*/  STL.64 [R1+0x4d0], R22 ;  /* 0x0004d01601007387 */ /* 0x000fe80000100a00 */
[----:B------:R1:W-:Y:S01]  /*45870*/  LDGSTS.E [R5+-0x53a00], [R22.64], P2 ;  /* 0xac60000016057fae */ /* 0x0003e2000912184c */
[----:B--2---:R-:W-:-:S03]  /*45880*/  IMAD.WIDE R14, R249, 0x4, R122 ;  /* 0x00000004f90e7825 */ /* 0x004fc600078e027a */
[----:B------:R2:W-:Y:S01]  /*45890*/  STL.64 [R1+0x4c8], R16 ;  /* 0x0004c81001007387 */ /* 0x0005e20000100a00 */
[----:B-----5:R-:W-:-:S03]  /*458a0*/  IMAD.WIDE R12, R249, 0x4, R184 ;  /* 0x00000004f90c7825 */ /* 0x020fc600078e02b8 */
[----:B------:R2:W-:Y:S01]  /*458b0*/  LDGSTS.E [R4+-0x52a00], [R16.64], P2 ;  /* 0xad60000010047fae */ /* 0x0005e2000912184c */
[----:B------:R-:W-:-:S03]  /*458c0*/  IMAD.WIDE R6, R249, 0x4, R120 ;  /* 0x00000004f9067825 */ /* 0x000fc600078e0278 */
[----:B------:R-:W-:Y:S04]  /*458d0*/  STL.64 [R1+0x4c0], R14 ;  /* 0x0004c00e01007387 */ /* 0x000fe80000100a00 */
[----:B------:R4:W-:Y:S01]  /*458e0*/  LDGSTS.E [R3+-0x51a00], [R14.64], P2 ;  /* 0xae6000000e037fae */ /* 0x0009e2000912184c */
[----:B------:R-:W-:-:S03]  /*458f0*/  IMAD.WIDE R8, R249, 0x4, R8 ;  /* 0x00000004f9087825 */ /* 0x000fc600078e0208 */
[----:B------:R3:W-:Y:S01]  /*45900*/  STL.64 [R1+0x4b8], R12 ;  /* 0x0004b80c01007387 */ /* 0x0007e20000100a00 */
[----:B--2---:R-:W-:-:S03]  /*45910*/  IMAD.WIDE R16, R249, 0x4, R182 ;  /* 0x00000004f9107825 */ /* 0x004fc600078e02b6 */
[----:B------:R3:W-:Y:S04]  /*45920*/  LDGSTS.E [R2+-0x50a00], [R12.64], P2 ;  /* 0xaf6000000c027fae */ /* 0x0007e8000912184c */
[----:B------:R2:W-:Y:S04]  /*45930*/  STL.64 [R1+0x4b0], R6 ;  /* 0x0004b00601007387 */ /* 0x0005e80000100a00 */
[----:B------:R2:W-:Y:S01]  /*45940*/  LDGSTS.E [R0+-0x4fa00], [R6.64], P2 ;  /* 0xb060000006007fae */ /* 0x0005e2000912184c */
[----:B---3--:R-:W-:-:S03]  /*45950*/  IMAD.WIDE R12, R249, 0x4, R242 ;  /* 0x00000004f90c7825 */ /* 0x008fc600078e02f2 */
[----:B------:R3:W-:Y:S04]  /*45960*/  STL.64 [R1+0x4a8], R16 ;  /* 0x0004a81001007387 */ /* 0x0007e80000100a00 */
[----:B------:R3:W-:Y:S01]  /*45970*/  LDGSTS.E [R5+-0x4ea00], [R16.64], P2 ;  /* 0xb160000010057fae */ /* 0x0007e2000912184c */
[----:B--2---:R-:W-:-:S04]  /*45980*/  IMAD.WIDE R6, R249, 0x4, R18 ;  /* 0x00000004f9067825 */ /* 0x004fc800078e0212 */
[----:B---3--:R-:W-:-:S04]  /*45990*/  IMAD.WIDE R16, R249, 0x4, R28 ;  /* 0x00000004f9107825 */ /* 0x008fc800078e021c */
[----:B----4-:R-:W-:-:S05]  /*459a0*/  IMAD.WIDE R14, R249, 0x4, R118 ;  /* 0x00000004f90e7825 */ /* 0x010fca00078e0276 */
        /* <DEDUP_REMOVED lines=16> */
[----:B------:R2:W-:Y:S04]  /*45ab0*/  LDGSTS.E [R5+-0x49a00], [R16.64], P2 ;  /* 0xb660000010057fae */ /* 0x0005e8000912184c */
[----:B------:R1:W-:Y:S04]  /*45ac0*/  STL.64 [R1+0x450], R6 ;  /* 0x0004500601007387 */ /* 0x0003e80000100a00 */
[----:B------:R4:W-:Y:S04]  /*45ad0*/  LDGSTS.E [R4+-0x48a00], [R14.64], P2 ;  /* 0xb76000000e047fae */ /* 0x0009e8000912184c */
[----:B------:R-:W5:Y:S01]  /*45ae0*/  LDL.LU.64 R190, [R1+0x16f8] ;  /* 0x0016f80001be7983 */ /* 0x000f620000300a00 */
[----:B--2---:R-:W-:-:S03]  /*45af0*/  IMAD.WIDE R16, R249, 0x4, R78 ;  /* 0x00000004f9107825 */ /* 0x004fc600078e024e */
[----:B------:R3:W-:Y:S04]  /*45b00*/  LDGSTS.E [R3+-0x47a00], [R12.64], P2 ;  /* 0xb86000000c037fae */ /* 0x0007e8000912184c */
[----:B------:R-:W2:Y:S01]  /*45b10*/  LDL.LU.64 R126, [R1+0x16c8] ;  /* 0x0016c800017e7983 */ /* 0x000ea20000300a00 */
[----:B----4-:R-:W-:-:S03]  /*45b20*/  IMAD.WIDE R14, R249, 0x4, R88 ;  /* 0x00000004f90e7825 */ /* 0x010fc600078e0258 */
[----:B------:R4:W-:Y:S04]  /*45b30*/  LDGSTS.E [R2+-0x46a00], [R8.64], P2 ;  /* 0xb960000008027fae */ /* 0x0009e8000912184c */
[----:B------:R-:W2:Y:S01]  /*45b40*/  LDL.LU.64 R188, [R1+0x1698] ;  /* 0x0016980001bc7983 */ /* 0x000ea20000300a00 */
[----:B---3--:R-:W-:-:S03]  /*45b50*/  IMAD.WIDE R12, R249, 0x4, R96 ;  /* 0x00000004f90c7825 */ /* 0x008fc600078e0260 */
[----:B------:R1:W-:Y:S04]  /*45b60*/  LDGSTS.E [R0+-0x45a00], [R6.64], P2 ;  /* 0xba60000006007fae */ /* 0x0003e8000912184c */
[----:B------:R-:W3:Y:S01]  /*45b70*/  LDL.LU.64 R124, [R1+0x1668] ;  /* 0x00166800017c7983 */ /* 0x000ee20000300a00 */
[----:B----4-:R-:W-:-:S03]  /*45b80*/  IMAD.WIDE R8, R249, 0x4, R104 ;  /* 0x00000004f9087825 */ /* 0x010fc600078e0268 */
[----:B------:R-:W4:Y:S01]  /*45b90*/  LDL.LU.64 R186, [R1+0x1638] ;  /* 0x0016380001ba7983 */ /* 0x000f220000300a00 */
[----:B-1----:R-:W-:-:S03]  /*45ba0*/  IMAD.WIDE R6, R249, 0x4, R112 ;  /* 0x00000004f9067825 */ /* 0x002fc600078e0270 */
[----:B------:R5:W-:Y:S04]  /*45bb0*/  STL.64 [R1+0x448], R16 ;  /* 0x0004481001007387 */ /* 0x000be80000100a00 */
[----:B------:R2:W-:Y:S04]  /*45bc0*/  STL.64 [R1+0x440], R14 ;  /* 0x0004400e01007387 */ /* 0x0005e80000100a00 */
[----:B------:R1:W-:Y:S04]  /*45bd0*/  STL.64 [R1+0x438], R12 ;  /* 0x0004380c01007387 */ /* 0x0003e80000100a00 */
[----:B------:R3:W-:Y:S04]  /*45be0*/  STL.64 [R1+0x430], R8 ;  /* 0x0004300801007387 */ /* 0x0007e80000100a00 */
[----:B------:R4:W-:Y:S04]  /*45bf0*/  STL.64 [R1+0x2a0], R6 ;  /* 0x0002a00601007387 */ /* 0x0009e80000100a00 */
[----:B------:R-:W4:Y:S04]  /*45c00*/  LDL.LU.64 R122, [R1+0x1608] ;  /* 0x00160800017a7983 */ /* 0x000f280000300a00 */
[----:B------:R-:W4:Y:S04]  /*45c10*/  LDL.LU.64 R184, [R1+0x15d8] ;  /* 0x0015d80001b87983 */ /* 0x000f280000300a00 */
[----:B------:R-:W4:Y:S04]  /*45c20*/  LDL.LU.64 R120, [R1+0x15a8] ;  /* 0x0015a80001787983 */ /* 0x000f280000300a00 */
[----:B------:R-:W4:Y:S04]  /*45c30*/  LDL.LU.64 R182, [R1+0x1578] ;  /* 0x0015780001b67983 */ /* 0x000f280000300a00 */
[----:B------:R-:W4:Y:S01]  /*45c40*/  LDL.LU.64 R118, [R1+0x1540] ;  /* 0x0015400001767983 */ /* 0x000f220000300a00 */
[----:B------:R-:W-:-:S03]  /*45c50*/  IMAD.SHL.U32 R179, R179, 0x4, RZ ;  /* 0x00000004b3b37824 */ /* 0x000fc600078e00ff */
[----:B------:R1:W-:Y:S02]  /*45c60*/  LDGSTS.E [R5+-0x44a00], [R16.64], P2 ;  /* 0xbb60000010057fae */ /* 0x0003e4000912184c */
[----:B------:R-:W-:Y:S02]  /*45c70*/  LOP3.LUT R178, R179, 0x40, RZ, 0x3c, !PT ;  /* 0x00000040b3b27812 */ /* 0x000fe400078e3cff */
[----:B------:R1:W-:Y:S04]  /*45c80*/  LDGSTS.E [R4+-0x43a00], [R14.64], P2 ;  /* 0xbc6000000e047fae */ /* 0x0003e8000912184c */
[----:B------:R1:W-:Y:S04]  /*45c90*/  LDGSTS.E [R3+-0x42a00], [R12.64], P2 ;  /* 0xbd6000000c037fae */ /* 0x0003e8000912184c */
[----:B------:R1:W-:Y:S02]  /*45ca0*/  LDGSTS.E [R2+-0x41a00], [R8.64], P2 ;  /* 0xbe60000008027fae */ /* 0x0003e4000912184c */
[----:B-1----:R-:W-:-:S02]  /*45cb0*/  IADD3 R5, R178, 0x100000, RZ ;  /* 0x00100000b2057810 */ /* 0x002fc40007ffe0ff */
[----:B------:R1:W-:Y:S01]  /*45cc0*/  LDGSTS.E [R0+-0x40a00], [R6.64], P2 ;  /* 0xbf60000006007fae */ /* 0x0003e2000912184c */
[C---:B------:R-:W-:Y:S02]  /*45cd0*/  IADD3 R4, R178.reuse, 0x100000, RZ ;  /* 0x00100000b2047810 */ /* 0x040fe40007ffe0ff */
[C---:B------:R-:W-:Y:S02]  /*45ce0*/  IADD3 R3, R178.reuse, 0x100000, RZ ;  /* 0x00100000b2037810 */ /* 0x040fe40007ffe0ff */
[C---:B------:R-:W-:Y:S02]  /*45cf0*/  IADD3 R2, R178.reuse, 0x100000, RZ ;  /* 0x00100000b2027810 */ /* 0x040fe40007ffe0ff */
[----:B-1----:R-:W-:Y:S01]  /*45d00*/  IADD3 R0, R178, 0x100000, RZ ;  /* 0x00100000b2007810 */ /* 0x002fe20007ffe0ff */
[----:B-----5:R-:W-:-:S04]  /*45d10*/  IMAD.WIDE R16, R249, 0x4, R190 ;  /* 0x00000004f9107825 */ /* 0x020fc800078e02be */
[C---:B--2---:R-:W-:Y:S01]  /*45d20*/  IMAD.WIDE R14, R249.reuse, 0x4, R126 ;  /* 0x00000004f90e7825 */ /* 0x044fe200078e027e */
[----:B------:R1:W-:Y:S03]  /*45d30*/  STL.64 [R1+0x428], R16 ;  /* 0x0004281001007387 */ /* 0x0003e60000100a00 */
[C---:B------:R-:W-:Y:S01]  /*45d40*/  IMAD.WIDE R12, R249.reuse, 0x4, R188 ;  /* 0x00000004f90c7825 */ /* 0x040fe200078e02bc */
[----:B------:R2:W-:Y:S03]  /*45d50*/  STL.64 [R1+0x420], R14 ;  /* 0x0004200e01007387 */ /* 0x0005e60000100a00 */
[C---:B---3--:R-:W-:Y:S01]  /*45d60*/  IMAD.WIDE R8, R249.reuse, 0x4, R124 ;  /* 0x00000004f9087825 */ /* 0x048fe200078e027c */
[----:B------:R3:W-:Y:S03]  /*45d70*/  STL.64 [R1+0x418], R12 ;  /* 0x0004180c01007387 */ /* 0x0007e60000100a00 */
[C---:B----4-:R-:W-:Y:S01]  /*45d80*/  IMAD.WIDE R6, R249.reuse, 0x4, R186 ;  /* 0x00000004f9067825 */ /* 0x050fe200078e02ba */
[----:B------:R4:W-:Y:S04]  /*45d90*/  STL.64 [R1+0x410], R8 ;  /* 0x0004100801007387 */ /* 0x0009e80000100a00 */
[----:B------:R1:W-:Y:S04]  /*45da0*/  LDGSTS.E [R5+-0x7f800], [R16.64], P2 ;  /* 0x8080000010057fae */ /* 0x0003e8000912184c */
[----:B------:R2:W-:Y:S04]  /*45db0*/  STL.64 [R1+0x408], R6 ;  /* 0x0004080601007387 */ /* 0x0005e80000100a00 */
[----:B------:R2:W-:Y:S04]  /*45dc0*/  LDGSTS.E [R4+-0x7e800], [R14.64], P2 ;  /* 0x818000000e047fae */ /* 0x0005e8000912184c */
[----:B------:R-:W5:Y:S04]  /*45dd0*/  LDL.LU.64 R190, [R1+0x1508] ;  /* 0x0015080001be7983 */ /* 0x000f680000300a00 */
[----:B------:R3:W-:Y:S01]  /*45de0*/  LDGSTS.E [R3+-0x7d800], [R12.64], P2 ;  /* 0x828000000c037fae */ /* 0x0007e2000912184c */
[----:B-1----:R-:W-:-:S03]  /*45df0*/  IMAD.WIDE R16, R249, 0x4, R122 ;  /* 0x00000004f9107825 */ /* 0x002fc600078e027a */
[----:B------:R-:W5:Y:S01]  /*45e00*/  LDL.LU.64 R126, [R1+0x14d0] ;  /* 0x0014d000017e7983 */ /* 0x000f620000300a00 */
[----:B--2---:R-:W-:-:S03]  /*45e10*/  IMAD.WIDE R14, R249, 0x4, R184 ;  /* 0x00000004f90e7825 */ /* 0x004fc600078e02b8 */
[----:B------:R4:W-:Y:S01]  /*45e20*/  LDGSTS.E [R2+-0x7c800], [R8.64], P2 ;  /* 0x8380000008027fae */ /* 0x0009e2000912184c */
[----:B---3--:R-:W-:-:S03]  /*45e30*/  IMAD.WIDE R12, R249, 0x4, R120 ;  /* 0x00000004f90c7825 */ /* 0x008fc600078e0278 */
[----:B------:R-:W2:Y:S04]  /*45e40*/  LDL.LU.64 R188, [R1+0x1498] ;  /* 0x0014980001bc7983 */ /* 0x000ea80000300a00 */
[----:B------:R-:W3:Y:S04]  /*45e50*/  LDL.LU.64 R124, [R1+0x1460] ;  /* 0x00146000017c7983 */ /* 0x000ee80000300a00 */
[----:B------:R1:W-:Y:S01]  /*45e60*/  LDGSTS.E [R0+-0x7b800], [R6.64], P2 ;  /* 0x8480000006007fae */ /* 0x0003e2000912184c */
[----:B----4-:R-:W-:-:S03]  /*45e70*/  IMAD.WIDE R8, R249, 0x4, R182 ;  /* 0x00000004f9087825 */ /* 0x010fc600078e02b6 */
[----:B------:R-:W4:Y:S04]  /*45e80*/  LDL.LU.64 R186, [R1+0x1428] ;  /* 0x0014280001ba7983 */ /* 0x000f280000300a00 */
[----:B------:R5:W-:Y:S01]  /*45e90*/  STL.64 [R1+0x400], R16 ;  /* 0x0004001001007387 */ /* 0x000be20000100a00 */
[----:B-1----:R-:W-:-:S03]  /*45ea0*/  IMAD.WIDE R6, R249, 0x4, R118 ;  /* 0x00000004f9067825 */ /* 0x002fc600078e0276 */
        /* <DEDUP_REMOVED lines=14> */
[----:B-----5:R-:W-:-:S05]  /*45f90*/  IMAD.WIDE R16, R249, 0x4, R190 ;  /* 0x00000004f9107825 */ /* 0x020fca00078e02be */
[----:B------:R5:W-:Y:S01]  /*45fa0*/  STL.64 [R1+0x3d8], R16 ;  /* 0x0003d81001007387 */ /* 0x000be20000100a00 */
[----:B-1----:R-:W-:-:S03]  /*45fb0*/  IMAD.WIDE R14, R249, 0x4, R126 ;  /* 0x00000004f90e7825 */ /* 0x002fc600078e027e */
[----:B------:R5:W-:Y:S01]  /*45fc0*/  LDGSTS.E [R5+-0x75800], [R16.64], P2 ;  /* 0x8a80000010057fae */ /* 0x000be2000912184c */
[----:B--2---:R-:W-:-:S03]  /*45fd0*/  IMAD.WIDE R12, R249, 0x4, R188 ;  /* 0x00000004f90c7825 */ /* 0x004fc600078e02bc */
[----:B------:R1:W-:Y:S01]  /*45fe0*/  STL.64 [R1+0x3d0], R14 ;  /* 0x0003d00e01007387 */ /* 0x0003e20000100a00 */
[----:B---3--:R-:W-:-:S03]  /*45ff0*/  IMAD.WIDE R8, R249, 0x4, R124 ;  /* 0x00000004f9087825 */ /* 0x008fc600078e027c */
[----:B------:R2:W-:Y:S01]  /*46000*/  STL.64 [R1+0x3c8], R12 ;  /* 0x0003c80c01007387 */ /* 0x0005e20000100a00 */
[----:B----4-:R-:W-:-:S03]  /*46010*/  IMAD.WIDE R6, R249, 0x4, R186 ;  /* 0x00000004f9067825 */ /* 0x010fc600078e02ba */
[----:B------:R3:W-:Y:S04]  /*46020*/  STL.64 [R1+0x3c0], R8 ;  /* 0x0003c00801007387 */ /* 0x0007e80000100a00 */
[----:B------:R2:W-:Y:S04]  /*46030*/  STL.64 [R1+0x3b8], R6 ;  /* 0x0003b80601007387 */ /* 0x0005e80000100a00 */
[----:B------:R1:W-:Y:S04]  /*46040*/  LDGSTS.E [R4+-0x74800], [R14.64], P2 ;  /* 0x8b8000000e047fae */ /* 0x0003e8000912184c */
[----:B------:R-:W4:Y:S04]  /*46050*/  LDL.LU.64 R190, [R1+0x12e0] ;  /* 0x0012e00001be7983 */ /* 0x000f280000300a00 */
[----:B------:R2:W-:Y:S04]  /*46060*/  LDGSTS.E [R3+-0x73800], [R12.64], P2 ;  /* 0x8c8000000c037fae */ /* 0x0005e8000912184c */
[----:B------:R-:W4:Y:S01]  /*46070*/  LDL.LU.64 R126, [R1+0x12a8] ;  /* 0x0012a800017e7983 */ /* 0x000f220000300a00 */
[----:B-----5:R-:W-:-:S03]  /*46080*/  IMAD.WIDE R16, R249, 0x4, R122 ;  /* 0x00000004f9107825 */ /* 0x020fc600078e027a */
[----:B------:R3:W-:Y:S01]  /*46090*/  LDGSTS.E [R2+-0x72800], [R8.64], P2 ;  /* 0x8d80000008027fae */ /* 0x0007e2000912184c */
[----:B-1----:R-:W-:-:S03]  /*460a0*/  IMAD.WIDE R14, R249, 0x4, R184 ;  /* 0x00000004f90e7825 */ /* 0x002fc600078e02b8 */
[----:B------:R-:W5:Y:S01]  /*460b0*/  LDL.LU.64 R188, [R1+0x1278] ;  /* 0x0012780001bc7983 */ /* 0x000f620000300a00 */
[----:B--2---:R-:W-:-:S03]  /*460c0*/  IMAD.WIDE R12, R249, 0x4, R120 ;  /* 0x00000004f90c7825 */ /* 0x004fc600078e0278 */
[----:B------:R-:W2:Y:S04]  /*460d0*/  LDL.LU.64 R124, [R1+0x1228] ;  /* 0x00122800017c7983 */ /* 0x000ea80000300a00 */
[----:B------:R1:W-:Y:S01]  /*460e0*/  LDGSTS.E [R0+-0x71800], [R6.64], P2 ;  /* 0x8e80000006007fae */ /* 0x0003e2000912184c */
[----:B---3--:R-:W-:-:S03]  /*460f0*/  IMAD.WIDE R8, R249, 0x4, R182 ;  /* 0x00000004f9087825 */ /* 0x008fc600078e02b6 */
[----:B------:R-:W3:Y:S04]  /*46100*/  LDL.LU.64 R186, [R1+0x11d0] ;  /* 0x0011d00001ba7983 */ /* 0x000ee80000300a00 */
[----:B------:R4:W-:Y:S01]  /*46110*/  STL.64 [R1+0x3b0], R16 ;  /* 0x0003b01001007387 */ /* 0x0009e20000100a00 */
[----:B-1----:R-:W-:-:S03]  /*46120*/  IMAD.WIDE R6, R249, 0x4, R118 ;  /* 0x00000004f9067825 */ /* 0x002fc600078e0276 */
[----:B------:R1:W-:Y:S04]  /*46130*/  STL.64 [R1+0x3a8], R14 ;  /* 0x0003a80e01007387 */ /* 0x0003e80000100a00 */
[----:B------:R5:W-:Y:S04]  /*46140*/  STL.64 [R1+0x3a0], R12 ;  /* 0x0003a00c01007387 */ /* 0x000be80000100a00 */
[----:B------:R2:W-:Y:S04]  /*46150*/  STL.64 [R1+0x398], R8 ;  /* 0x0003980801007387 */ /* 0x0005e80000100a00 */
[----:B------:R3:W-:Y:S04]  /*46160*/  STL.64 [R1+0x390], R6 ;  /* 0x0003900601007387 */ /* 0x0007e80000100a00 */
[----:B------:R-:W3:Y:S04]  /*46170*/  LDL.LU.64 R122, [R1+0x1180] ;  /* 0x00118000017a7983 */ /* 0x000ee80000300a00 */
[----:B------:R-:W3:Y:S04]  /*46180*/  LDL.LU.64 R184, [R1+0x1130] ;  /* 0x0011300001b87983 */ /* 0x000ee80000300a00 */
[----:B------:R-:W3:Y:S04]  /*46190*/  LDL.LU.64 R120, [R1+0x10e0] ;  /* 0x0010e00001787983 */ /* 0x000ee80000300a00 */
[----:B------:R-:W3:Y:S04]  /*461a0*/  LDL.LU.64 R182, [R1+0x1090] ;  /* 0x0010900001b67983 */ /* 0x000ee80000300a00 */
[----:B------:R-:W3:Y:S04]  /*461b0*/  LDL.LU.64 R118, [R1+0x1048] ;  /* 0x0010480001767983 */ /* 0x000ee80000300a00 */
[----:B------:R4:W-:Y:S04]  /*461c0*/  LDGSTS.E [R5+-0x70800], [R16.64], P2 ;  /* 0x8f80000010057fae */ /* 0x0009e8000912184c */
[----:B------:R1:W-:Y:S04]  /*461d0*/  LDGSTS.E [R4+-0x6f800], [R14.64], P2 ;  /* 0x908000000e047fae */ /* 0x0003e8000912184c */
[----:B------:R5:W-:Y:S04]  /*461e0*/  LDGSTS.E [R3+-0x6e800], [R12.64], P2 ;  /* 0x918000000c037fae */ /* 0x000be8000912184c */
[----:B------:R2:W-:Y:S04]  /*461f0*/  LDGSTS.E [R2+-0x6d800], [R8.64], P2 ;  /* 0x9280000008027fae */ /* 0x0005e8000912184c */
[----:B------:R3:W-:Y:S01]  /*46200*/  LDGSTS.E [R0+-0x6c800], [R6.64], P2 ;  /* 0x9380000006007fae */ /* 0x0007e2000912184c */
[----:B----4-:R-:W-:-:S04]  /*46210*/  IMAD.WIDE R16, R249, 0x4, R190 ;  /* 0x00000004f9107825 */ /* 0x010fc800078e02be */
[C---:B-1----:R-:W-:Y:S01]  /*46220*/  IMAD.WIDE R14, R249.reuse, 0x4, R126 ;  /* 0x00000004f90e7825 */ /* 0x042fe200078e027e */
[----:B------:R1:W-:Y:S04]  /*46230*/  STL.64 [R1+0x388], R16 ;  /* 0x0003881001007387 */ /* 0x0003e80000100a00 */
[----:B------:R4:W-:Y:S01]  /*46240*/  STL.64 [R1+0x380], R14 ;  /* 0x0003800e01007387 */ /* 0x0009e20000100a00 */
[----:B-----5:R-:W-:-:S03]  /*46250*/  IMAD.WIDE R12, R249, 0x4, R188 ;  /* 0x00000004f90c7825 */ /* 0x020fc600078e02bc */
[----:B------:R1:W-:Y:S01]  /*46260*/  LDGSTS.E [R5+-0x6b800], [R16.64], P2 ;  /* 0x9480000010057fae */ /* 0x0003e2000912184c */
[----:B--2---:R-:W-:-:S03]  /*46270*/  IMAD.WIDE R8, R249, 0x4, R124 ;  /* 0x00000004f9087825 */ /* 0x004fc600078e027c */
[----:B------:R2:W-:Y:S01]  /*46280*/  STL.64 [R1+0x378], R12 ;  /* 0x0003780c01007387 */ /* 0x0005e20000100a00 */
[----:B---3--:R-:W-:-:S03]  /*46290*/  IMAD.WIDE R6, R249, 0x4, R186 ;  /* 0x00000004f9067825 */ /* 0x008fc600078e02ba */
[----:B------:R3:W-:Y:S04]  /*462a0*/  STL.64 [R1+0x370], R8 ;  /* 0x0003700801007387 */ /* 0x0007e80000100a00 */
[----:B------:R2:W-:Y:S04]  /*462b0*/  STL.64 [R1+0x368], R6 ;  /* 0x0003680601007387 */ /* 0x0005e80000100a00 */
[----:B------:R4:W-:Y:S04]  /*462c0*/  LDGSTS.E [R4+-0x6a800], [R14.64], P2 ;  /* 0x958000000e047fae */ /* 0x0009e8000912184c */
[----:B------:R-:W5:Y:S04]  /*462d0*/  LDL.LU.64 R190, [R1+0x1008] ;  /* 0x0010080001be7983 */ /* 0x000f680000300a00 */
[----:B------:R2:W-:Y:S04]  /*462e0*/  LDGSTS.E [R3+-0x69800], [R12.64], P2 ;  /* 0x968000000c037fae */ /* 0x0005e8000912184c */
[----:B------:R-:W5:Y:S01]  /*462f0*/  LDL.LU.64 R126, [R1+0xe30] ;  /* 0x000e3000017e7983 */ /* 0x000f620000300a00 */
[----:B-1----:R-:W-:-:S03]  /*46300*/  IMAD.WIDE R16, R249, 0x4, R122 ;  /* 0x00000004f9107825 */ /* 0x002fc600078e027a */
[----:B------:R3:W-:Y:S01]  /*46310*/  LDGSTS.E [R2+-0x68800], [R8.64], P2 ;  /* 0x9780000008027fae */ /* 0x0007e2000912184c */
[----:B----4-:R-:W-:-:S03]  /*46320*/  IMAD.WIDE R14, R249, 0x4, R184 ;  /* 0x00000004f90e7825 */ /* 0x010fc600078e02b8 */
[----:B------:R-:W4:Y:S01]  /*46330*/  LDL.LU.64 R188, [R1+0xe18] ;  /* 0x000e180001bc7983 */ /* 0x000f220000300a00 */
        /* <DEDUP_REMOVED lines=21> */
[----:B-----5:R-:W-:-:S04]  /*46490*/  IMAD.WIDE R16, R249, 0x4, R190 ;  /* 0x00000004f9107825 */ /* 0x020fc800078e02be */
[C---:B-1----:R-:W-:Y:S01]  /*464a0*/  IMAD.WIDE R14, R249.reuse, 0x4, R126 ;  /* 0x00000004f90e7825 */ /* 0x042fe200078e027e */
[----:B------:R1:W-:Y:S04]  /*464b0*/  STL.64 [R1+0x338], R16 ;  /* 0x0003381001007387 */ /* 0x0003e80000100a00 */
[----:B------:R5:W-:Y:S01]  /*464c0*/  STL.64 [R1+0x330], R14 ;  /* 0x0003300e01007387 */ /* 0x000be20000100a00 */
[----:B----4-:R-:W-:-:S03]  /*464d0*/  IMAD.WIDE R12, R249, 0x4, R188 ;  /* 0x00000004f90c7825 */ /* 0x010fc600078e02bc */
[----:B------:R1:W-:Y:S01]  /*464e0*/  LDGSTS.E [R5+-0x61800], [R16.64], P2 ;  /* 0x9e80000010057fae */ /* 0x0003e2000912184c */
[----:B--2---:R-:W-:-:S03]  /*464f0*/  IMAD.WIDE R8, R249, 0x4, R124 ;  /* 0x00000004f9087825 */ /* 0x004fc600078e027c */
[----:B------:R2:W-:Y:S01]  /*46500*/  STL.64 [R1+0x328], R12 ;  /* 0x0003280c01007387 */ /* 0x0005e20000100a00 */
[----:B---3--:R-:W-:-:S03]  /*46510*/  IMAD.WIDE R6, R249, 0x4, R186 ;  /* 0x00000004f9067825 */ /* 0x008fc600078e02ba */
[----:B------:R3:W-:Y:S04]  /*46520*/  STL.64 [R1+0x320], R8 ;  /* 0x0003200801007387 */ /* 0x0007e80000100a00 */
[----:B------:R2:W-:Y:S04]  /*46530*/  STL.64 [R1+0x318], R6 ;  /* 0x0003180601007387 */ /* 0x0005e80000100a00 */
[----:B------:R5:W-:Y:S04]  /*46540*/  LDGSTS.E [R4+-0x60800], [R14.64], P2 ;  /* 0x9f8000000e047fae */ /* 0x000be8000912184c */
[----:B------:R-:W4:Y:S04]  /*46550*/  LDL.LU.64 R128, [R1+0xcd0] ;  /* 0x000cd00001807983 */ /* 0x000f280000300a00 */
[----:B------:R-:W4:Y:S04]  /*46560*/  LDL.LU.64 R190, [R1+0xcc8] ;  /* 0x000cc80001be7983 */ /* 0x000f280000300a00 */
[----:B------:R2:W-:Y:S01]  /*46570*/  LDGSTS.E [R3+-0x5f800], [R12.64], P2 ;  /* 0xa08000000c037fae */ /* 0x0005e2000912184c */
[----:B-1----:R-:W-:-:S03]  /*46580*/  IMAD.WIDE R16, R249, 0x4, R122 ;  /* 0x00000004f9107825 */ /* 0x002fc600078e027a */
[----:B------:R-:W4:Y:S01]  /*46590*/  LDL.LU.64 R126, [R1+0xcc0] ;  /* 0x000cc000017e7983 */ /* 0x000f220000300a00 */
[----:B-----5:R-:W-:-:S03]  /*465a0*/  IMAD.WIDE R14, R249, 0x4, R184 ;  /* 0x00000004f90e7825 */ /* 0x020fc600078e02b8 */
[----:B------:R-:W5:Y:S01]  /*465b0*/  LDL.LU.64 R188, [R1+0xcb0] ;  /* 0x000cb00001bc7983 */ /* 0x000f620000300a00 */
[----:B--2---:R-:W-:-:S03]  /*465c0*/  IMAD.WIDE R12, R249, 0x4, R120 ;  /* 0x00000004f90c7825 */ /* 0x004fc600078e0278 */
[----:B------:R3:W-:Y:S04]  /*465d0*/  LDGSTS.E [R2+-0x5e800], [R8.64], P2 ;  /* 0xa180000008027fae */ /* 0x0007e8000912184c */
[----:B------:R-:W2:Y:S04]  /*465e0*/  LDL.LU.64 R124, [R1+0xca0] ;  /* 0x000ca000017c7983 */ /* 0x000ea80000300a00 */
[----:B------:R4:W-:Y:S01]  /*465f0*/  STL.64 [R1+0x310], R16 ;  /* 0x0003101001007387 */ /* 0x0009e20000100a00 */
[----:B---3--:R-:W-:-:S03]  /*46600*/  IMAD.WIDE R8, R249, 0x4, R182 ;  /* 0x00000004f9087825 */ /* 0x008fc600078e02b6 */
[----:B------:R1:W-:Y:S04]  /*46610*/  LDGSTS.E [R0+-0x5d800], [R6.64], P2 ;  /* 0xa280000006007fae */ /* 0x0003e8000912184c */
[----:B------:R3:W-:Y:S04]  /*46620*/  STL.64 [R1+0x308], R14 ;  /* 0x0003080e01007387 */ /* 0x0007e80000100a00 */
[----:B------:R-:W2:Y:S01]  /*46630*/  LDL.LU.64 R186, [R1+0x8d8] ;  /* 0x0008d80001ba7983 */ /* 0x000ea20000300a00 */
[----:B-1----:R-:W-:-:S03]  /*46640*/  IMAD.WIDE R6, R249, 0x4, R118 ;  /* 0x00000004f9067825 */ /* 0x002fc600078e0276 */
[----:B------:R1:W-:Y:S04]  /*46650*/  STL.64 [R1+0x300], R12 ;  /* 0x0003000c01007387 */ /* 0x0003e80000100a00 */
[----:B------:R-:W2:Y:S04]  /*46660*/  LDL.LU.64 R122, [R1+0x8b8] ;  /* 0x0008b800017a7983 */ /* 0x000ea80000300a00 */
[----:B------:R5:W-:Y:S04]  /*46670*/  STL.64 [R1+0x2f8], R8 ;  /* 0x0002f80801007387 */ /* 0x000be80000100a00 */
[----:B------:R-:W2:Y:S04]  /*46680*/  LDL.LU.64 R184, [R1+0x8a8] ;  /* 0x0008a80001b87983 */ /* 0x000ea80000300a00 */
[----:B------:R2:W-:Y:S04]  /*46690*/  STL.64 [R1+0x2f0], R6 ;  /* 0x0002f00601007387 */ /* 0x0005e80000100a00 */
[----:B------:R-:W2:Y:S04]  /*466a0*/  LDL.LU.64 R120, [R1+0x2a8] ;  /* 0x0002a80001787983 */ /* 0x000ea80000300a00 */
[----:B------:R-:W2:Y:S04]  /*466b0*/  LDL.LU.64 R182, [R1+0x28] ;  /* 0x0000280001b67983 */ /* 0x000ea80000300a00 */
[----:B------:R-:W2:Y:S04]  /*466c0*/  LDL.LU.64 R118, [R1] ;  /* 0x0000000001767983 */ /* 0x000ea80000300a00 */
[----:B------:R4:W-:Y:S04]  /*466d0*/  LDGSTS.E [R5+-0x5c800], [R16.64], P2 ;  /* 0xa380000010057fae */ /* 0x0009e8000912184c */
[----:B------:R3:W-:Y:S04]  /*466e0*/  LDGSTS.E [R4+-0x5b800], [R14.64], P2 ;  /* 0xa48000000e047fae */ /* 0x0007e8000912184c */
[----:B------:R1:W-:Y:S04]  /*466f0*/  LDGSTS.E [R3+-0x5a800], [R12.64], P2 ;  /* 0xa58000000c037fae */ /* 0x0003e8000912184c */
[----:B------:R5:W-:Y:S04]  /*46700*/  LDGSTS.E [R2+-0x59800], [R8.64], P2 ;  /* 0xa680000008027fae */ /* 0x000be8000912184c */
[----:B------:R2:W-:Y:S01]  /*46710*/  LDGSTS.E [R0+-0x58800], [R6.64], P2 ;  /* 0xa780000006007fae */ /* 0x0005e2000912184c */
[----:B------:R-:W-:-:S04]  /*46720*/  IMAD.WIDE R10, R249, 0x4, R10 ;  /* 0x00000004f90a7825 */ /* 0x000fc800078e020a */
[----:B------:R-:W-:-:S04]  /*46730*/  IMAD.WIDE R68, R249, 0x4, R80 ;  /* 0x00000004f9447825 */ /* 0x000fc800078e0250 */
[----:B----4-:R-:W-:-:S04]  /*46740*/  IMAD.WIDE R16, R249, 0x4, R128 ;  /* 0x00000004f9107825 */ /* 0x010fc800078e0280 */
[C---:B---3--:R-:W-:Y:S01]  /*46750*/  IMAD.WIDE R14, R249.reuse, 0x4, R190 ;  /* 0x00000004f90e7825 */ /* 0x048fe200078e02be */
[----:B------:R3:W-:Y:S04]  /*46760*/  STL.64 [R1+0x2e8], R16 ;  /* 0x0002e81001007387 */ /* 0x0007e80000100a00 */
[----:B------:R3:W-:Y:S01]  /*46770*/  LDGSTS.E [R5+-0x57800], [R16.64], P2 ;  /* 0xa880000010057fae */ /* 0x0007e2000912184c */
[----:B-1----:R-:W-:-:S03]  /*46780*/  IMAD.WIDE R12, R249, 0x4, R126 ;  /* 0x00000004f90c7825 */ /* 0x002fc600078e027e */
[----:B------:R1:W-:Y:S01]  /*46790*/  STL.64 [R1+0x2e0], R14 ;  /* 0x0002e00e01007387 */ /* 0x0003e20000100a00 */
[----:B-----5:R-:W-:-:S03]  /*467a0*/  IMAD.WIDE R8, R249, 0x4, R188 ;  /* 0x00000004f9087825 */ /* 0x020fc600078e02bc */
[----:B------:R1:W-:Y:S04]  /*467b0*/  LDGSTS.E [R4+-0x56800], [R14.64], P2 ;  /* 0xa98000000e047fae */ /* 0x0003e8000912184c */
[----:B------:R4:W-:Y:S01]  /*467c0*/  STL.64 [R1+0x2d8], R12 ;  /* 0x0002d80c01007387 */ /* 0x0009e20000100a00 */
[----:B--2---:R-:W-:-:S03]  /*467d0*/  IMAD.WIDE R6, R249, 0x4, R124 ;  /* 0x00000004f9067825 */ /* 0x004fc600078e027c */
[----:B------:R4:W-:Y:S04]  /*467e0*/  LDGSTS.E [R3+-0x55800], [R12.64], P2 ;  /* 0xaa8000000c037fae */ /* 0x0009e8000912184c */
[----:B------:R2:W-:Y:S04]  /*467f0*/  STL.64 [R1+0x2d0], R8 ;  /* 0x0002d00801007387 */ /* 0x0005e80000100a00 */
[----:B------:R2:W-:Y:S04]  /*46800*/  LDGSTS.E [R2+-0x54800], [R8.64], P2 ;  /* 0xab80000008027fae */ /* 0x0005e8000912184c */
[----:B------:R5:W-:Y:S01]  /*46810*/  STL.64 [R1+0x2c8], R6 ;  /* 0x0002c80601007387 */ /* 0x000be20000100a00 */
[----:B---3--:R-:W-:-:S03]  /*46820*/  IMAD.WIDE R16, R249, 0x4, R186 ;  /* 0x00000004f9107825 */ /* 0x008fc600078e02ba */
[----:B------:R5:W-:Y:S04]  /*46830*/  LDGSTS.E [R0+-0x53800], [R6.64], P2 ;  /* 0xac80000006007fae */ /* 0x000be8000912184c */
[----:B------:R-:W-:Y:S01]  /*46840*/  STL.64 [R1+0x2c0], R16 ;  /* 0x0002c01001007387 */ /* 0x000fe20000100a00 */
[----:B-1----:R-:W-:-:S03]  /*46850*/  IMAD.WIDE R14, R249, 0x4, R122 ;  /* 0x00000004f90e7825 */ /* 0x002fc600078e027a */
[----:B------:R1:W-:Y:S01]  /*46860*/  LDGSTS.E [R5+-0x52800], [R16.64], P2 ;  /* 0xad80000010057fae */ /* 0x0003e2000912184c */
[----:B----4-:R-:W-:-:S03]  /*46870*/  IMAD.WIDE R12, R249, 0x4, R184 ;  /* 0x00000004f90c7825 */ /* 0x010fc600078e02b8 */
[----:B------:R3:W-:Y:S04]  /*46880*/  STL.64 [R1+0x2b8], R14 ;  /* 0x0002b80e01007387 */ /* 0x0007e80000100a00 */
[----:B------:R3:W-:Y:S01]  /*46890*/  LDGSTS.E [R4+-0x51800], [R14.64], P2 ;  /* 0xae8000000e047fae */ /* 0x0007e2000912184c */
[----:B--2---:R-:W-:-:S03]  /*468a0*/  IMAD.WIDE R8, R249, 0x4, R120 ;  /* 0x00000004f9087825 */ /* 0x004fc600078e0278 */
[----:B------:R2:W-:Y:S01]  /*468b0*/  STL.64 [R1+0x2b0], R12 ;  /* 0x0002b00c01007387 */ /* 0x0005e20000100a00 */
[----:B-----5:R-:W-:-:S03]  /*468c0*/  IMAD.WIDE R6, R249, 0x4, R182 ;  /* 0x00000004f9067825 */ /* 0x020fc600078e02b6 */
[----:B------:R2:W-:Y:S01]  /*468d0*/  LDGSTS.E [R3+-0x50800], [R12.64], P2 ;  /* 0xaf8000000c037fae */ /* 0x0005e2000912184c */
[----:B---3--:R-:W-:-:S03]  /*468e0*/  IMAD.WIDE R14, R249, 0x4, R118 ;  /* 0x00000004f90e7825 */ /* 0x008fc600078e0276 */
[----:B------:R3:W-:Y:S04]  /*468f0*/  STL.64 [R1+0x2a8], R8 ;  /* 0x0002a80801007387 */ /* 0x0007e80000100a00 */
[----:B------:R3:W-:Y:S01]  /*46900*/  LDGSTS.E [R2+-0x4f800], [R8.64], P2 ;  /* 0xb080000008027fae */ /* 0x0007e2000912184c */
[----:B--2---:R-:W-:-:S03]  /*46910*/  IMAD.WIDE R12, R249, 0x4, R240 ;  /* 0x00000004f90c7825 */ /* 0x004fc600078e02f0 */
[----:B------:R2:W-:Y:S04]  /*46920*/  STL.64 [R1+0x298], R6 ;  /* 0x0002980601007387 */ /* 0x0005e80000100a00 */
[----:B------:R2:W-:Y:S01]  /*46930*/  LDGSTS.E [R0+-0x4e800], [R6.64], P2 ;  /* 0xb180000006007fae */ /* 0x0005e2000912184c */
[----:B---3--:R-:W-:-:S03]  /*46940*/  IMAD.WIDE R8, R249, 0x4, R20 ;  /* 0x00000004f9087825 */ /* 0x008fc600078e0214 */
[----:B------:R-:W-:Y:S04]  /*46950*/  STL.64 [R1+0x290], R14 ;  /* 0x0002900e01007387 */ /* 0x000fe80000100a00 */
[----:B------:R3:W-:Y:S01]  /*46960*/  STL.64 [R1+0x288], R12 ;  /* 0x0002880c01007387 */ /* 0x0007e20000100a00 */
[----:B--2---:R-:W-:-:S03]  /*46970*/  IMAD.WIDE R6, R249, 0x4, R30 ;  /* 0x00000004f9067825 */ /* 0x004fc600078e021e */
[----:B------:R2:W-:Y:S04]  /*46980*/  STL.64 [R1+0x280], R10 ;  /* 0x0002800a01007387 */ /* 0x0005e80000100a00 */
[----:B------:R4:W-:Y:S04]  /*46990*/  STL.64 [R1+0x278], R8 ;  /* 0x0002780801007387 */ /* 0x0009e80000100a00 */
[----:B------:R2:W-:Y:S04]  /*469a0*/  STL.64 [R1+0x268], R6 ;  /* 0x0002680601007387 */ /* 0x0005e80000100a00 */
[----:B------:R-:W5:Y:S04]  /*469b0*/  LDL.LU.64 R190, [R1+0x230] ;  /* 0x0002300001be7983 */ /* 0x000f680000300a00 */
[----:B------:R-:W5:Y:S04]  /*469c0*/  LDL.LU.64 R126, [R1+0x238] ;  /* 0x00023800017e7983 */ /* 0x000f680000300a00 */
[----:B------:R1:W-:Y:S04]  /*469d0*/  LDGSTS.E [R5+-0x4d800], [R14.64], P2 ;  /* 0xb28000000e057fae */ /* 0x0003e8000912184c */
[----:B------:R-:W5:Y:S04]  /*469e0*/  LDL.LU.64 R124, [R1+0x240] ;  /* 0x00024000017c7983 */ /* 0x000f680000300a00 */
[----:B------:R3:W-:Y:S04]  /*469f0*/  LDGSTS.E [R4+-0x4c800], [R12.64], P2 ;  /* 0xb38000000c047fae */ /* 0x0007e8000912184c */
[----:B------:R-:W5:Y:S04]  /*46a00*/  LDL.LU.64 R122, [R1+0x270] ;  /* 0x00027000017a7983 */ /* 0x000f680000300a00 */
[----:B------:R2:W-:Y:S04]  /*46a10*/  LDGSTS.E [R3+-0x4b800], [R10.64], P2 ;  /* 0xb48000000a037fae */ /* 0x0005e8000912184c */
[----:B------:R-:W5:Y:S01]  /*46a20*/  LDL.LU.64 R120, [R1+0x1818] ;  /* 0x0018180001787983 */ /* 0x000f620000300a00 */
[----:B---3--:R-:W-:-:S03]  /*46a30*/  IMAD.WIDE R12, R249, 0x4, R40 ;  /* 0x00000004f90c7825 */ /* 0x008fc600078e0228 */
[----:B------:R4:W-:Y:S01]  /*46a40*/  LDGSTS.E [R2+-0x4a800], [R8.64], P2 ;  /* 0xb580000008027fae */ /* 0x0009e2000912184c */
[----:B--2---:R-:W-:-:S03]  /*46a50*/  IMAD.WIDE R10, R249, 0x4, R50 ;  /* 0x00000004f90a7825 */ /* 0x004fc600078e0232 */
[----:B------:R2:W-:Y:S04]  /*46a60*/  LDGSTS.E [R0+-0x49800], [R6.64], P2 ;  /* 0xb680000006007fae */ /* 0x0005e8000912184c */
[----:B------:R-:W-:Y:S01]  /*46a70*/  STL.64 [R1+0x260], R12 ;  /* 0x0002600c01007387 */ /* 0x000fe20000100a00 */
[----:B----4-:R-:W-:-:S03]  /*46a80*/  IMAD.WIDE R8, R249, 0x4, R60 ;  /* 0x00000004f9087825 */ /* 0x010fc600078e023c */
[----:B------:R-:W-:Y:S01]  /*46a90*/  STL.64 [R1+0x258], R10 ;  /* 0x0002580a01007387 */ /* 0x000fe20000100a00 */
[----:B--2---:R-:W-:-:S03]  /*46aa0*/  IMAD.WIDE R6, R249, 0x4, R70 ;  /* 0x00000004f9067825 */ /* 0x004fc600078e0246 */
[----:B------:R-:W-:Y:S04]  /*46ab0*/  STL.64 [R1+0x250], R8 ;  /* 0x0002500801007387 */ /* 0x000fe80000100a00 */
[----:B------:R2:W-:Y:S04]  /*46ac0*/  STL.64 [R1+0x248], R6 ;  /* 0x0002480601007387 */ /* 0x0005e80000100a00 */
[----:B------:R-:W-:Y:S04]  /*46ad0*/  STL.64 [R1+0x1cf8], R68 ;  /* 0x001cf84401007387 */ /* 0x000fe80000100a00 */
[----:B------:R-:W1:Y:S04]  /*46ae0*/  LDL.LU.64 R188, [R1+0x17f8] ;  /* 0x0017f80001bc7983 */ /* 0x000e680000300a00 */
[----:B------:R-:W3:Y:S04]  /*46af0*/  LDL.LU.64 R186, [R1+0x17d8] ;  /* 0x0017d80001ba7983 */ /* 0x000ee80000300a00 */
[----:B------:R-:W4:Y:S04]  /*46b00*/  LDL.LU.64 R184, [R1+0x17b8] ;  /* 0x0017b80001b87983 */ /* 0x000f280000300a00 */
[----:B------:R-:W4:Y:S04]  /*46b10*/  LDL.LU.64 R182, [R1+0x1798] ;  /* 0x0017980001b67983 */ /* 0x000f280000300a00 */
[----:B------:R-:W4:Y:S04]  /*46b20*/  LDL.LU.64 R118, [R1+0x1778] ;  /* 0x0017780001767983 */ /* 0x000f280000300a00 */
[----:B------:R3:W-:Y:S04]  /*46b30*/  LDGSTS.E [R5+-0x48800], [R12.64], P2 ;  /* 0xb78000000c057fae */ /* 0x0007e8000912184c */
[----:B------:R4:W-:Y:S04]  /*46b40*/  LDGSTS.E [R4+-0x47800], [R10.64], P2 ;  /* 0xb88000000a047fae */ /* 0x0009e8000912184c */
[----:B------:R1:W-:Y:S04]  /*46b50*/  LDGSTS.E [R3+-0x46800], [R8.64], P2 ;  /* 0xb980000008037fae */ /* 0x0003e8000912184c */
[----:B------:R2:W-:Y:S01]  /*46b60*/  LDGSTS.E [R2+-0x45800], [R6.64], P2 ;  /* 0xba80000006027fae */ /* 0x0005e2000912184c */
[----:B------:R-:W-:-:S03]  /*46b70*/  LOP3.LUT R179, R179, 0x50, RZ, 0x3c, !PT ;  /* 0x00000050b3b37812 */ /* 0x000fc600078e3cff */
[----:B------:R2:W-:Y:S02]  /*46b80*/  LDGSTS.E [R0+-0x44800], [R68.64], P2 ;  /* 0xbb80000044007fae */ /* 0x0005e4000912184c */
[----:B--2---:R-:W-:Y:S01]  /*46b90*/  IADD3 R0, R179, 0x100000, RZ ;  /* 0x00100000b3007810 */ /* 0x004fe20007ffe0ff */
[C---:B-----5:R-:W-:Y:S02]  /*46ba0*/  IMAD.WIDE R72, R249.reuse, 0x4, R190 ;  /* 0x00000004f9487825 */ /* 0x060fe400078e02be */
[----:B------:R-:W2:Y:S02]  /*46bb0*/  LDL.LU.64 R190, [R1+0x1758] ;  /* 0x0017580001be7983 */ /* 0x000ea40000300a00 */
[C---:B------:R-:W-:Y:S02]  /*46bc0*/  IMAD.WIDE R76, R249.reuse, 0x4, R126 ;  /* 0x00000004f94c7825 */ /* 0x040fe400078e027e */
[----:B------:R-:W5:Y:S04]  /*46bd0*/  LDL.LU.64 R126, [R1+0x1738] ;  /* 0x00173800017e7983 */ /* 0x000f680000300a00 */
[----:B------:R1:W-:Y:S01]  /*46be0*/  LDGSTS.E [R5+-0x43800], [R72.64], P2 ;  /* 0xbc80000048057fae */ /* 0x0003e2000912184c */
[----:B------:R-:W-:-:S03]  /*46bf0*/  IMAD.WIDE R80, R249, 0x4, R124 ;  /* 0x00000004f9507825 */ /* 0x000fc600078e027c */
[----:B------:R-:W5:Y:S04]  /*46c00*/  LDL.LU.64 R124, [R1+0x1718] ;  /* 0x00171800017c7983 */ /* 0x000f680000300a00 */
[----:B------:R1:W-:Y:S01]  /*46c10*/  LDGSTS.E [R4+-0x42800], [R76.64], P2 ;  /* 0xbd8000004c047fae */ /* 0x0003e2000912184c */
[----:B------:R-:W-:-:S03]  /*46c20*/  IMAD.WIDE R86, R249, 0x4, R122 ;  /* 0x00000004f9567825 */ /* 0x000fc600078e027a */
[----:B------:R1:W-:Y:S04]  /*46c30*/  LDGSTS.E [R3+-0x41800], [R80.64], P2 ;  /* 0xbe80000050037fae */ /* 0x0003e8000912184c */
[----:B------:R1:W-:Y:S01]  /*46c40*/  LDGSTS.E [R2+-0x40800], [R86.64], P2 ;  /* 0xbf80000056027fae */ /* 0x0003e2000912184c */
[----:B------:R-:W-:-:S05]  /*46c50*/  IMAD.WIDE R6, R249, 0x4, R120 ;  /* 0x00000004f9067825 */ /* 0x000fca00078e0278 */
[----:B------:R1:W-:Y:S04]  /*46c60*/  STL.64 [R1+0x240], R6 ;  /* 0x0002400601007387 */ /* 0x0003e80000100a00 */
[----:B------:R-:W5:Y:S04]  /*46c70*/  LDL.LU.64 R122, [R1+0x16f0] ;  /* 0x0016f000017a7983 */ /* 0x000f680000300a00 */
[----:B------:R-:W-:Y:S04]  /*46c80*/  STL.64 [R1+0x1d00], R72 ;  /* 0x001d004801007387 */ /* 0x000fe80000100a00 */
[----:B------:R-:W-:Y:S04]  /*46c90*/  STL.64 [R1+0x1d08], R76 ;  /* 0x001d084c01007387 */ /* 0x000fe80000100a00 */
[----:B------:R-:W-:Y:S04]  /*46ca0*/  STL.64 [R1+0x1d10], R80 ;  /* 0x001d105001007387 */ /* 0x000fe80000100a00 */
[----:B------:R-:W-:Y:S04]  /*46cb0*/  STL.64 [R1+0x1d18], R86 ;  /* 0x001d185601007387 */ /* 0x000fe80000100a00 */
[----:B------:R-:W5:Y:S04]  /*46cc0*/  LDL.LU.64 R120, [R1+0x16c0] ;  /* 0x0016c00001787983 */ /* 0x000f680000300a00 */
[----:B------:R4:W-:Y:S01]  /*46cd0*/  LDGSTS.E [R0+-0x7f600], [R6.64], P2 ;  /* 0x80a0000006007fae */ /* 0x0009e2000912184c */
[----:B-1----:R-:W-:-:S04]  /*46ce0*/  IMAD.WIDE R14, R249, 0x4, R188 ;  /* 0x00000004f90e7825 */ /* 0x002fc800078e02bc */
[C---:B---3--:R-:W-:Y:S01]  /*46cf0*/  IMAD.WIDE R12, R249.reuse, 0x4, R186 ;  /* 0x00000004f90c7825 */ /* 0x048fe200078e02ba */
[----:B------:R2:W-:Y:S03]  /*46d00*/  STL.64 [R1+0x228], R14 ;  /* 0x0002280e01007387 */ /* 0x0005e60000100a00 */
[C---:B----4-:R-:W-:Y:S01]  /*46d10*/  IMAD.WIDE R10, R249.reuse, 0x4, R184 ;  /* 0x00000004f90a7825 */ /* 0x050fe200078e02b8 */
[----:B------:R5:W-:Y:S03]  /*46d20*/  STL.64 [R1+0x210], R12 ;  /* 0x0002100c01007387 */ /* 0x000be60000100a00 */
[C---:B------:R-:W-:Y:S01]  /*46d30*/  IMAD.WIDE R8, R249.reuse, 0x4, R182 ;  /* 0x00000004f9087825 */ /* 0x040fe200078e02b6 */
[----:B------:R1:W-:Y:S03]  /*46d40*/  STL.64 [R1+0x1f8], R10 ;  /* 0x0001f80a01007387 */ /* 0x0003e60000100a00 */
[----:B------:R-:W-:Y:S01]  /*46d50*/  IMAD.WIDE R6, R249, 0x4, R118 ;  /* 0x00000004f9067825 */ /* 0x000fe200078e0276 */
        /* <DEDUP_REMOVED lines=14> */
[----:B------:R3:W-:Y:S04]  /*46e40*/  LDGSTS.E [R2+-0x7b600], [R8.64], P2 ;  /* 0x84a0000008027fae */ /* 0x0007e8000912184c */
[----:B------:R4:W-:Y:S01]  /*46e50*/  LDGSTS.E [R0+-0x7a600], [R6.64], P2 ;  /* 0x85a0000006007fae */ /* 0x0009e2000912184c */
[----:B--2---:R-:W-:-:S04]  /*46e60*/  IMAD.WIDE R14, R249, 0x4, R190 ;  /* 0x00000004f90e7825 */ /* 0x004fc800078e02be */
[C---:B-----5:R-:W-:Y:S01]  /*46e70*/  IMAD.WIDE R12, R249.reuse, 0x4, R126 ;  /* 0x00000004f90c7825 */ /* 0x060fe200078e027e */
[----:B------:R-:W-:Y:S03]  /*46e80*/  STL.64 [R1+0x1b0], R14 ;  /* 0x0001b00e01007387 */ /* 0x000fe60000100a00 */
[C---:B-1----:R-:W-:Y:S01]  /*46e90*/  IMAD.WIDE R10, R249.reuse, 0x4, R124 ;  /* 0x00000004f90a7825 */ /* 0x042fe200078e027c */
[----:B------:R1:W-:Y:S04]  /*46ea0*/  STL.64 [R1+0x198], R12 ;  /* 0x0001980c01007387 */ /* 0x0003e80000100a00 */
[----:B------:R2:W-:Y:S04]  /*46eb0*/  STL.64 [R1+0x180], R10 ;  /* 0x0001800a01007387 */ /* 0x0005e80000100a00 */
[----:B------:R5:W-:Y:S04]  /*46ec0*/  LDGSTS.E [R5+-0x79600], [R14.64], P2 ;  /* 0x86a000000e057fae */ /* 0x000be8000912184c */
[----:B------:R1:W-:Y:S04]  /*46ed0*/  LDGSTS.E [R4+-0x78600], [R12.64], P2 ;  /* 0x87a000000c047fae */ /* 0x0003e8000912184c */
[----:B------:R2:W-:Y:S01]  /*46ee0*/  LDGSTS.E [R3+-0x77600], [R10.64], P2 ;  /* 0x88a000000a037fae */ /* 0x0005e2000912184c */
[----:B---3--:R-:W-:-:S05]  /*46ef0*/  IMAD.WIDE R8, R249, 0x4, R122 ;  /* 0x00000004f9087825 */ /* 0x008fca00078e027a */
[----:B------:R3:W-:Y:S04]  /*46f00*/  STL.64 [R1+0x168], R8 ;  /* 0x0001680801007387 */ /* 0x0007e80000100a00 */
[----:B------:R3:W-:Y:S01]  /*46f10*/  LDGSTS.E [R2+-0x76600], [R8.64], P2 ;  /* 0x89a0000008027fae */ /* 0x0007e2000912184c */
[----:B----4-:R-:W-:-:S05]  /*46f20*/  IMAD.WIDE R6, R249, 0x4, R120 ;  /* 0x00000004f9067825 */ /* 0x010fca00078e0278 */
[----:B------:R4:W-:Y:S04]  /*46f30*/  STL.64 [R1+0x150], R6 ;  /* 0x0001500601007387 */ /* 0x0009e80000100a00 */
[----:B------:R-:W5:Y:S04]  /*46f40*/  LDL.LU.64 R190, [R1+0x15a0] ;  /* 0x0015a00001be7983 */ /* 0x000f680000300a00 */
[----:B------:R-:W5:Y:S04]  /*46f50*/  LDL.LU.64 R126, [R1+0x1570] ;  /* 0x00157000017e7983 */ /* 0x000f680000300a00 */
[----:B------:R-:W5:Y:S04]  /*46f60*/  LDL.LU.64 R124, [R1+0x1538] ;  /* 0x00153800017c7983 */ /* 0x000f680000300a00 */
[----:B------:R-:W5:Y:S04]  /*46f70*/  LDL.LU.64 R122, [R1+0x1500] ;  /* 0x00150000017a7983 */ /* 0x000f680000300a00 */
[----:B------:R4:W-:Y:S04]  /*46f80*/  LDGSTS.E [R0+-0x75600], [R6.64], P2 ;  /* 0x8aa0000006007fae */ /* 0x0009e8000912184c */
[----:B------:R-:W5:Y:S01]  /*46f90*/  LDL.LU.64 R120, [R1+0x14c8] ;  /* 0x0014c80001787983 */ /* 0x000f620000300a00 */
[----:B-1----:R-:W-:-:S04]  /*46fa0*/  IMAD.WIDE R12, R249, 0x4, R188 ;  /* 0x00000004f90c7825 */ /* 0x002fc800078e02bc */
[C---:B--2---:R-:W-:Y:S01]  /*46fb0*/  IMAD.WIDE R10, R249.reuse, 0x4, R186 ;  /* 0x00000004f90a7825 */ /* 0x044fe200078e02ba */
[----:B------:R5:W-:Y:S03]  /*46fc0*/  STL.64 [R1+0x138], R12 ;  /* 0x0001380c01007387 */ /* 0x000be60000100a00 */
[C---:B---3--:R-:W-:Y:S01]  /*46fd0*/  IMAD.WIDE R8, R249.reuse, 0x4, R184 ;  /* 0x00000004f9087825 */ /* 0x048fe200078e02b8 */
[----:B------:R1:W-:Y:S03]  /*46fe0*/  STL.64 [R1+0x120], R10 ;  /* 0x0001200a01007387 */ /* 0x0003e60000100a00 */
[C---:B----4-:R-:W-:Y:S01]  /*46ff0*/  IMAD.WIDE R6, R249.reuse, 0x4, R182 ;  /* 0x00000004f9067825 */ /* 0x050fe200078e02b6 */
[----:B------:R2:W-:Y:S04]  /*47000*/  STL.64 [R1+0x108], R8 ;  /* 0x0001080801007387 */ /* 0x0005e80000100a00 */
[----:B------:R3:W-:Y:S04]  /*47010*/  STL.64 [R1+0xf0], R6 ;  /* 0x0000f00601007387 */ /* 0x0007e80000100a00 */
[----:B------:R-:W4:Y:S04]  /*47020*/  LDL.LU.64 R188, [R1+0x1490] ;  /* 0x0014900001bc7983 */ /* 0x000f280000300a00 */
[----:B------:R-:W4:Y:S04]  /*47030*/  LDL.LU.64 R186, [R1+0x1458] ;  /* 0x0014580001ba7983 */ /* 0x000f280000300a00 */
[----:B------:R-:W4:Y:S04]  /*47040*/  LDL.LU.64 R184, [R1+0x1420] ;  /* 0x0014200001b87983 */ /* 0x000f280000300a00 */
[----:B------:R-:W4:Y:S01]  /*47050*/  LDL.LU.64 R182, [R1+0x13e8] ;  /* 0x0013e80001b67983 */ /* 0x000f220000300a00 */
[----:B------:R-:W-:-:S03]  /*47060*/  IMAD.WIDE R86, R249, 0x4, R118 ;  /* 0x00000004f9567825 */ /* 0x000fc600078e0276 */
[----:B------:R-:W4:Y:S04]  /*47070*/  LDL.LU.64 R118, [R1+0x13b0] ;  /* 0x0013b00001767983 */ /* 0x000f280000300a00 */
[----:B------:R5:W-:Y:S04]  /*47080*/  LDGSTS.E [R5+-0x74600], [R12.64], P2 ;  /* 0x8ba000000c057fae */ /* 0x000be8000912184c */
[----:B------:R1:W-:Y:S04]  /*47090*/  LDGSTS.E [R4+-0x73600], [R10.64], P2 ;  /* 0x8ca000000a047fae */ /* 0x0003e8000912184c */
[----:B------:R2:W-:Y:S04]  /*470a0*/  LDGSTS.E [R3+-0x72600], [R8.64], P2 ;  /* 0x8da0000008037fae */ /* 0x0005e8000912184c */
[----:B------:R3:W-:Y:S04]  /*470b0*/  LDGSTS.E [R2+-0x71600], [R6.64], P2 ;  /* 0x8ea0000006027fae */ /* 0x0007e8000912184c */
[----:B------:R-:W-:Y:S04]  /*470c0*/  STL.64 [R1+0x1e10], R86 ;  /* 0x001e105601007387 */ /* 0x000fe80000100a00 */
[----:B------:R1:W-:Y:S01]  /*470d0*/  LDGSTS.E [R0+-0x70600], [R86.64], P2 ;  /* 0x8fa0000056007fae */ /* 0x0003e2000912184c */
[----:B-----5:R-:W-:-:S04]  /*470e0*/  IMAD.WIDE R12, R249, 0x4, R190 ;  /* 0x00000004f90c7825 */ /* 0x020fc800078e02be */
[C---:B-1----:R-:W-:Y:S01]  /*470f0*/  IMAD.WIDE R10, R249.reuse, 0x4, R126 ;  /* 0x00000004f90a7825 */ /* 0x042fe200078e027e */
[----:B------:R-:W-:Y:S03]  /*47100*/  STL.64 [R1+0xc0], R12 ;  /* 0x0000c00c01007387 */ /* 0x000fe60000100a00 */
[C---:B--2---:R-:W-:Y:S01]  /*47110*/  IMAD.WIDE R8, R249.reuse, 0x4, R124 ;  /* 0x00000004f9087825 */ /* 0x044fe200078e027c */
[----:B------:R-:W-:Y:S03]  /*47120*/  STL.64 [R1+0xa8], R10 ;  /* 0x0000a80a01007387 */ /* 0x000fe60000100a00 */
[C---:B---3--:R-:W-:Y:S01]  /*47130*/  IMAD.WIDE R6, R249.reuse, 0x4, R122 ;  /* 0x00000004f9067825 */ /* 0x048fe200078e027a */
[----:B------:R4:W-:Y:S04]  /*47140*/  STL.64 [R1+0x90], R8 ;  /* 0x0000900801007387 */ /* 0x0009e80000100a00 */
[----:B------:R1:W-:Y:S04]  /*47150*/  STL.64 [R1+0x78], R6 ;  /* 0x0000780601007387 */ /* 0x0003e80000100a00 */
[----:B------:R2:W-:Y:S01]  /*47160*/  LDGSTS.E [R5+-0x6f600], [R12.64], P2 ;  /* 0x90a000000c057fae */ /* 0x0005e2000912184c */
[----:B------:R-:W-:-:S03]  /*47170*/  IMAD.WIDE R80, R249, 0x4, R120 ;  /* 0x00000004f9507825 */ /* 0x000fc600078e0278 */
[----:B------:R-:W3:Y:S04]  /*47180*/  LDL.LU.64 R190, [R1+0x1380] ;  /* 0x0013800001be7983 */ /* 0x000ee80000300a00 */
[----:B------:R5:W-:Y:S04]  /*47190*/  LDGSTS.E [R4+-0x6e600], [R10.64], P2 ;  /* 0x91a000000a047fae */ /* 0x000be8000912184c */
[----:B------:R-:W5:Y:S04]  /*471a0*/  LDL.LU.64 R126, [R1+0x1348] ;  /* 0x00134800017e7983 */ /* 0x000f680000300a00 */
[----:B------:R4:W-:Y:S04]  /*471b0*/  LDGSTS.E [R3+-0x6d600], [R8.64], P2 ;  /* 0x92a0000008037fae */ /* 0x0009e8000912184c */
[----:B------:R-:W5:Y:S04]  /*471c0*/  LDL.LU.64 R124, [R1+0x1310] ;  /* 0x00131000017c7983 */ /* 0x000f680000300a00 */
[----:B------:R1:W-:Y:S04]  /*471d0*/  LDGSTS.E [R2+-0x6c600], [R6.64], P2 ;  /* 0x93a0000006027fae */ /* 0x0003e8000912184c */
[----:B------:R-:W5:Y:S01]  /*471e0*/  LDL.LU.64 R122, [R1+0x12d8] ;  /* 0x0012d800017a7983 */ /* 0x000f620000300a00 */
[----:B----4-:R-:W-:-:S03]  /*471f0*/  IMAD.WIDE R8, R249, 0x4, R188 ;  /* 0x00000004f9087825 */ /* 0x010fc600078e02bc */
[----:B------:R-:W4:Y:S01]  /*47200*/  LDL.LU.64 R120, [R1+0x12a0] ;  /* 0x0012a00001787983 */ /* 0x000f220000300a00 */
[----:B-1----:R-:W-:-:S03]  /*47210*/  IMAD.WIDE R6, R249, 0x4, R186 ;  /* 0x00000004f9067825 */ /* 0x002fc600078e02ba */
[----:B------:R-:W-:Y:S04]  /*47220*/  STL.64 [R1+0x1db8], R80 ;  /* 0x001db85001007387 */ /* 0x000fe80000100a00 */
[----:B------:R-:W-:Y:S01]  /*47230*/  STL.64 [R1+0x48], R8 ;  /* 0x0000480801007387 */ /* 0x000fe20000100a00 */
[----:B------:R-:W-:-:S03]  /*47240*/  IMAD.WIDE R72, R249, 0x4, R184 ;  /* 0x00000004f9487825 */ /* 0x000fc600078e02b8 */
[----:B------:R1:W-:Y:S01]  /*47250*/  STL.64 [R1+0x30], R6 ;  /* 0x0000300601007387 */ /* 0x0003e20000100a00 */
[----:B------:R-:W-:-:S03]  /*47260*/  IMAD.WIDE R68, R249, 0x4, R182 ;  /* 0x00000004f9447825 */ /* 0x000fc600078e02b6 */
        /* <DEDUP_REMOVED lines=8> */
[----:B------:R5:W-:Y:S01]  /*472f0*/  LDGSTS.E [R4+-0x69600], [R6.64], P2 ;  /* 0x96a0000006047fae */ /* 0x000be2000912184c */
[----:B------:R-:W-:-:S03]  /*47300*/  IADD3 R15, R179, 0x100000, RZ ;  /* 0x00100000b30f7810 */ /* 0x000fc60007ffe0ff */
[----:B------:R3:W-:Y:S04]  /*47310*/  LDGSTS.E [R3+-0x68600], [R72.64], P2 ;  /* 0x97a0000048037fae */ /* 0x0007e8000912184c */
[----:B------:R-:W-:Y:S01]  /*47320*/  STL.64 [R1+0x1d78], R72 ;  /* 0x001d784801007387 */ /* 0x000fe20000100a00 */
[----:B------:R-:W-:-:S03]  /*47330*/  IADD3 R14, R179, 0x100000, RZ ;  /* 0x00100000b30e7810 */ /* 0x000fc60007ffe0ff */
[----:B------:R3:W-:Y:S04]  /*47340*/  LDGSTS.E [R2+-0x67600], [R68.64], P2 ;  /* 0x98a0000044027fae */ /* 0x0007e8000912184c */
[----:B------:R-:W-:Y:S01]  /*47350*/  STL.64 [R1+0x1d40], R68 ;  /* 0x001d404401007387 */ /* 0x000fe20000100a00 */
[----:B--2---:R-:W-:-:S03]  /*47360*/  IADD3 R13, R179, 0x100000, RZ ;  /* 0x00100000b30d7810 */ /* 0x004fc60007ffe0ff */
[----:B------:R-:W-:Y:S01]  /*47370*/  STL.64 [R1+0x1d20], R244 ;  /* 0x001d20f401007387 */ /* 0x000fe20000100a00 */
[----:B------:R-:W-:-:S03]  /*47380*/  IADD3 R12, R179, 0x100000, RZ ;  /* 0x00100000b30c7810 */ /* 0x000fc60007ffe0ff */
[----:B------:R2:W-:Y:S01]  /*47390*/  LDGSTS.E [R0+-0x66600], [R244.64], P2 ;  /* 0x99a00000f4007fae */ /* 0x0005e2000912184c */
[----:B---3--:R-:W-:-:S03]  /*473a0*/  IMAD.WIDE R2, R249, 0x4, R190 ;  /* 0x00000004f9027825 */ /* 0x008fc600078e02be */
[----:B------:R-:W3:Y:S04]  /*473b0*/  LDL.LU.64 R190, [R1+0x10d8] ;  /* 0x0010d80001be7983 */ /* 0x000ee80000300a00 */
[----:B------:R2:W-:Y:S01]  /*473c0*/  LDGSTS.E [R15+-0x65600], [R2.64], P2 ;  /* 0x9aa00000020f7fae */ /* 0x0005e2000912184c */
[----:B-----5:R-:W-:-:S03]  /*473d0*/  IMAD.WIDE R4, R249, 0x4, R126 ;  /* 0x00000004f9047825 */ /* 0x020fc600078e027e */
[----:B------:R-:W5:Y:S04]  /*473e0*/  LDL.LU.64 R126, [R1+0x1088] ;  /* 0x00108800017e7983 */ /* 0x000f680000300a00 */
[----:B------:R2:W-:Y:S01]  /*473f0*/  LDGSTS.E [R14+-0x64600], [R4.64], P2 ;  /* 0x9ba00000040e7fae */ /* 0x0005e2000912184c */
[----:B-1----:R-:W-:-:S03]  /*47400*/  IMAD.WIDE R6, R249, 0x4, R124 ;  /* 0x00000004f9067825 */ /* 0x002fc600078e027c */
[----:B------:R-:W5:Y:S04]  /*47410*/  LDL.LU.64 R124, [R1+0x1040] ;  /* 0x00104000017c7983 */ /* 0x000f680000300a00 */
[----:B------:R1:W-:Y:S01]  /*47420*/  LDGSTS.E [R13+-0x63600], [R6.64], P2 ;  /* 0x9ca00000060d7fae */ /* 0x0003e2000912184c */
[----:B------:R-:W-:-:S03]  /*47430*/  IMAD.WIDE R8, R249, 0x4, R122 ;  /* 0x00000004f9087825 */ /* 0x000fc600078e027a */
[----:B------:R-:W5:Y:S01]  /*47440*/  LDL.LU.64 R122, [R1+0x1000] ;  /* 0x00100000017a7983 */ /* 0x000f620000300a00 */
[----:B----4-:R-:W-:-:S03]  /*47450*/  IMAD.WIDE R10, R249, 0x4, R120 ;  /* 0x00000004f90a7825 */ /* 0x010fc600078e0278 */
[----:B------:R-:W4:Y:S04]  /*47460*/  LDL.LU.64 R120, [R1+0xe28] ;  /* 0x000e280001787983 */ /* 0x000f280000300a00 */
[----:B------:R1:W-:Y:S04]  /*47470*/  STL.64 [R1+0x1d28], R2 ;  /* 0x001d280201007387 */ /* 0x0003e80000100a00 */
[----:B------:R-:W-:Y:S04]  /*47480*/  STL.64 [R1+0x1d30], R4 ;  /* 0x001d300401007387 */ /* 0x000fe80000100a00 */
[----:B------:R-:W-:Y:S04]  /*47490*/  STL.64 [R1+0x1d38], R6 ;  /* 0x001d380601007387 */ /* 0x000fe80000100a00 */
[----:B------:R1:W-:Y:S04]  /*474a0*/  LDGSTS.E [R12+-0x62600], [R8.64], P2 ;  /* 0x9da00000080c7fae */ /* 0x0003e8000912184c */
[----:B------:R-:W-:Y:S01]  /*474b0*/  STL.64 [R1+0x1d48], R8 ;  /* 0x001d480801007387 */ /* 0x000fe20000100a00 */
[----:B--2---:R-:W-:-:S03]  /*474c0*/  IMAD.WIDE R14, R249, 0x4, R186 ;  /* 0x00000004f90e7825 */ /* 0x004fc600078e02ba */
[----:B------:R-:W-:Y:S01]  /*474d0*/  STL.64 [R1+0x1d50], R10 ;  /* 0x001d500a01007387 */ /* 0x000fe20000100a00 */
[----:B------:R-:W-:Y:S01]  /*474e0*/  IMAD.WIDE R16, R249, 0x4, R184 ;  /* 0x00000004f9107825 */ /* 0x000fe200078e02b8 */
[C---:B------:R-:W-:Y:S02]  /*474f0*/  IADD3 R25, R179.reuse, 0x100000, RZ ;  /* 0x00100000b3197810 */ /* 0x040fe40007ffe0ff */
[----:B------:R-:W-:Y:S01]  /*47500*/  IADD3 R24, R179, 0x100000, RZ ;  /* 0x00100000b3187810 */ /* 0x000fe20007ffe0ff */
[----:B-1----:R-:W-:Y:S01]  /*47510*/  IMAD.WIDE R12, R249, 0x4, R188 ;  /* 0x00000004f90c7825 */ /* 0x002fe200078e02bc */
[----:B------:R-:W-:Y:S01]  /*47520*/  IADD3 R23, R179, 0x100000, RZ ;  /* 0x00100000b3177810 */ /* 0x000fe20007ffe0ff */
[----:B------:R-:W2:Y:S02]  /*47530*/  LDL.LU.64 R188, [R1+0xe08] ;  /* 0x000e080001bc7983 */ /* 0x000ea40000300a00 */
[C---:B------:R-:W-:Y:S02]  /*47540*/  IMAD.WIDE R18, R249.reuse, 0x4, R182 ;  /* 0x00000004f9127825 */ /* 0x040fe400078e02b6 */
[----:B------:R-:W2:Y:S04]  /*47550*/  LDL.LU.64 R186, [R1+0xde0] ;  /* 0x000de00001ba7983 */ /* 0x000ea80000300a00 */
[----:B------:R-:W2:Y:S04]  /*47560*/  LDL.LU.64 R184, [R1+0xda0] ;  /* 0x000da00001b87983 */ /* 0x000ea80000300a00 */
[----:B------:R-:W2:Y:S01]  /*47570*/  LDL.LU.64 R182, [R1+0xd80] ;  /* 0x000d800001b67983 */ /* 0x000ea20000300a00 */
[----:B------:R-:W-:-:S03]  /*47580*/  IMAD.WIDE R20, R249, 0x4, R118 ;  /* 0x00000004f9147825 */ /* 0x000fc600078e0276 */
[----:B------:R-:W2:Y:S01]  /*47590*/  LDL.LU.64 R118, [R1+0xd68] ;  /* 0x000d680001767983 */ /* 0x000ea20000300a00 */
[----:B------:R-:W-:-:S03]  /*475a0*/  IADD3 R22, R179, 0x100000, RZ ;  /* 0x00100000b3167810 */ /* 0x000fc60007ffe0ff */
[----:B------:R1:W-:Y:S04]  /*475b0*/  LDGSTS.E [R0+-0x61600], [R10.64], P2 ;  /* 0x9ea000000a007fae */ /* 0x0003e8000912184c */
[----:B------:R5:W-:Y:S04]  /*475c0*/  LDGSTS.E [R25+-0x60600], [R12.64], P2 ;  /* 0x9fa000000c197fae */ /* 0x000be8000912184c */
[----:B------:R-:W-:Y:S04]  /*475d0*/  STL.64 [R1+0x1d58], R12 ;  /* 0x001d580c01007387 */ /* 0x000fe80000100a00 */
[----:B------:R5:W-:Y:S04]  /*475e0*/  LDGSTS.E [R24+-0x5f600], [R14.64], P2 ;  /* 0xa0a000000e187fae */ /* 0x000be8000912184c */
[----:B------:R-:W-:Y:S01]  /*475f0*/  STL.64 [R1+0x1d60], R14 ;  /* 0x001d600e01007387 */ /* 0x000fe20000100a00 */
[----:B------:R-:W-:-:S03]  /*47600*/  IADD3 R35, R179, 0x100000, RZ ;  /* 0x00100000b3237810 */ /* 0x000fc60007ffe0ff */
[----:B------:R3:W-:Y:S04]  /*47610*/  LDGSTS.E [R23+-0x5e600], [R16.64], P2 ;  /* 0xa1a0000010177fae */ /* 0x0007e8000912184c */
[----:B------:R-:W-:Y:S01]  /*47620*/  STL.64 [R1+0x1d68], R16 ;  /* 0x001d681001007387 */ /* 0x000fe20000100a00 */
[----:B------:R-:W-:-:S03]  /*47630*/  IADD3 R34, R179, 0x100000, RZ ;  /* 0x00100000b3227810 */ /* 0x000fc60007ffe0ff */
[----:B------:R3:W-:Y:S04]  /*47640*/  LDGSTS.E [R22+-0x5d600], [R18.64], P2 ;  /* 0xa2a0000012167fae */ /* 0x0007e8000912184c */
[----:B------:R-:W-:Y:S01]  /*47650*/  STL.64 [R1+0x1d70], R18 ;  /* 0x001d701201007387 */ /* 0x000fe20000100a00 */
[----:B------:R-:W-:-:S03]  /*47660*/  IADD3 R33, R179, 0x100000, RZ ;  /* 0x00100000b3217810 */ /* 0x000fc60007ffe0ff */
        /* <DEDUP_REMOVED lines=9> */
[----:B------:R-:W-:-:S03]  /*47700*/  IMAD.WIDE R26, R249, 0x4, R124 ;  /* 0x00000004f91a7825 */ /* 0x000fc600078e027c */
[----:B------:R-:W5:Y:S04]  /*47710*/  LDL.LU.64 R124, [R1+0x978] ;  /* 0x00097800017c7983 */ /* 0x000f680000300a00 */
[----:B------:R2:W-:Y:S01]  /*47720*/  LDGSTS.E [R33+-0x59600], [R26.64], P2 ;  /* 0xa6a000001a217fae */ /* 0x0005e2000912184c */
[----:B------:R-:W-:-:S03]  /*47730*/  IMAD.WIDE R28, R249, 0x4, R122 ;  /* 0x00000004f91c7825 */ /* 0x000fc600078e027a */
[----:B------:R-:W5:Y:S01]  /*47740*/  LDL.LU.64 R122, [R1+0x960] ;  /* 0x00096000017a7983 */ /* 0x000f620000300a00 */
[----:B----4-:R-:W-:-:S03]  /*47750*/  IMAD.WIDE R30, R249, 0x4, R120 ;  /* 0x00000004f91e7825 */ /* 0x010fc600078e0278 */
[----:B------:R-:W4:Y:S04]  /*47760*/  LDL.LU.64 R120, [R1+0x940] ;  /* 0x0009400001787983 */ /* 0x000f280000300a00 */
[----:B------:R-:W-:Y:S04]  /*47770*/  STL.64 [R1+0x1d88], R22 ;  /* 0x001d881601007387 */ /* 0x000fe80000100a00 */
[----:B------:R-:W-:Y:S04]  /*47780*/  STL.64 [R1+0x1d90], R24 ;  /* 0x001d901801007387 */ /* 0x000fe80000100a00 */
[----:B------:R-:W-:Y:S04]  /*47790*/  STL.64 [R1+0x1d98], R26 ;  /* 0x001d981a01007387 */ /* 0x000fe80000100a00 */
[----:B------:R2:W-:Y:S04]  /*477a0*/  LDGSTS.E [R32+-0x58600], [R28.64], P2 ;  /* 0xa7a000001c207fae */ /* 0x0005e8000912184c */
[----:B------:R-:W-:Y:S04]  /*477b0*/  STL.64 [R1+0x1da0], R28 ;  /* 0x001da01c01007387 */ /* 0x000fe80000100a00 */
[----:B------:R-:W-:Y:S01]  /*477c0*/  STL.64 [R1+0x1da8], R30 ;  /* 0x001da81e01007387 */ /* 0x000fe20000100a00 */
[----:B------:R-:W-:-:S02]  /*477d0*/  IADD3 R45, R179, 0x100000, RZ ;  /* 0x00100000b32d7810 */ /* 0x000fc40007ffe0ff */
[----:B------:R-:W-:Y:S01]  /*477e0*/  IADD3 R44, R179, 0x100000, RZ ;  /* 0x00100000b32c7810 */ /* 0x000fe20007ffe0ff */
[----:B------:R2:W-:Y:S02]  /*477f0*/  LDGSTS.E [R0+-0x57600], [R30.64], P2 ;  /* 0xa8a000001e007fae */ /* 0x0005e4000912184c */
[C---:B--2---:R-:W-:Y:S02]  /*47800*/  IMAD.WIDE R32, R249.reuse, 0x4, R188 ;  /* 0x00000004f9207825 */ /* 0x044fe400078e02bc */
[----:B------:R-:W2:Y:S02]  /*47810*/  LDL.LU.64 R188, [R1+0x928] ;  /* 0x0009280001bc7983 */ /* 0x000ea40000300a00 */
[C---:B-1----:R-:W-:Y:S02]  /*47820*/  IMAD.WIDE R34, R249.reuse, 0x4, R186 ;  /* 0x00000004f9227825 */ /* 0x042fe400078e02ba */
[----:B------:R-:W2:Y:S02]  /*47830*/  LDL.LU.64 R186, [R1+0x908] ;  /* 0x0009080001ba7983 */ /* 0x000ea40000300a00 */
[----:B------:R-:W-:-:S02]  /*47840*/  IMAD.WIDE R36, R249, 0x4, R184 ;  /* 0x00000004f9247825 */ /* 0x000fc400078e02b8 */
[----:B------:R-:W2:Y:S02]  /*47850*/  LDL.LU.64 R184, [R1+0x8f8] ;  /* 0x0008f80001b87983 */ /* 0x000ea40000300a00 */
[C---:B------:R-:W-:Y:S02]  /*47860*/  IMAD.WIDE R38, R249.reuse, 0x4, R182 ;  /* 0x00000004f9267825 */ /* 0x040fe400078e02b6 */
[----:B------:R-:W2:Y:S02]  /*47870*/  LDL.LU.64 R182, [R1+0x8d0] ;  /* 0x0008d00001b67983 */ /* 0x000ea40000300a00 */
[----:B------:R-:W-:Y:S02]  /*47880*/  IMAD.WIDE R40, R249, 0x4, R118 ;  /* 0x00000004f9287825 */ /* 0x000fe400078e0276 */
[----:B------:R-:W2:Y:S01]  /*47890*/  LDL.LU.64 R118, [R1+0x8b0] ;  /* 0x0008b00001767983 */ /* 0x000ea20000300a00 */
[C---:B------:R-:W-:Y:S02]  /*478a0*/  IADD3 R43, R179.reuse, 0x100000, RZ ;  /* 0x00100000b32b7810 */ /* 0x040fe40007ffe0ff */
[C---:B------:R-:W-:Y:S01]  /*478b0*/  IADD3 R42, R179.reuse, 0x100000, RZ ;  /* 0x00100000b32a7810 */ /* 0x040fe20007ffe0ff */
        /* <DEDUP_REMOVED lines=32> */
[----:B------:R2:W-:Y:S01]  /*47ac0*/  STL.64 [R1+0x1e00], R50 ;  /* 0x001e003201007387 */ /* 0x0005e20000100a00 */
        /* <DEDUP_REMOVED lines=16> */
[----:B------:R5:W-:Y:S04]  /*47bd0*/  LDGSTS.E [R64+-0x4b600], [R54.64], P2 ;  /* 0xb4a0000036407fae */ /* 0x000be8000912184c */
[----:B------:R3:W-:Y:S04]  /*47be0*/  LDGSTS.E [R63+-0x4a600], [R56.64], P2 ;  /* 0xb5a00000383f7fae */ /* 0x0007e8000912184c */
[----:B------:R3:W-:Y:S04]  /*47bf0*/  LDGSTS.E [R62+-0x49600], [R58.64], P2 ;  /* 0xb6a000003a3e7fae */ /* 0x0007e8000912184c */
[----:B------:R-:W-:Y:S04]  /*47c00*/  STL.64 [R1+0x1e08], R52 ;  /* 0x001e083401007387 */ /* 0x000fe80000100a00 */
[----:B------:R-:W-:Y:S01]  /*47c10*/  STL.64 [R1+0x1e18], R54 ;  /* 0x001e183601007387 */ /* 0x000fe20000100a00 */
[----:B------:R-:W-:-:S03]  /*47c20*/  IADD3 R83, R179, 0x100000, RZ ;  /* 0x00100000b3537810 */ /* 0x000fc60007ffe0ff */
[----:B------:R-:W-:Y:S01]  /*47c30*/  STL.64 [R1+0x1e20], R56 ;  /* 0x001e203801007387 */ /* 0x000fe20000100a00 */
[----:B------:R-:W-:-:S03]  /*47c40*/  IADD3 R82, R179, 0x100000, RZ ;  /* 0x00100000b3527810 */ /* 0x000fc60007ffe0ff */
[----:B------:R-:W-:Y:S01]  /*47c50*/  STL.64 [R1+0x1e28], R58 ;  /* 0x001e283a01007387 */ /* 0x000fe20000100a00 */
[----:B------:R-:W-:-:S03]  /*47c60*/  IADD3 R79, R179, 0x100000, RZ ;  /* 0x00100000b34f7810 */ /* 0x000fc60007ffe0ff */
[----:B------:R-:W-:Y:S01]  /*47c70*/  STL.64 [R1+0x1e30], R60 ;  /* 0x001e303c01007387 */ /* 0x000fe20000100a00 */
[----:B------:R-:W-:-:S03]  /*47c80*/  IADD3 R78, R179, 0x100000, RZ ;  /* 0x00100000b34e7810 */ /* 0x000fc60007ffe0ff */
[----:B------:R1:W-:Y:S01]  /*47c90*/  LDGSTS.E [R0+-0x48600], [R60.64], P2 ;  /* 0xb7a000003c007fae */ /* 0x0003e2000912184c */
[C---:B------:R-:W-:Y:S02]  /*47ca0*/  IADD3 R91, R179.reuse, 0x100000, RZ ;  /* 0x00100000b35b7810 */ /* 0x040fe40007ffe0ff */
[C---:B------:R-:W-:Y:S02]  /*47cb0*/  IADD3 R90, R179.reuse, 0x100000, RZ ;  /* 0x00100000b35a7810 */ /* 0x040fe40007ffe0ff */
[----:B------:R-:W-:Y:S01]  /*47cc0*/  IADD3 R89, R179, 0x100000, RZ ;  /* 0x00100000b3597810 */ /* 0x000fe20007ffe0ff */
[----:B---3--:R-:W-:-:S04]  /*47cd0*/  IMAD.WIDE R62, R249, 0x4, R190 ;  /* 0x00000004f93e7825 */ /* 0x008fc800078e02be */
[C---:B-----5:R-:W-:Y:S01]  /*47ce0*/  IMAD.WIDE R64, R249.reuse, 0x4, R126 ;  /* 0x00000004f9407825 */ /* 0x060fe200078e027e */
[----:B------:R-:W-:Y:S03]  /*47cf0*/  STL.64 [R1+0x1e38], R62 ;  /* 0x001e383e01007387 */ /* 0x000fe60000100a00 */
[C---:B------:R-:W-:Y:S01]  /*47d00*/  IMAD.WIDE R66, R249.reuse, 0x4, R124 ;  /* 0x00000004f9427825 */ /* 0x040fe200078e027c */
[----:B------:R-:W-:Y:S03]  /*47d10*/  STL.64 [R1+0x1e40], R64 ;  /* 0x001e404001007387 */ /* 0x000fe60000100a00 */
[C---:B------:R-:W-:Y:S01]  /*47d20*/  IMAD.WIDE R70, R249.reuse, 0x4, R122 ;  /* 0x00000004f9467825 */ /* 0x040fe200078e027a */
[----:B------:R-:W-:Y:S03]  /*47d30*/  STL.64 [R1+0x1e48], R66 ;  /* 0x001e484201007387 */ /* 0x000fe60000100a00 */
[C---:B----4-:R-:W-:Y:S01]  /*47d40*/  IMAD.WIDE R74, R249.reuse, 0x4, R120 ;  /* 0x00000004f94a7825 */ /* 0x050fe200078e0278 */
[----:B------:R-:W-:Y:S04]  /*47d50*/  STL.64 [R1+0x1e50], R70 ;  /* 0x001e504601007387 */ /* 0x000fe80000100a00 */
[----:B------:R-:W-:Y:S04]  /*47d60*/  STL.64 [R1+0x1e58], R74 ;  /* 0x001e584a01007387 */ /* 0x000fe80000100a00 */
[----:B------:R2:W-:Y:S04]  /*47d70*/  LDGSTS.E [R83+-0x47600], [R62.64], P2 ;  /* 0xb8a000003e537fae */ /* 0x0005e8000912184c */
[----:B------:R-:W4:Y:S04]  /*47d80*/  LDL.LU.64 R126, [R1+0x1888] ;  /* 0x00188800017e7983 */ /* 0x000f280000300a00 */
[----:B------:R2:W-:Y:S04]  /*47d90*/  LDGSTS.E [R82+-0x46600], [R64.64], P2 ;  /* 0xb9a0000040527fae */ /* 0x0005e8000912184c */
[----:B------:R-:W4:Y:S04]  /*47da0*/  LDL.LU.64 R124, [R1+0x1878] ;  /* 0x00187800017c7983 */ /* 0x000f280000300a00 */
[----:B------:R5:W-:Y:S04]  /*47db0*/  LDGSTS.E [R79+-0x45600], [R66.64], P2 ;  /* 0xbaa00000424f7fae */ /* 0x000be8000912184c */
[----:B------:R-:W4:Y:S04]  /*47dc0*/  LDL.LU.64 R122, [R1+0x1868] ;  /* 0x00186800017a7983 */ /* 0x000f280000300a00 */
[----:B------:R5:W-:Y:S04]  /*47dd0*/  LDGSTS.E [R78+-0x44600], [R70.64], P2 ;  /* 0xbba00000464e7fae */ /* 0x000be8000912184c */
[----:B------:R-:W4:Y:S01]  /*47de0*/  LDL.LU.64 R120, [R1+0x1858] ;  /* 0x0018580001787983 */ /* 0x000f220000300a00 */
[----:B--2---:R-:W-:-:S03]  /*47df0*/  IMAD.WIDE R82, R249, 0x4, R186 ;  /* 0x00000004f9527825 */ /* 0x004fc600078e02ba */
[----:B------:R-:W2:Y:S01]  /*47e00*/  LDL.LU.64 R178, [R1+0x1848] ;  /* 0x0018480001b27983 */ /* 0x000ea20000300a00 */
[----:B------:R-:W-:-:S03]  /*47e10*/  IMAD.WIDE R2, R249, 0x4, R182 ;  /* 0x00000004f9027825 */ /* 0x000fc600078e02b6 */
[----:B------:R1:W-:Y:S01]  /*47e20*/  LDGSTS.E [R0+-0x43600], [R74.64], P2 ;  /* 0xbca000004a007fae */ /* 0x0003e2000912184c */
[----:B-----5:R-:W-:-:S03]  /*47e30*/  IMAD.WIDE R78, R249, 0x4, R188 ;  /* 0x00000004f94e7825 */ /* 0x020fc600078e02bc */
[----:B------:R-:W5:Y:S01]  /*47e40*/  LDL.LU.64 R188, [R1+0x1838] ;  /* 0x0018380001bc7983 */ /* 0x000f620000300a00 */
[----:B------:R-:W-:-:S03]  /*47e50*/  IMAD.WIDE R84, R249, 0x4, R184 ;  /* 0x00000004f9547825 */ /* 0x000fc600078e02b8 */
[----:B------:R-:W-:Y:S01]  /*47e60*/  STL.64 [R1+0x238], R2 ;  /* 0x0002380201007387 */ /* 0x000fe20000100a00 */
[----:B------:R-:W-:-:S03]  /*47e70*/  IMAD.WIDE R50, R249, 0x4, R118 ;  /* 0x00000004f9327825 */ /* 0x000fc600078e0276 */
[----:B------:R-:W5:Y:S04]  /*47e80*/  LDL.LU.64 R186, [R1+0x1828] ;  /* 0x0018280001ba7983 */ /* 0x000f680000300a00 */
[----:B------:R-:W5:Y:S04]  /*47e90*/  LDL.LU.64 R184, [R1+0x1810] ;  /* 0x0018100001b87983 */ /* 0x000f680000300a00 */
[----:B------:R-:W1:Y:S04]  /*47ea0*/  LDL.LU.64 R182, [R1+0x17f0] ;  /* 0x0017f00001b67983 */ /* 0x000e680000300a00 */
[----:B------:R-:W5:Y:S04]  /*47eb0*/  LDL.LU.64 R118, [R1+0x17d0] ;  /* 0x0017d00001767983 */ /* 0x000f680000300a00 */
[----:B------:R1:W-:Y:S04]  /*47ec0*/  LDGSTS.E [R91+-0x42600], [R78.64], P2 ;  /* 0xbda000004e5b7fae */ /* 0x0003e8000912184c */
[----:B------:R-:W-:Y:S04]  /*47ed0*/  STL.64 [R1+0x1e60], R78 ;  /* 0x001e604e01007387 */ /* 0x000fe80000100a00 */
[----:B------:R3:W-:Y:S04]  /*47ee0*/  LDGSTS.E [R90+-0x41600], [R82.64], P2 ;  /* 0xbea00000525a7fae */ /* 0x0007e8000912184c */
[----:B------:R3:W-:Y:S01]  /*47ef0*/  STL.64 [R1+0x1e68], R82 ;  /* 0x001e685201007387 */ /* 0x0007e20000100a00 */
[----:B------:R-:W-:-:S03]  /*47f00*/  LOP3.LUT R199, R181, 0x60, RZ, 0x3c, !PT ;  /* 0x00000060b5c77812 */ /* 0x000fc600078e3cff */
[----:B------:R1:W-:Y:S04]  /*47f10*/  LDGSTS.E [R89+-0x40600], [R84.64], P2 ;  /* 0xbfa0000054597fae */ /* 0x0003e8000912184c */
[----:B---3--:R-:W3:Y:S04]  /*47f20*/  LDL.LU.64 R82, [R1+0x238] ;  /* 0x0002380001527983 */ /* 0x008ee80000300a00 */
[----:B------:R-:W-:Y:S01]  /*47f30*/  STL.64 [R1+0x1e70], R84 ;  /* 0x001e705401007387 */ /* 0x000fe20000100a00 */
[----:B----4-:R-:W-:-:S04]  /*47f40*/  IMAD.WIDE R48, R249, 0x4, R126 ;  /* 0x00000004f9307825 */ /* 0x010fc800078e027e */
[----:B------:R-:W-:-:S04]  /*47f50*/  IMAD.WIDE R80, R249, 0x4, R124 ;  /* 0x00000004f9507825 */ /* 0x000fc800078e027c */
[----:B------:R-:W-:-:S04]  /*47f60*/  IMAD.WIDE R70, R249, 0x4, R122 ;  /* 0x00000004f9467825 */ /* 0x000fc800078e027a */
[----:B------:R-:W-:-:S04]  /*47f70*/  IMAD.WIDE R64, R249, 0x4, R120 ;  /* 0x00000004f9407825 */ /* 0x000fc800078e0278 */
[----:B--2---:R-:W-:-:S04]  /*47f80*/  IMAD.WIDE R8, R249, 0x4, R178 ;  /* 0x00000004f9087825 */ /* 0x004fc800078e02b2 */
[----:B-----5:R-:W-:-:S04]  /*47f90*/  IMAD.WIDE R46, R249, 0x4, R188 ;  /* 0x00000004f92e7825 */ /* 0x020fc800078e02bc */
[----:B------:R-:W-:-:S04]  /*47fa0*/  IMAD.WIDE R72, R249, 0x4, R186 ;  /* 0x00000004f9487825 */ /* 0x000fc800078e02ba */
[----:B------:R-:W-:-:S04]  /*47fb0*/  IMAD.WIDE R54, R249, 0x4, R184 ;  /* 0x00000004f9367825 */ /* 0x000fc800078e02b8 */
[C---:B-1----:R-:W-:Y:S01]  /*47fc0*/  IMAD.WIDE R60, R249.reuse, 0x4, R182 ;  /* 0x00000004f93c7825 */ /* 0x042fe200078e02b6 */
[----:B---3--:R-:W-:Y:S04]  /*47fd0*/  STL.64 [R1+0x1f00], R82 ;  /* 0x001f005201007387 */ /* 0x008fe80000100a00 */
[----:B------:R-:W-:Y:S04]  /*47fe0*/  STL.64 [R1+0x1ef0], R50 ;  /* 0x001ef03201007387 */ /* 0x000fe80000100a00 */
[----:B------:R-:W2:Y:S04]  /*47ff0*/  LDL.LU.64 R126, [R1+0x17b0] ;  /* 0x0017b000017e7983 */ /* 0x000ea80000300a00 */
[----:B------:R-:W3:Y:S04]  /*48000*/  LDL.LU.64 R124, [R1+0x1790] ;  /* 0x00179000017c7983 */ /* 0x000ee80000300a00 */
[----:B------:R-:W4:Y:S04]  /*48010*/  LDL.LU.64 R122, [R1+0x1770] ;  /* 0x00177000017a7983 */ /* 0x000f280000300a00 */
[----:B------:R-:W5:Y:S04]  /*48020*/  LDL.LU.64 R120, [R1+0x1750] ;  /* 0x0017500001787983 */ /* 0x000f680000300a00 */
[----:B------:R-:W5:Y:S04]  /*48030*/  LDL.LU.64 R178, [R1+0x1730] ;  /* 0x0017300001b27983 */ /* 0x000f680000300a00 */
[----:B------:R-:W-:Y:S04]  /*48040*/  STL.64 [R1+0x1ee0], R48 ;  /* 0x001ee03001007387 */ /* 0x000fe80000100a00 */
[----:B------:R-:W-:Y:S04]  /*48050*/  STL.64 [R1+0x1ed0], R80 ;  /* 0x001ed05001007387 */ /* 0x000fe80000100a00 */
[----:B------:R-:W-:Y:S04]  /*48060*/  STL.64 [R1+0x1ec0], R70 ;  /* 0x001ec04601007387 */ /* 0x000fe80000100a00 */
[----:B------:R-:W-:Y:S04]  /*48070*/  STL.64 [R1+0x1eb0], R64 ;  /* 0x001eb04001007387 */ /* 0x000fe80000100a00 */
[----:B------:R-:W-:Y:S04]  /*48080*/  STL.64 [R1+0x1ea8], R8 ;  /* 0x001ea80801007387 */ /* 0x000fe80000100a00 */
[----:B------:R-:W5:Y:S04]  /*48090*/  LDL.LU.64 R188, [R1+0x1710] ;  /* 0x0017100001bc7983 */ /* 0x000f680000300a00 */
[----:B------:R-:W5:Y:S04]  /*480a0*/  LDL.LU.64 R186, [R1+0x16e8] ;  /* 0x0016e80001ba7983 */ /* 0x000f680000300a00 */
[----:B------:R-:W5:Y:S04]  /*480b0*/  LDL.LU.64 R184, [R1+0x16b8] ;  /* 0x0016b80001b87983 */ /* 0x000f680000300a00 */
[----:B------:R-:W5:Y:S01]  /*480c0*/  LDL.LU.64 R182, [R1+0x1688] ;  /* 0x0016880001b67983 */ /* 0x000f620000300a00 */
[----:B------:R-:W-:-:S03]  /*480d0*/  IMAD.WIDE R74, R249, 0x4, R118 ;  /* 0x00000004f94a7825 */ /* 0x000fc600078e0276 */
[----:B------:R-:W5:Y:S04]  /*480e0*/  LDL.LU.64 R118, [R1+0x1658] ;  /* 0x0016580001767983 */ /* 0x000f680000300a00 */
[----:B------:R-:W-:Y:S04]  /*480f0*/  STL.64 [R1+0x1e98], R46 ;  /* 0x001e982e01007387 */ /* 0x000fe80000100a00 */
[----:B------:R-:W-:Y:S04]  /*48100*/  STL.64 [R1+0x1e80], R72 ;  /* 0x001e804801007387 */ /* 0x000fe80000100a00 */
[----:B------:R-:W-:Y:S04]  /*48110*/  STL.64 [R1+0x1e78], R54 ;  /* 0x001e783601007387 */ /* 0x000fe80000100a00 */
[----:B------:R-:W-:Y:S04]  /*48120*/  STL.64 [R1+0x1e88], R60 ;  /* 0x001e883c01007387 */ /* 0x000fe80000100a00 */
[----:B------:R-:W-:Y:S01]  /*48130*/  STL.64 [R1+0x1e90], R74 ;  /* 0x001e904a01007387 */ /* 0x000fe20000100a00 */
[----:B--2---:R-:W-:-:S03]  /*48140*/  IMAD.WIDE R66, R249, 0x4, R126 ;  /* 0x00000004f9427825 */ /* 0x004fc600078e027e */
[----:B------:R-:W2:Y:S01]  /*48150*/  LDL.LU.64 R126, [R1+0x1628] ;  /* 0x00162800017e7983 */ /* 0x000ea20000300a00 */
[----:B---3--:R-:W-:-:S03]  /*48160*/  IMAD.WIDE R14, R249, 0x4, R124 ;  /* 0x00000004f90e7825 */ /* 0x008fc600078e027c */
[----:B------:R-:W3:Y:S01]  /*48170*/  LDL.LU.64 R124, [R1+0x15f8] ;  /* 0x0015f800017c7983 */ /* 0x000ee20000300a00 */
[----:B----4-:R-:W-:-:S03]  /*48180*/  IMAD.WIDE R6, R249, 0x4, R122 ;  /* 0x00000004f9067825 */ /* 0x010fc600078e027a */
[----:B------:R-:W4:Y:S01]  /*48190*/  LDL.LU.64 R122, [R1+0x15c8] ;  /* 0x0015c800017a7983 */ /* 0x000f220000300a00 */
[----:B-----5:R-:W-:-:S03]  /*481a0*/  IMAD.WIDE R42, R249, 0x4, R120 ;  /* 0x00000004f92a7825 */ /* 0x020fc600078e0278 */
[----:B------:R-:W5:Y:S01]  /*481b0*/  LDL.LU.64 R120, [R1+0x1598] ;  /* 0x0015980001787983 */ /* 0x000f620000300a00 */
[----:B------:R-:W-:-:S03]  /*481c0*/  IMAD.WIDE R38, R249, 0x4, R178 ;  /* 0x00000004f9267825 */ /* 0x000fc600078e02b2 */
[----:B------:R-:W5:Y:S04]  /*481d0*/  LDL.LU.64 R178, [R1+0x1568] ;  /* 0x0015680001b27983 */ /* 0x000f680000300a00 */
[----:B------:R-:W-:Y:S04]  /*481e0*/  STL.64 [R1+0x1ea0], R66 ;  /* 0x001ea04201007387 */ /* 0x000fe80000100a00 */
[----:B------:R1:W-:Y:S04]  /*481f0*/  STL.64 [R1+0x1eb8], R14 ;  /* 0x001eb80e01007387 */ /* 0x0003e80000100a00 */
[----:B------:R1:W-:Y:S04]  /*48200*/  STL.64 [R1+0x1ec8], R6 ;  /* 0x001ec80601007387 */ /* 0x0003e80000100a00 */
[----:B------:R-:W-:Y:S04]  /*48210*/  STL.64 [R1+0x1ed8], R42 ;  /* 0x001ed82a01007387 */ /* 0x000fe80000100a00 */
[----:B------:R1:W-:Y:S01]  /*48220*/  STL.64 [R1+0x1ee8], R38 ;  /* 0x001ee82601007387 */ /* 0x0003e20000100a00 */
[----:B------:R-:W-:-:S03]  /*48230*/  IMAD.WIDE R36, R249, 0x4, R188 ;  /* 0x00000004f9247825 */ /* 0x000fc600078e02bc */
[----:B------:R-:W5:Y:S01]  /*48240*/  LDL.LU.64 R188, [R1+0x1530] ;  /* 0x0015300001bc7983 */ /* 0x000f620000300a00 */
[----:B------:R-:W-:-:S03]  /*48250*/  IMAD.WIDE R12, R249, 0x4, R186 ;  /* 0x00000004f90c7825 */ /* 0x000fc600078e02ba */
[----:B------:R-:W5:Y:S01]  /*48260*/  LDL.LU.64 R186, [R1+0x14f8] ;  /* 0x0014f80001ba7983 */ /* 0x000f620000300a00 */
[----:B------:R-:W-:-:S03]  /*48270*/  IMAD.WIDE R4, R249, 0x4, R184 ;  /* 0x00000004f9047825 */ /* 0x000fc600078e02b8 */
[----:B------:R-:W5:Y:S01]  /*48280*/  LDL.LU.64 R184, [R1+0x14c0] ;  /* 0x0014c00001b87983 */ /* 0x000f620000300a00 */
[----:B------:R-:W-:-:S03]  /*48290*/  IMAD.WIDE R76, R249, 0x4, R182 ;  /* 0x00000004f94c7825 */ /* 0x000fc600078e02b6 */
[----:B------:R-:W5:Y:S01]  /*482a0*/  LDL.LU.64 R182, [R1+0x1488] ;  /* 0x0014880001b67983 */ /* 0x000f620000300a00 */
[C---:B------:R-:W-:Y:S02]  /*482b0*/  IADD3 R88, R199.reuse, 0x100000, RZ ;  /* 0x00100000c7587810 */ /* 0x040fe40007ffe0ff */
[C---:B------:R-:W-:Y:S02]  /*482c0*/  IADD3 R0, R199.reuse, 0x100000, RZ ;  /* 0x00100000c7007810 */ /* 0x040fe40007ffe0ff */
[C---:B------:R-:W-:Y:S01]  /*482d0*/  IADD3 R91, R199.reuse, 0x100000, RZ ;  /* 0x00100000c75b7810 */ /* 0x040fe20007ffe0ff */
[----:B------:R1:W-:Y:S01]  /*482e0*/  LDGSTS.E [R88+-0x7f400], [R82.64], P2 ;  /* 0x80c0000052587fae */ /* 0x0003e2000912184c */
[C---:B------:R-:W-:Y:S02]  /*482f0*/  IADD3 R90, R199.reuse, 0x100000, RZ ;  /* 0x00100000c75a7810 */ /* 0x040fe40007ffe0ff */
[----:B------:R-:W-:Y:S01]  /*48300*/  IADD3 R89, R199, 0x100000, RZ ;  /* 0x00100000c7597810 */ /* 0x000fe20007ffe0ff */
[----:B------:R1:W-:Y:S04]  /*48310*/  LDGSTS.E [R0+-0x7e400], [R50.64], P2 ;  /* 0x81c0000032007fae */ /* 0x0003e8000912184c */
        /* <DEDUP_REMOVED lines=8> */
[----:B------:R1:W-:Y:S01]  /*483a0*/  LDGSTS.E [R88+-0x75400], [R60.64], P2 ;  /* 0x8ac000003c587fae */ /* 0x0003e2000912184c */
[----:B------:R-:W-:-:S03]  /*483b0*/  IMAD.WIDE R32, R249, 0x4, R118 ;  /* 0x00000004f9207825 */ /* 0x000fc600078e0276 */
[----:B------:R1:W-:Y:S04]  /*483c0*/  LDGSTS.E [R0+-0x74400], [R74.64], P2 ;  /* 0x8bc000004a007fae */ /* 0x0003e8000912184c */
[----:B------:R1:W-:Y:S04]  /*483d0*/  LDGSTS.E [R91+-0x73400], [R66.64], P2 ;  /* 0x8cc00000425b7fae */ /* 0x0003e8000912184c */
[----:B------:R1:W-:Y:S01]  /*483e0*/  LDGSTS.E [R90+-0x72400], [R14.64], P2 ;  /* 0x8dc000000e5a7fae */ /* 0x0003e2000912184c */
[----:B------:R-:W-:-:S03]  /*483f0*/  IADD3 R93, R199, 0x100000, RZ ;  /* 0x00100000c75d7810 */ /* 0x000fc60007ffe0ff */
[----:B------:R1:W-:Y:S01]  /*48400*/  LDGSTS.E [R89+-0x71400], [R6.64], P2 ;  /* 0x8ec0000006597fae */ /* 0x0003e2000912184c */
[----:B------:R-:W-:-:S03]  /*48410*/  IADD3 R92, R199, 0x100000, RZ ;  /* 0x00100000c75c7810 */ /* 0x000fc60007ffe0ff */
[----:B------:R1:W-:Y:S04]  /*48420*/  LDGSTS.E [R88+-0x70400], [R42.64], P2 ;  /* 0x8fc000002a587fae */ /* 0x0003e8000912184c */
[----:B------:R-:W5:Y:S04]  /*48430*/  LDL.LU.64 R118, [R1+0x1450] ;  /* 0x0014500001767983 */ /* 0x000f680000300a00 */
[----:B------:R1:W-:Y:S04]  /*48440*/  LDGSTS.E [R0+-0x6f400], [R38.64], P2 ;  /* 0x90c0000026007fae */ /* 0x0003e8000912184c */
[----:B------:R-:W-:Y:S04]  /*48450*/  STL.64 [R1+0x1ef8], R36 ;  /* 0x001ef82401007387 */ /* 0x000fe80000100a00 */
[----:B------:R1:W-:Y:S04]  /*48460*/  LDGSTS.E [R91+-0x6e400], [R36.64], P2 ;  /* 0x91c00000245b7fae */ /* 0x0003e8000912184c */
[----:B------:R1:W-:Y:S04]  /*48470*/  STL.64 [R1+0x1f08], R12 ;  /* 0x001f080c01007387 */ /* 0x0003e80000100a00 */
[----:B------:R1:W-:Y:S04]  /*48480*/  LDGSTS.E [R90+-0x6d400], [R12.64], P2 ;  /* 0x92c000000c5a7fae */ /* 0x0003e8000912184c */
[----:B------:R1:W-:Y:S04]  /*48490*/  LDGSTS.E [R89+-0x6c400], [R4.64], P2 ;  /* 0x93c0000004597fae */ /* 0x0003e8000912184c */
[----:B------:R1:W-:Y:S04]  /*484a0*/  LDGSTS.E [R88+-0x6b400], [R76.64], P2 ;  /* 0x94c000004c587fae */ /* 0x0003e8000912184c */
[----:B------:R1:W-:Y:S01]  /*484b0*/  LDGSTS.E [R0+-0x6a400], [R32.64], P2 ;  /* 0x95c0000020007fae */ /* 0x0003e2000912184c */
        /* <DEDUP_REMOVED lines=8> */
[----:B-1----:R-:W-:-:S03]  /*48540*/  IMAD.WIDE R88, R249, 0x4, R178 ;  /* 0x00000004f9587825 */ /* 0x002fc600078e02b2 */
[----:B------:R1:W-:Y:S04]  /*48550*/  LDGSTS.E [R93+-0x69400], [R24.64], P2 ;  /* 0x96c00000185d7fae */ /* 0x0003e8000912184c */
[----:B------:R1:W-:Y:S04]  /*48560*/  LDGSTS.E [R92+-0x68400], [R18.64], P2 ;  /* 0x97c00000125c7fae */ /* 0x0003e8000912184c */
[----:B------:R1:W-:Y:S04]  /*48570*/  LDGSTS.E [R91+-0x67400], [R250.64], P2 ;  /* 0x98c00000fa5b7fae */ /* 0x0003e8000912184c */
[----:B------:R-:W5:Y:S04]  /*48580*/  LDL.LU.64 R178, [R1+0x1340] ;  /* 0x0013400001b27983 */ /* 0x000f680000300a00 */
[----:B------:R1:W-:Y:S01]  /*48590*/  LDGSTS.E [R90+-0x66400], [R242.64], P2 ;  /* 0x99c00000f25a7fae */ /* 0x0003e2000912184c */
[----:B------:R-:W-:-:S02]  /*485a0*/  IADD3 R103, R199, 0x100000, RZ ;  /* 0x00100000c7677810 */ /* 0x000fc40007ffe0ff */
[----:B------:R-:W-:Y:S01]  /*485b0*/  IADD3 R102, R199, 0x100000, RZ ;  /* 0x00100000c7667810 */ /* 0x000fe20007ffe0ff */
[----:B------:R2:W-:Y:S01]  /*485c0*/  LDGSTS.E [R0+-0x65400], [R88.64], P2 ;  /* 0x9ac0000058007fae */ /* 0x0005e2000912184c */
[----:B-1----:R-:W-:-:S04]  /*485d0*/  IMAD.WIDE R92, R249, 0x4, R186 ;  /* 0x00000004f95c7825 */ /* 0x002fc800078e02ba */
[C---:B------:R-:W-:Y:S02]  /*485e0*/  IMAD.WIDE R90, R249.reuse, 0x4, R188 ;  /* 0x00000004f95a7825 */ /* 0x040fe400078e02bc */
[----:B------:R-:W5:Y:S02]  /*485f0*/  LDL.LU.64 R188, [R1+0x1308] ;  /* 0x0013080001bc7983 */ /* 0x000f640000300a00 */
[C---:B------:R-:W-:Y:S02]  /*48600*/  IMAD.WIDE R94, R249.reuse, 0x4, R184 ;  /* 0x00000004f95e7825 */ /* 0x040fe400078e02b8 */
[----:B------:R-:W5:Y:S04]  /*48610*/  LDL.LU.64 R186, [R1+0x12d0] ;  /* 0x0012d00001ba7983 */ /* 0x000f680000300a00 */
[----:B------:R-:W5:Y:S01]  /*48620*/  LDL.LU.64 R184, [R1+0x1298] ;  /* 0x0012980001b87983 */ /* 0x000f620000300a00 */
[----:B------:R-:W-:-:S03]  /*48630*/  IMAD.WIDE R96, R249, 0x4, R182 ;  /* 0x00000004f9607825 */ /* 0x000fc600078e02b6 */
[----:B------:R-:W5:Y:S01]  /*48640*/  LDL.LU.64 R182, [R1+0x1268] ;  /* 0x0012680001b67983 */ /* 0x000f620000300a00 */
[C---:B------:R-:W-:Y:S02]  /*48650*/  IADD3 R101, R199.reuse, 0x100000, RZ ;  /* 0x00100000c7657810 */ /* 0x040fe40007ffe0ff */
[C---:B------:R-:W-:Y:S01]  /*48660*/  IADD3 R100, R199.reuse, 0x100000, RZ ;  /* 0x00100000c7647810 */ /* 0x040fe20007ffe0ff */
[----:B------:R3:W-:Y:S01]  /*48670*/  LDGSTS.E [R103+-0x64400], [R90.64], P2 ;  /* 0x9bc000005a677fae */ /* 0x0007e2000912184c */
[----:B------:R-:W-:-:S03]  /*48680*/  IADD3 R113, R199, 0x100000, RZ ;  /* 0x00100000c7717810 */ /* 0x000fc60007ffe0ff */
[----:B------:R3:W-:Y:S01]  /*48690*/  LDGSTS.E [R102+-0x63400], [R92.64], P2 ;  /* 0x9cc000005c667fae */ /* 0x0007e2000912184c */
[----:B------:R-:W-:-:S03]  /*486a0*/  IADD3 R112, R199, 0x100000, RZ ;  /* 0x00100000c7707810 */ /* 0x000fc60007ffe0ff */
[----:B------:R2:W-:Y:S01]  /*486b0*/  LDGSTS.E [R101+-0x62400], [R94.64], P2 ;  /* 0x9dc000005e657fae */ /* 0x0005e2000912184c */
[----:B------:R-:W-:-:S03]  /*486c0*/  IADD3 R111, R199, 0x100000, RZ ;  /* 0x00100000c76f7810 */ /* 0x000fc60007ffe0ff */
[----:B------:R2:W-:Y:S01]  /*486d0*/  LDGSTS.E [R100+-0x61400], [R96.64], P2 ;  /* 0x9ec0000060647fae */ /* 0x0005e2000912184c */
[----:B------:R-:W-:Y:S01]  /*486e0*/  IADD3 R110, R199, 0x100000, RZ ;  /* 0x00100000c76e7810 */ /* 0x000fe20007ffe0ff */
[C---:B------:R-:W-:Y:S02]  /*486f0*/  IMAD.WIDE R98, R249.reuse, 0x4, R118 ;  /* 0x00000004f9627825 */ /* 0x040fe400078e0276 */
[----:B------:R-:W5:Y:S04]  /*48700*/  LDL.LU.64 R118, [R1+0x1218] ;  /* 0x0012180001767983 */ /* 0x000f680000300a00 */
[----:B------:R-:W5:Y:S04]  /*48710*/  LDL.LU.64 R128, [R1+0x11c0] ;  /* 0x0011c00001807983 */ /* 0x000f680000300a00 */
[----:B------:R-:W5:Y:S04]  /*48720*/  LDL.LU.64 R190, [R1+0x1170] ;  /* 0x0011700001be7983 */ /* 0x000f680000300a00 */
[----:B------:R1:W-:Y:S01]  /*48730*/  LDGSTS.E [R0+-0x60400], [R98.64], P2 ;  /* 0x9fc0000062007fae */ /* 0x0003e2000912184c */
[----:B--2---:R-:W-:-:S04]  /*48740*/  IMAD.WIDE R100, R249, 0x4, R126 ;  /* 0x00000004f9647825 */ /* 0x004fc800078e027e */
[C---:B---3--:R-:W-:Y:S01]  /*48750*/  IMAD.WIDE R102, R249.reuse, 0x4, R124 ;  /* 0x00000004f9667825 */ /* 0x048fe200078e027c */
[----:B------:R2:W-:Y:S03]  /*48760*/  LDGSTS.E [R113+-0x5f400], [R100.64], P2 ;  /* 0xa0c0000064717fae */ /* 0x0005e6000912184c */
[C---:B----4-:R-:W-:Y:S01]  /*48770*/  IMAD.WIDE R104, R249.reuse, 0x4, R122 ;  /* 0x00000004f9687825 */ /* 0x050fe200078e027a */
[----:B------:R-:W3:Y:S03]  /*48780*/  LDL.LU.64 R124, [R1+0x1120] ;  /* 0x00112000017c7983 */ /* 0x000ee60000300a00 */
[C---:B-----5:R-:W-:Y:S01]  /*48790*/  IMAD.WIDE R106, R249.reuse, 0x4, R120 ;  /* 0x00000004f96a7825 */ /* 0x060fe200078e0278 */
[----:B------:R-:W4:Y:S04]  /*487a0*/  LDL.LU.64 R126, [R1+0x10d0] ;  /* 0x0010d000017e7983 */ /* 0x000f280000300a00 */
[----:B------:R2:W-:Y:S04]  /*487b0*/  LDGSTS.E [R112+-0x5e400], [R102.64], P2 ;  /* 0xa1c0000066707fae */ /* 0x0005e8000912184c */
[----:B------:R5:W-:Y:S04]  /*487c0*/  LDGSTS.E [R111+-0x5d400], [R104.64], P2 ;  /* 0xa2c00000686f7fae */ /* 0x000be8000912184c */
[----:B------:R5:W-:Y:S01]  /*487d0*/  LDGSTS.E [R110+-0x5c400], [R106.64], P2 ;  /* 0xa3c000006a6e7fae */ /* 0x000be2000912184c */
[----:B------:R-:W-:-:S03]  /*487e0*/  IMAD.WIDE R108, R249, 0x4, R178 ;  /* 0x00000004f96c7825 */ /* 0x000fc600078e02b2 */
[----:B------:R-:W4:Y:S04]  /*487f0*/  LDL.LU.64 R178, [R1+0x1080] ;  /* 0x0010800001b27983 */ /* 0x000f280000300a00 */
[----:B------:R-:W4:Y:S01]  /*48800*/  LDL.LU.64 R134, [R1+0x1038] ;  /* 0x0010380001867983 */ /* 0x000f220000300a00 */
[----:B------:R-:W-:-:S04]  /*48810*/  IMAD.WIDE R114, R249, 0x4, R184 ;  /* 0x00000004f9727825 */ /* 0x000fc800078e02b8 */
[----:B------:R-:W-:Y:S01]  /*48820*/  IMAD.WIDE R116, R249, 0x4, R182 ;  /* 0x00000004f9747825 */ /* 0x000fe200078e02b6 */
[----:B------:R-:W-:Y:S01]  /*48830*/  IADD3 R123, R199, 0x100000, RZ ;  /* 0x00100000c77b7810 */ /* 0x000fe20007ffe0ff */
[----:B------:R1:W-:Y:S02]  /*48840*/  LDGSTS.E [R0+-0x5b400], [R108.64], P2 ;  /* 0xa4c000006c007fae */ /* 0x0003e4000912184c */
[C---:B-----5:R-:W-:Y:S02]  /*48850*/  IMAD.WIDE R110, R249.reuse, 0x4, R188 ;  /* 0x00000004f96e7825 */ /* 0x060fe400078e02bc */
[----:B------:R-:W5:Y:S02]  /*48860*/  LDL.LU.64 R188, [R1+0xff8] ;  /* 0x000ff80001bc7983 */ /* 0x000f640000300a00 */
[----:B--2---:R-:W-:Y:S02]  /*48870*/  IMAD.WIDE R112, R249, 0x4, R186 ;  /* 0x00000004f9707825 */ /* 0x004fe400078e02ba */
[----:B------:R-:W2:Y:S04]  /*48880*/  LDL.LU.64 R186, [R1+0xe20] ;  /* 0x000e200001ba7983 */ /* 0x000ea80000300a00 */
[----:B------:R-:W2:Y:S04]  /*48890*/  LDL.LU.64 R184, [R1+0xa10] ;  /* 0x000a100001b87983 */ /* 0x000ea80000300a00 */
[----:B------:R-:W2:Y:S04]  /*488a0*/  LDL.LU.64 R182, [R1+0xa00] ;  /* 0x000a000001b67983 */ /* 0x000ea80000300a00 */
[----:B------:R-:W2:Y:S04]  /*488b0*/  LDL.LU.64 R196, [R1+0x9e0] ;  /* 0x0009e00001c47983 */ /* 0x000ea80000300a00 */
[----:B------:R-:W2:Y:S01]  /*488c0*/  LDL.LU.64 R194, [R1+0x9d0] ;  /* 0x0009d00001c27983 */ /* 0x000ea20000300a00 */
[----:B------:R-:W-:-:S02]  /*488d0*/  IADD3 R122, R199, 0x100000, RZ ;  /* 0x00100000c77a7810 */ /* 0x000fc40007ffe0ff */
        /* <DEDUP_REMOVED lines=8> */
[C---:B------:R-:W-:Y:S02]  /*48960*/  IADD3 R131, R199.reuse, 0x100000, RZ ;  /* 0x00100000c7837810 */ /* 0x040fe40007ffe0ff */
[C---:B------:R-:W-:Y:S01]  /*48970*/  IADD3 R130, R199.reuse, 0x100000, RZ ;  /* 0x00100000c7827810 */ /* 0x040fe20007ffe0ff */
[----:B------:R-:W2:Y:S01]  /*48980*/  LDL.LU.64 R192, [R1+0x9a8] ;  /* 0x0009a80001c07983 */ /* 0x000ea20000300a00 */
[C---:B------:R-:W-:Y:S02]  /*48990*/  IADD3 R143, R199.reuse, 0x100000, RZ ;  /* 0x00100000c78f7810 */ /* 0x040fe40007ffe0ff */
[----:B------:R-:W-:Y:S01]  /*489a0*/  IADD3 R142, R199, 0x100000, RZ ;  /* 0x00100000c78e7810 */ /* 0x000fe20007ffe0ff */
[----:B------:R-:W-:-:S04]  /*489b0*/  IMAD.WIDE R118, R249, 0x4, R118 ;  /* 0x00000004f9767825 */ /* 0x000fc800078e0276 */
[C---:B-1----:R-:W-:Y:S01]  /*489c0*/  IMAD.WIDE R120, R249.reuse, 0x4, R128 ;  /* 0x00000004f9787825 */ /* 0x042fe200078e0280 */
[----:B------:R1:W-:Y:S03]  /*489d0*/  LDGSTS.E [R0+-0x56400], [R118.64], P2 ;  /* 0xa9c0000076007fae */ /* 0x0003e6000912184c */
[----:B------:R-:W-:Y:S01]  /*489e0*/  IMAD.WIDE R122, R249, 0x4, R190 ;  /* 0x00000004f97a7825 */ /* 0x000fe200078e02be */
[----:B------:R5:W-:Y:S04]  /*489f0*/  LDGSTS.E [R133+-0x55400], [R120.64], P2 ;  /* 0xaac0000078857fae */ /* 0x000be8000912184c */
[----:B------:R-:W2:Y:S04]  /*48a00*/  LDL.LU.64 R190, [R1+0x998] ;  /* 0x0009980001be7983 */ /* 0x000ea80000300a00 */
[----:B------:R5:W-:Y:S01]  /*48a10*/  LDGSTS.E [R132+-0x54400], [R122.64], P2 ;  /* 0xabc000007a847fae */ /* 0x000be2000912184c */
[----:B------:R-:W-:-:S02]  /*48a20*/  IADD3 R141, R199, 0x100000, RZ ;  /* 0x00100000c78d7810 */ /* 0x000fc40007ffe0ff */
[----:B------:R-:W-:Y:S01]  /*48a30*/  IADD3 R140, R199, 0x100000, RZ ;  /* 0x00100000c78c7810 */ /* 0x000fe20007ffe0ff */
[----:B---3--:R-:W-:-:S04]  /*48a40*/  IMAD.WIDE R124, R249, 0x4, R124 ;  /* 0x00000004f97c7825 */ /* 0x008fc800078e027c */
[C---:B----4-:R-:W-:Y:S01]  /*48a50*/  IMAD.WIDE R126, R249.reuse, 0x4, R126 ;  /* 0x00000004f97e7825 */ /* 0x050fe200078e027e */
[----:B------:R3:W-:Y:S04]  /*48a60*/  LDGSTS.E [R131+-0x53400], [R124.64], P2 ;  /* 0xacc000007c837fae */ /* 0x0007e8000912184c */
[----:B------:R3:W-:Y:S01]  /*48a70*/  LDGSTS.E [R130+-0x52400], [R126.64], P2 ;  /* 0xadc000007e827fae */ /* 0x0007e2000912184c */
[----:B------:R-:W-:-:S03]  /*48a80*/  IMAD.WIDE R128, R249, 0x4, R178 ;  /* 0x00000004f9807825 */ /* 0x000fc600078e02b2 */
[----:B------:R-:W4:Y:S01]  /*48a90*/  LDL.LU.64 R178, [R1+0x990] ;  /* 0x0009900001b27983 */ /* 0x000f220000300a00 */
[----:B---3--:R-:W-:-:S03]  /*48aa0*/  IMAD.WIDE R130, R249, 0x4, R134 ;  /* 0x00000004f9827825 */ /* 0x008fc600078e0286 */
[----:B------:R-:W3:Y:S04]  /*48ab0*/  LDL.LU.64 R200, [R1+0x970] ;  /* 0x0009700001c87983 */ /* 0x000ee80000300a00 */
[----:B------:R1:W-:Y:S04]  /*48ac0*/  LDGSTS.E [R0+-0x51400], [R128.64], P2 ;  /* 0xaec0000080007fae */ /* 0x0003e8000912184c */
[----:B------:R1:W-:Y:S01]  /*48ad0*/  LDGSTS.E [R143+-0x50400], [R130.64], P2 ;  /* 0xafc00000828f7fae */ /* 0x0003e2000912184c */
[----:B-----5:R-:W-:-:S03]  /*48ae0*/  IMAD.WIDE R132, R249, 0x4, R188 ;  /* 0x00000004f9847825 */ /* 0x020fc600078e02bc */
[----:B------:R-:W5:Y:S01]  /*48af0*/  LDL.LU.64 R188, [R1+0x958] ;  /* 0x0009580001bc7983 */ /* 0x000f620000300a00 */
[----:B--2---:R-:W-:-:S03]  /*48b00*/  IMAD.WIDE R134, R249, 0x4, R186 ;  /* 0x00000004f9867825 */ /* 0x004fc600078e02ba */
[----:B------:R-:W2:Y:S01]  /*48b10*/  LDL.LU.64 R186, [R1+0x938] ;  /* 0x0009380001ba7983 */ /* 0x000ea20000300a00 */
[----:B------:R-:W-:-:S03]  /*48b20*/  IMAD.WIDE R136, R249, 0x4, R184 ;  /* 0x00000004f9887825 */ /* 0x000fc600078e02b8 */
[----:B------:R-:W2:Y:S01]  /*48b30*/  LDL.LU.64 R184, [R1+0x918] ;  /* 0x0009180001b87983 */ /* 0x000ea20000300a00 */
[----:B------:R-:W-:-:S03]  /*48b40*/  IMAD.WIDE R138, R249, 0x4, R182 ;  /* 0x00000004f98a7825 */ /* 0x000fc600078e02b6 */
[----:B------:R-:W2:Y:S04]  /*48b50*/  LDL.LU.64 R182, [R1+0x900] ;  /* 0x0009000001b67983 */ /* 0x000ea80000300a00 */
[----:B------:R1:W-:Y:S04]  /*48b60*/  LDGSTS.E [R142+-0x4f400], [R132.64], P2 ;  /* 0xb0c00000848e7fae */ /* 0x0003e8000912184c */
[----:B------:R1:W-:Y:S04]  /*48b70*/  LDGSTS.E [R141+-0x4e400], [R134.64], P2 ;  /* 0xb1c00000868d7fae */ /* 0x0003e8000912184c */
[----:B------:R1:W-:Y:S02]  /*48b80*/  LDGSTS.E [R140+-0x4d400], [R136.64], P2 ;  /* 0xb2c00000888c7fae */ /* 0x0003e4000912184c */
[----:B-1----:R-:W-:Y:S01]  /*48b90*/  IMAD.WIDE R142, R249, 0x4, R194 ;  /* 0x00000004f98e7825 */ /* 0x002fe200078e02c2 */
[----:B------:R-:W-:Y:S01]  /*48ba0*/  IADD3 R153, R199, 0x100000, RZ ;  /* 0x00100000c7997810 */ /* 0x000fe20007ffe0ff */
[----:B------:R1:W-:Y:S02]  /*48bb0*/  LDGSTS.E [R0+-0x4c400], [R138.64], P2 ;  /* 0xb3c000008a007fae */ /* 0x0003e4000912184c */
[----:B------:R-:W-:-:S02]  /*48bc0*/  IMAD.WIDE R140, R249, 0x4, R196 ;  /* 0x00000004f98c7825 */ /* 0x000fc400078e02c4 */
[----:B------:R-:W2:Y:S04]  /*48bd0*/  LDL.LU.64 R196, [R1+0x8e8] ;  /* 0x0008e80001c47983 */ /* 0x000ea80000300a00 */
[----:B------:R-:W2:Y:S01]  /*48be0*/  LDL.LU.64 R194, [R1+0x8c8] ;  /* 0x0008c80001c27983 */ /* 0x000ea20000300a00 */
[----:B------:R-:W-:Y:S01]  /*48bf0*/  IADD3 R152, R199, 0x100000, RZ ;  /* 0x00100000c7987810 */ /* 0x000fe20007ffe0ff */
[----:B------:R-:W-:Y:S01]  /*48c00*/  IMAD.WIDE R144, R249, 0x4, R192 ;  /* 0x00000004f9907825 */ /* 0x000fe200078e02c0 */
[C---:B------:R-:W-:Y:S01]  /*48c10*/  IADD3 R151, R199.reuse, 0x100000, RZ ;  /* 0x00100000c7977810 */ /* 0x040fe20007ffe0ff */
[----:B------:R-:W2:Y:S01]  /*48c20*/  LDL.LU.64 R192, [R1+0x18f0] ;  /* 0x0018f00001c07983 */ /* 0x000ea20000300a00 */
[----:B------:R-:W-:-:S03]  /*48c30*/  IADD3 R150, R199, 0x100000, RZ ;  /* 0x00100000c7967810 */ /* 0x000fc60007ffe0ff */
[----:B------:R5:W-:Y:S01]  /*48c40*/  LDGSTS.E [R153+-0x4b400], [R140.64], P2 ;  /* 0xb4c000008c997fae */ /* 0x000be2000912184c */
[----:B------:R-:W-:-:S03]  /*48c50*/  IADD3 R163, R199, 0x100000, RZ ;  /* 0x00100000c7a37810 */ /* 0x000fc60007ffe0ff */
[----:B------:R5:W-:Y:S01]  /*48c60*/  LDGSTS.E [R152+-0x4a400], [R142.64], P2 ;  /* 0xb5c000008e987fae */ /* 0x000be2000912184c */
[----:B------:R-:W-:-:S03]  /*48c70*/  IADD3 R162, R199, 0x100000, RZ ;  /* 0x00100000c7a27810 */ /* 0x000fc60007ffe0ff */
[----:B------:R3:W-:Y:S01]  /*48c80*/  LDGSTS.E [R151+-0x49400], [R144.64], P2 ;  /* 0xb6c0000090977fae */ /* 0x0007e2000912184c */
[----:B------:R-:W-:-:S03]  /*48c90*/  IMAD.WIDE R146, R249, 0x4, R190 ;  /* 0x00000004f9927825 */ /* 0x000fc600078e02be */
[----:B------:R-:W2:Y:S01]  /*48ca0*/  LDL.LU.64 R190, [R1+0x18e8] ;  /* 0x0018e80001be7983 */ /* 0x000ea20000300a00 */
[----:B------:R-:W-:-:S03]  /*48cb0*/  IADD3 R161, R199, 0x100000, RZ ;  /* 0x00100000c7a17810 */ /* 0x000fc60007ffe0ff */
[----:B------:R3:W-:Y:S01]  /*48cc0*/  LDGSTS.E [R150+-0x48400], [R146.64], P2 ;  /* 0xb7c0000092967fae */ /* 0x0007e2000912184c */
[----:B------:R-:W-:Y:S02]  /*48cd0*/  IADD3 R160, R199, 0x100000, RZ ;  /* 0x00100000c7a07810 */ /* 0x000fe40007ffe0ff */
[----:B------:R-:W-:Y:S01]  /*48ce0*/  LOP3.LUT R69, R181, 0x70, RZ, 0x3c, !PT ;  /* 0x00000070b5457812 */ /* 0x000fe200078e3cff */
[C---:B----4-:R-:W-:Y:S02]  /*48cf0*/  IMAD.WIDE R148, R249.reuse, 0x4, R178 ;  /* 0x00000004f9947825 */ /* 0x050fe400078e02b2 */
[----:B------:R-:W4:Y:S02]  /*48d00*/  LDL.LU.64 R178, [R1+0x18e0] ;  /* 0x0018e00001b27983 */ /* 0x000f240000300a00 */
[C---:B---3--:R-:W-:Y:S02]  /*48d10*/  IMAD.WIDE R150, R249.reuse, 0x4, R200 ;  /* 0x00000004f9967825 */ /* 0x048fe400078e02c8 */
        /* <DEDUP_REMOVED lines=9> */
[----:B------:R3:W-:Y:S04]  /*48db0*/  LDGSTS.E [R162+-0x45400], [R152.64], P2 ;  /* 0xbac0000098a27fae */ /* 0x0007e8000912184c */
[----:B------:R-:W2:Y:S04]  /*48dc0*/  LDL.LU.64 R182, [R1+0x18c0] ;  /* 0x0018c00001b67983 */ /* 0x000ea80000300a00 */
[----:B------:R1:W-:Y:S04]  /*48dd0*/  LDGSTS.E [R161+-0x44400], [R154.64], P2 ;  /* 0xbbc000009aa17fae */ /* 0x0003e8000912184c */
[----:B------:R1:W-:Y:S04]  /*48de0*/  LDGSTS.E [R160+-0x43400], [R156.64], P2 ;  /* 0xbcc000009ca07fae */ /* 0x0003e8000912184c */
[----:B------:R-:W2:Y:S01]  /*48df0*/  LDL.LU.64 R180, [R1+0x18b8] ;  /* 0x0018b80001b47983 */ /* 0x000ea20000300a00 */
[----:B------:R-:W-:-:S04]  /*48e00*/  IMAD.WIDE R14, R249, 0x4, R192 ;  /* 0x00000004f90e7825 */ /* 0x000fc800078e02c0 */
[----:B------:R-:W-:Y:S01]  /*48e10*/  IMAD.WIDE R6, R249, 0x4, R190 ;  /* 0x00000004f9067825 */ /* 0x000fe200078e02be */
[----:B------:R-:W-:Y:S01]  /*48e20*/  IADD3 R167, R199, 0x100000, RZ ;  /* 0x00100000c7a77810 */ /* 0x000fe20007ffe0ff */
[----:B------:R2:W-:Y:S02]  /*48e30*/  LDGSTS.E [R0+-0x42400], [R158.64], P2 ;  /* 0xbdc000009e007fae */ /* 0x0005e4000912184c */
[C---:B-1----:R-:W-:Y:S02]  /*48e40*/  IMAD.WIDE R160, R249.reuse, 0x4, R196 ;  /* 0x00000004f9a07825 */ /* 0x042fe400078e02c4 */
[----:B------:R-:W2:Y:S02]  /*48e50*/  LDL.LU.64 R196, [R1+0x18b0] ;  /* 0x0018b00001c47983 */ /* 0x000ea40000300a00 */
[C---:B---3--:R-:W-:Y:S02]  /*48e60*/  IMAD.WIDE R162, R249.reuse, 0x4, R194 ;  /* 0x00000004f9a27825 */ /* 0x048fe400078e02c2 */
[----:B------:R-:W3:Y:S04]  /*48e70*/  LDL.LU.64 R194, [R1+0x18a0] ;  /* 0x0018a00001c27983 */ /* 0x000ee80000300a00 */
[----:B------:R-:W3:Y:S04]  /*48e80*/  LDL.LU.64 R192, [R1+0x1890] ;  /* 0x0018900001c07983 */ /* 0x000ee80000300a00 */
[----:B------:R-:W3:Y:S01]  /*48e90*/  LDL.LU.64 R190, [R1+0x1880] ;  /* 0x0018800001be7983 */ /* 0x000ee20000300a00 */
[----:B----4-:R-:W-:-:S04]  /*48ea0*/  IMAD.WIDE R46, R249, 0x4, R178 ;  /* 0x00000004f92e7825 */ /* 0x010fc800078e02b2 */
[C---:B-----5:R-:W-:Y:S01]  /*48eb0*/  IMAD.WIDE R8, R249.reuse, 0x4, R188 ;  /* 0x00000004f9087825 */ /* 0x060fe200078e02bc */
[----:B------:R-:W4:Y:S03]  /*48ec0*/  LDL.LU.64 R178, [R1+0x1870] ;  /* 0x0018700001b27983 */ /* 0x000f260000300a00 */
[C---:B--2---:R-:W-:Y:S01]  /*48ed0*/  IMAD.WIDE R54, R249.reuse, 0x4, R186 ;  /* 0x00000004f9367825 */ /* 0x044fe200078e02ba */
[----:B------:R-:W2:Y:S03]  /*48ee0*/  LDL.LU.64 R188, [R1+0x1860] ;  /* 0x0018600001bc7983 */ /* 0x000ea60000300a00 */
[C---:B------:R-:W-:Y:S01]  /*48ef0*/  IMAD.WIDE R62, R249.reuse, 0x4, R184 ;  /* 0x00000004f93e7825 */ /* 0x040fe200078e02b8 */
[----:B------:R-:W5:Y:S04]  /*48f00*/  LDL.LU.64 R186, [R1+0x1850] ;  /* 0x0018500001ba7983 */ /* 0x000f680000300a00 */
[----:B------:R-:W5:Y:S01]  /*48f10*/  LDL.LU.64 R184, [R1+0x1840] ;  /* 0x0018400001b87983 */ /* 0x000f620000300a00 */
[----:B------:R-:W-:-:S04]  /*48f20*/  IMAD.WIDE R66, R249, 0x4, R182 ;  /* 0x00000004f9427825 */ /* 0x000fc800078e02b6 */
[----:B------:R-:W-:Y:S01]  /*48f30*/  IMAD.WIDE R74, R249, 0x4, R180 ;  /* 0x00000004f94a7825 */ /* 0x000fe200078e02b4 */
[----:B------:R-:W5:Y:S04]  /*48f40*/  LDL.LU.64 R182, [R1+0x1830] ;  /* 0x0018300001b67983 */ /* 0x000f680000300a00 */
[----:B------:R-:W5:Y:S01]  /*48f50*/  LDL.LU.64 R180, [R1+0x1820] ;  /* 0x0018200001b47983 */ /* 0x000f620000300a00 */
[----:B------:R-:W-:Y:S02]  /*48f60*/  IADD3 R166, R199, 0x100000, RZ ;  /* 0x00100000c7a67810 */ /* 0x000fe40007ffe0ff */
[C---:B------:R-:W-:Y:S01]  /*48f70*/  IADD3 R165, R69.reuse, 0x100000, RZ ;  /* 0x0010000045a57810 */ /* 0x040fe20007ffe0ff */
[----:B------:R1:W-:Y:S01]  /*48f80*/  LDGSTS.E [R167+-0x41400], [R160.64], P2 ;  /* 0xbec00000a0a77fae */ /* 0x0003e2000912184c */
[----:B------:R-:W-:-:S02]  /*48f90*/  IADD3 R164, R69, 0x100000, RZ ;  /* 0x0010000045a47810 */ /* 0x000fc40007ffe0ff */
[----:B------:R-:W-:Y:S01]  /*48fa0*/  IADD3 R0, R69, 0x100000, RZ ;  /* 0x0010000045007810 */ /* 0x000fe20007ffe0ff */
[----:B------:R1:W-:Y:S04]  /*48fb0*/  LDGSTS.E [R166+-0x40400], [R162.64], P2 ;  /* 0xbfc00000a2a67fae */ /* 0x0003e8000912184c */
[----:B------:R1:W-:Y:S01]  /*48fc0*/  LDGSTS.E [R165+-0x7f200], [R14.64], P2 ;  /* 0x80e000000ea57fae */ /* 0x0003e2000912184c */
[----:B------:R-:W-:-:S04]  /*48fd0*/  IMAD.WIDE R78, R249, 0x4, R196 ;  /* 0x00000004f94e7825 */ /* 0x000fc800078e02c4 */
[C---:B---3--:R-:W-:Y:S01]  /*48fe0*/  IMAD.WIDE R26, R249.reuse, 0x4, R194 ;  /* 0x00000004f91a7825 */ /* 0x048fe200078e02c2 */
[----:B------:R-:W3:Y:S04]  /*48ff0*/  LDL.LU.64 R196, [R1+0x1808] ;  /* 0x0018080001c47983 */ /* 0x000ee80000300a00 */
[----:B------:R-:W3:Y:S01]  /*49000*/  LDL.LU.64 R194, [R1+0x17e8] ;  /* 0x0017e80001c27983 */ /* 0x000ee20000300a00 */
[----:B------:R-:W-:-:S03]  /*49010*/  IMAD.WIDE R58, R249, 0x4, R192 ;  /* 0x00000004f93a7825 */ /* 0x000fc600078e02c0 */
[----:B------:R-:W3:Y:S01]  /*49020*/  LDL.LU.64 R192, [R1+0x17c8] ;  /* 0x0017c80001c07983 */ /* 0x000ee20000300a00 */
[----:B------:R-:W-:-:S03]  /*49030*/  IMAD.WIDE R56, R249, 0x4, R190 ;  /* 0x00000004f9387825 */ /* 0x000fc600078e02be */
[----:B------:R-:W3:Y:S01]  /*49040*/  LDL.LU.64 R190, [R1+0x17a8] ;  /* 0x0017a80001be7983 */ /* 0x000ee20000300a00 */
[----:B----4-:R-:W-:-:S04]  /*49050*/  IMAD.WIDE R44, R249, 0x4, R178 ;  /* 0x00000004f92c7825 */ /* 0x010fc800078e02b2 */
[C---:B--2---:R-:W-:Y:S01]  /*49060*/  IMAD.WIDE R52, R249.reuse, 0x4, R188 ;  /* 0x00000004f9347825 */ /* 0x044fe200078e02bc */
[----:B------:R-:W2:Y:S03]  /*49070*/  LDL.LU.64 R178, [R1+0x1788] ;  /* 0x0017880001b27983 */ /* 0x000ea60000300a00 */
[C---:B-----5:R-:W-:Y:S01]  /*49080*/  IMAD.WIDE R86, R249.reuse, 0x4, R186 ;  /* 0x00000004f9567825 */ /* 0x060fe200078e02ba */
[----:B------:R-:W4:Y:S03]  /*49090*/  LDL.LU.64 R188, [R1+0x1768] ;  /* 0x0017680001bc7983 */ /* 0x000f260000300a00 */
[C---:B------:R-:W-:Y:S01]  /*490a0*/  IMAD.WIDE R40, R249.reuse, 0x4, R184 ;  /* 0x00000004f9287825 */ /* 0x040fe200078e02b8 */
[----:B------:R-:W5:Y:S04]  /*490b0*/  LDL.LU.64 R186, [R1+0x1748] ;  /* 0x0017480001ba7983 */ /* 0x000f680000300a00 */
[----:B------:R-:W5:Y:S01]  /*490c0*/  LDL.LU.64 R184, [R1+0x1728] ;  /* 0x0017280001b87983 */ /* 0x000f620000300a00 */
[----:B------:R-:W-:-:S04]  /*490d0*/  IMAD.WIDE R28, R249, 0x4, R182 ;  /* 0x00000004f91c7825 */ /* 0x000fc800078e02b6 */
[----:B------:R-:W-:Y:S01]  /*490e0*/  IMAD.WIDE R34, R249, 0x4, R180 ;  /* 0x00000004f9227825 */ /* 0x000fe200078e02b4 */
[----:B------:R-:W5:Y:S04]  /*490f0*/  LDL.LU.64 R182, [R1+0x1708] ;  /* 0x0017080001b67983 */ /* 0x000f680000300a00 */
[----:B------:R-:W5:Y:S01]  /*49100*/  LDL.LU.64 R180, [R1+0x16e0] ;  /* 0x0016e00001b47983 */ /* 0x000f620000300a00 */
[C---:B-1----:R-:W-:Y:S02]  /*49110*/  IADD3 R167, R69.reuse, 0x100000, RZ ;  /* 0x0010000045a77810 */ /* 0x042fe40007ffe0ff */
        /* <DEDUP_REMOVED lines=10> */
[----:B---3--:R-:W-:-:S03]  /*491c0*/  IMAD.WIDE R10, R249, 0x4, R196 ;  /* 0x00000004f90a7825 */ /* 0x008fc600078e02c4 */
[----:B------:R1:W-:Y:S01]  /*491d0*/  LDGSTS.E [R165+-0x75200], [R58.64], P2 ;  /* 0x8ae000003aa57fae */ /* 0x0003e2000912184c */
[----:B------:R-:W-:-:S03]  /*491e0*/  IMAD.WIDE R2, R249, 0x4, R194 ;  /* 0x00000004f9027825 */ /* 0x000fc600078e02c2 */
[----:B------:R-:W3:Y:S04]  /*491f0*/  LDL.LU.64 R196, [R1+0x16b0] ;  /* 0x0016b00001c47983 */ /* 0x000ee80000300a00 */
[----:B------:R-:W3:Y:S01]  /*49200*/  LDL.LU.64 R194, [R1+0x1680] ;  /* 0x0016800001c27983 */ /* 0x000ee20000300a00 */
[----:B------:R-:W-:-:S03]  /*49210*/  IMAD.WIDE R20, R249, 0x4, R192 ;  /* 0x00000004f9147825 */ /* 0x000fc600078e02c0 */
[----:B------:R1:W-:Y:S01]  /*49220*/  LDGSTS.E [R164+-0x74200], [R56.64], P2 ;  /* 0x8be0000038a47fae */ /* 0x0003e2000912184c */
[----:B------:R-:W-:-:S03]  /*49230*/  IMAD.WIDE R30, R249, 0x4, R190 ;  /* 0x00000004f91e7825 */ /* 0x000fc600078e02be */
[----:B------:R1:W-:Y:S04]  /*49240*/  LDGSTS.E [R0+-0x73200], [R44.64], P2 ;  /* 0x8ce000002c007fae */ /* 0x0003e8000912184c */
[----:B------:R1:W-:Y:S04]  /*49250*/  LDGSTS.E [R167+-0x72200], [R52.64], P2 ;  /* 0x8de0000034a77fae */ /* 0x0003e8000912184c */
[----:B------:R1:W-:Y:S04]  /*49260*/  LDGSTS.E [R166+-0x71200], [R86.64], P2 ;  /* 0x8ee0000056a67fae */ /* 0x0003e8000912184c */
[----:B------:R-:W3:Y:S04]  /*49270*/  LDL.LU.64 R192, [R1+0x1650] ;  /* 0x0016500001c07983 */ /* 0x000ee80000300a00 */
[----:B------:R1:W-:Y:S04]  /*49280*/  LDGSTS.E [R165+-0x70200], [R40.64], P2 ;  /* 0x8fe0000028a57fae */ /* 0x0003e8000912184c */
[----:B------:R-:W3:Y:S04]  /*49290*/  LDL.LU.64 R190, [R1+0x1620] ;  /* 0x0016200001be7983 */ /* 0x000ee80000300a00 */
[----:B------:R1:W-:Y:S04]  /*492a0*/  LDGSTS.E [R164+-0x6f200], [R28.64], P2 ;  /* 0x90e000001ca47fae */ /* 0x0003e8000912184c */
[----:B------:R1:W-:Y:S04]  /*492b0*/  LDGSTS.E [R0+-0x6e200], [R34.64], P2 ;  /* 0x91e0000022007fae */ /* 0x0003e8000912184c */
[----:B------:R1:W-:Y:S04]  /*492c0*/  LDGSTS.E [R167+-0x6d200], [R10.64], P2 ;  /* 0x92e000000aa77fae */ /* 0x0003e8000912184c */
[----:B------:R1:W-:Y:S01]  /*492d0*/  LDGSTS.E [R166+-0x6c200], [R2.64], P2 ;  /* 0x93e0000002a67fae */ /* 0x0003e2000912184c */
[----:B------:R-:W-:-:S03]  /*492e0*/  IADD3 R173, R69, 0x100000, RZ ;  /* 0x0010000045ad7810 */ /* 0x000fc60007ffe0ff */
[----:B------:R1:W-:Y:S01]  /*492f0*/  LDGSTS.E [R165+-0x6b200], [R20.64], P2 ;  /* 0x94e0000014a57fae */ /* 0x0003e2000912184c */
[----:B------:R-:W-:-:S03]  /*49300*/  IADD3 R172, R69, 0x100000, RZ ;  /* 0x0010000045ac7810 */ /* 0x000fc60007ffe0ff */
[----:B------:R1:W-:Y:S01]  /*49310*/  LDGSTS.E [R164+-0x6a200], [R30.64], P2 ;  /* 0x95e000001ea47fae */ /* 0x0003e2000912184c */
[C---:B------:R-:W-:Y:S02]  /*49320*/  IADD3 R171, R69.reuse, 0x100000, RZ ;  /* 0x0010000045ab7810 */ /* 0x040fe40007ffe0ff */
[----:B------:R-:W-:Y:S01]  /*49330*/  IADD3 R170, R69, 0x100000, RZ ;  /* 0x0010000045aa7810 */ /* 0x000fe20007ffe0ff */
[C---:B--2---:R-:W-:Y:S02]  /*49340*/  IMAD.WIDE R22, R249.reuse, 0x4, R178 ;  /* 0x00000004f9167825 */ /* 0x044fe400078e02b2 */
[----:B------:R-:W2:Y:S02]  /*49350*/  LDL.LU.64 R178, [R1+0x15f0] ;  /* 0x0015f00001b27983 */ /* 0x000ea40000300a00 */
[C---:B----4-:R-:W-:Y:S02]  /*49360*/  IMAD.WIDE R16, R249.reuse, 0x4, R188 ;  /* 0x00000004f9107825 */ /* 0x050fe400078e02bc */
[----:B------:R-:W4:Y:S02]  /*49370*/  LDL.LU.64 R202, [R1+0x15c0] ;  /* 0x0015c00001ca7983 */ /* 0x000f240000300a00 */
[----:B-----5:R-:W-:-:S02]  /*49380*/  IMAD.WIDE R246, R249, 0x4, R186 ;  /* 0x00000004f9f67825 */ /* 0x020fc400078e02ba */
[----:B------:R-:W5:Y:S02]  /*49390*/  LDL.LU.64 R200, [R1+0x1590] ;  /* 0x0015900001c87983 */ /* 0x000f640000300a00 */
[C---:B-1----:R-:W-:Y:S02]  /*493a0*/  IMAD.WIDE R164, R249.reuse, 0x4, R184 ;  /* 0x00000004f9a47825 */ /* 0x042fe400078e02b8 */
[----:B------:R-:W5:Y:S04]  /*493b0*/  LDL.LU.64 R184, [R1+0x1560] ;  /* 0x0015600001b87983 */ /* 0x000f680000300a00 */
[----:B------:R-:W5:Y:S04]  /*493c0*/  LDL.LU.64 R186, [R1+0x1528] ;  /* 0x0015280001ba7983 */ /* 0x000f680000300a00 */
[----:B------:R1:W-:Y:S04]  /*493d0*/  LDGSTS.E [R0+-0x69200], [R22.64], P2 ;  /* 0x96e0000016007fae */ /* 0x0003e8000912184c */
[----:B------:R1:W-:Y:S01]  /*493e0*/  LDGSTS.E [R173+-0x68200], [R16.64], P2 ;  /* 0x97e0000010ad7fae */ /* 0x0003e2000912184c */
[----:B------:R-:W-:-:S03]  /*493f0*/  IMAD.WIDE R166, R249, 0x4, R182 ;  /* 0x00000004f9a67825 */ /* 0x000fc600078e02b6 */
[----:B------:R-:W5:Y:S04]  /*49400*/  LDL.LU.64 R188, [R1+0x14f0] ;  /* 0x0014f00001bc7983 */ /* 0x000f680000300a00 */
[----:B------:R1:W-:Y:S04]  /*49410*/  LDGSTS.E [R172+-0x67200], [R246.64], P2 ;  /* 0x98e00000f6ac7fae */ /* 0x0003e8000912184c */
[----:B------:R3:W-:Y:S04]  /*49420*/  LDGSTS.E [R171+-0x66200], [R164.64], P2 ;  /* 0x99e00000a4ab7fae */ /* 0x0007e8000912184c */
[----:B------:R-:W5:Y:S04]  /*49430*/  LDL.LU.64 R212, [R1+0x14b8] ;  /* 0x0014b80001d47983 */ /* 0x000f680000300a00 */
[----:B------:R3:W-:Y:S04]  /*49440*/  LDGSTS.E [R170+-0x65200], [R166.64], P2 ;  /* 0x9ae00000a6aa7fae */ /* 0x0007e8000912184c */
[----:B------:R-:W5:Y:S01]  /*49450*/  LDL.LU.64 R210, [R1+0x1480] ;  /* 0x0014800001d27983 */ /* 0x000f620000300a00 */
[----:B---3--:R-:W-:-:S04]  /*49460*/  IMAD.WIDE R170, R249, 0x4, R196 ;  /* 0x00000004f9aa7825 */ /* 0x008fc800078e02c4 */
[C---:B-1----:R-:W-:Y:S02]  /*49470*/  IMAD.WIDE R172, R249.reuse, 0x4, R194 ;  /* 0x00000004f9ac7825 */ /* 0x042fe400078e02c2 */
[----:B------:R-:W3:Y:S04]  /*49480*/  LDL.LU.64 R194, [R1+0x1448] ;  /* 0x0014480001c27983 */ /* 0x000ee80000300a00 */
        /* <DEDUP_REMOVED lines=12> */
[----:B------:R-:W3:Y:S01]  /*49550*/  LDL.LU.64 R244, [R1+0xa50] ;  /* 0x000a500001f47983 */ /* 0x000ee20000300a00 */
[----:B------:R-:W-:Y:S01]  /*49560*/  IMAD.WIDE R168, R249, 0x4, R180 ;  /* 0x00000004f9a87825 */ /* 0x000fe200078e02b4 */
[----:B------:R-:W-:-:S02]  /*49570*/  IADD3 R183, R69, 0x100000, RZ ;  /* 0x0010000045b77810 */ /* 0x000fc40007ffe0ff */
[----:B------:R-:W-:Y:S01]  /*49580*/  IADD3 R182, R69, 0x100000, RZ ;  /* 0x0010000045b67810 */ /* 0x000fe20007ffe0ff */
[----:B------:R-:W-:Y:S01]  /*49590*/  IMAD.WIDE R174, R249, 0x4, R192 ;  /* 0x00000004f9ae7825 */ /* 0x000fe200078e02c0 */
[C---:B------:R-:W-:Y:S01]  /*495a0*/  IADD3 R181, R69.reuse, 0x100000, RZ ;  /* 0x0010000045b57810 */ /* 0x040fe20007ffe0ff */
[----:B------:R1:W-:Y:S01]  /*495b0*/  LDGSTS.E [R0+-0x64200], [R168.64], P2 ;  /* 0x9be00000a8007fae */ /* 0x0003e2000912184c */
[----:B------:R-:W-:Y:S01]  /*495c0*/  IADD3 R180, R69, 0x100000, RZ ;  /* 0x0010000045b47810 */ /* 0x000fe20007ffe0ff */
[----:B------:R-:W-:Y:S02]  /*495d0*/  IMAD.WIDE R176, R249, 0x4, R190 ;  /* 0x00000004f9b07825 */ /* 0x000fe400078e02be */
[----:B------:R5:W-:Y:S01]  /*495e0*/  LDGSTS.E [R183+-0x63200], [R170.64], P2 ;  /* 0x9ce00000aab77fae */ /* 0x000be2000912184c */
[----:B------:R-:W-:-:S03]  /*495f0*/  IADD3 R193, R69, 0x100000, RZ ;  /* 0x0010000045c17810 */ /* 0x000fc60007ffe0ff */
[----:B------:R5:W-:Y:S01]  /*49600*/  LDGSTS.E [R182+-0x62200], [R172.64], P2 ;  /* 0x9de00000acb67fae */ /* 0x000be2000912184c */
[----:B------:R-:W-:-:S03]  /*49610*/  IADD3 R192, R69, 0x100000, RZ ;  /* 0x0010000045c07810 */ /* 0x000fc60007ffe0ff */
[----:B------:R4:W-:Y:S01]  /*49620*/  LDGSTS.E [R181+-0x61200], [R174.64], P2 ;  /* 0x9ee00000aeb57fae */ /* 0x0009e2000912184c */
[----:B------:R-:W-:-:S03]  /*49630*/  IADD3 R191, R69, 0x100000, RZ ;  /* 0x0010000045bf7810 */ /* 0x000fc60007ffe0ff */
[----:B------:R4:W-:Y:S01]  /*49640*/  LDGSTS.E [R180+-0x60200], [R176.64], P2 ;  /* 0x9fe00000b0b47fae */ /* 0x0009e2000912184c */
[----:B------:R-:W-:-:S03]  /*49650*/  IADD3 R190, R69, 0x100000, RZ ;  /* 0x0010000045be7810 */ /* 0x000fc60007ffe0ff */
        /* <DEDUP_REMOVED lines=12> */
[----:B--2---:R-:W-:-:S04]  /*49720*/  IMAD.WIDE R178, R249, 0x4, R178 ;  /* 0x00000004f9b27825 */ /* 0x004fc800078e02b2 */
[C---:B----4-:R-:W-:Y:S01]  /*49730*/  IMAD.WIDE R180, R249.reuse, 0x4, R202 ;  /* 0x00000004f9b47825 */ /* 0x050fe200078e02ca */
[----:B------:R2:W-:Y:S03]  /*49740*/  LDGSTS.E [R0+-0x5f200], [R178.64], P2 ;  /* 0xa0e00000b2007fae */ /* 0x0005e6000912184c */
[C---:B-----5:R-:W-:Y:S01]  /*49750*/  IMAD.WIDE R182, R249.reuse, 0x4, R200 ;  /* 0x00000004f9b67825 */ /* 0x060fe200078e02c8 */
[----:B------:R4:W-:Y:S03]  /*49760*/  LDGSTS.E [R193+-0x5e200], [R180.64], P2 ;  /* 0xa1e00000b4c17fae */ /* 0x0009e6000912184c */
[C---:B------:R-:W-:Y:S01]  /*49770*/  IMAD.WIDE R184, R249.reuse, 0x4, R184 ;  /* 0x00000004f9b87825 */ /* 0x040fe200078e02b8 */
[----:B------:R4:W-:Y:S03]  /*49780*/  LDGSTS.E [R192+-0x5d200], [R182.64], P2 ;  /* 0xa2e00000b6c07fae */ /* 0x0009e6000912184c */
[----:B------:R-:W-:Y:S01]  /*49790*/  IMAD.WIDE R186, R249, 0x4, R186 ;  /* 0x00000004f9ba7825 */ /* 0x000fe200078e02ba */
[----:B------:R5:W-:Y:S01]  /*497a0*/  LDGSTS.E [R191+-0x5c200], [R184.64], P2 ;  /* 0xa3e00000b8bf7fae */ /* 0x000be2000912184c */
[----:B------:R-:W-:-:S03]  /*497b0*/  IADD3 R203, R69, 0x100000, RZ ;  /* 0x0010000045cb7810 */ /* 0x000fc60007ffe0ff */
[----:B------:R5:W-:Y:S01]  /*497c0*/  LDGSTS.E [R190+-0x5b200], [R186.64], P2 ;  /* 0xa4e00000babe7fae */ /* 0x000be2000912184c */
[C---:B------:R-:W-:Y:S02]  /*497d0*/  IADD3 R202, R69.reuse, 0x100000, RZ ;  /* 0x0010000045ca7810 */ /* 0x040fe40007ffe0ff */
[----:B------:R-:W-:Y:S01]  /*497e0*/  IADD3 R201, R69, 0x100000, RZ ;  /* 0x0010000045c97810 */ /* 0x000fe20007ffe0ff */
[----:B------:R-:W-:Y:S01]  /*497f0*/  IMAD.WIDE R188, R249, 0x4, R188 ;  /* 0x00000004f9bc7825 */ /* 0x000fe200078e02bc */
[----:B------:R-:W-:-:S04]  /*49800*/  IADD3 R200, R69, 0x100000, RZ ;  /* 0x0010000045c87810 */ /* 0x000fc80007ffe0ff */
[----:B------:R1:W-:Y:S01]  /*49810*/  LDGSTS.E [R0+-0x5a200], [R188.64], P2 ;  /* 0xa5e00000bc007fae */ /* 0x0003e2000912184c */
[----:B-----5:R-:W-:-:S04]  /*49820*/  IMAD.WIDE R190, R249, 0x4, R212 ;  /* 0x00000004f9be7825 */ /* 0x020fc800078e02d4 */
[----:B----4-:R-:W-:Y:S01]  /*49830*/  IMAD.WIDE R192, R249, 0x4, R210 ;  /* 0x00000004f9c07825 */ /* 0x010fe200078e02d2 */
[----:B------:R4:W-:Y:S01]  /*49840*/  LDGSTS.E [R203+-0x59200], [R190.64], P2 ;  /* 0xa6e00000becb7fae */ /* 0x0009e2000912184c */
[----:B------:R-:W-:-:S03]  /*49850*/  IADD3 R213, R69, 0x100000, RZ ;  /* 0x0010000045d57810 */ /* 0x000fc60007ffe0ff */
[----:B------:R4:W-:Y:S01]  /*49860*/  LDGSTS.E [R202+-0x58200], [R192.64], P2 ;  /* 0xa7e00000c0ca7fae */ /* 0x0009e2000912184c */
[C---:B------:R-:W-:Y:S02]  /*49870*/  IADD3 R212, R69.reuse, 0x100000, RZ ;  /* 0x0010000045d47810 */ /* 0x040fe40007ffe0ff */
[C---:B------:R-:W-:Y:S02]  /*49880*/  IADD3 R211, R69.reuse, 0x100000, RZ ;  /* 0x0010000045d37810 */ /* 0x040fe40007ffe0ff */
[----:B------:R-:W-:Y:S01]  /*49890*/  IADD3 R210, R69, 0x100000, RZ ;  /* 0x0010000045d27810 */ /* 0x000fe20007ffe0ff */
[----:B---3--:R-:W-:-:S04]  /*498a0*/  IMAD.WIDE R194, R249, 0x4, R194 ;  /* 0x00000004f9c27825 */ /* 0x008fc800078e02c2 */
[C---:B------:R-:W-:Y:S01]  /*498b0*/  IMAD.WIDE R196, R249.reuse, 0x4, R196 ;  /* 0x00000004f9c47825 */ /* 0x040fe200078e02c4 */
[----:B------:R3:W-:Y:S03]  /*498c0*/  LDGSTS.E [R201+-0x57200], [R194.64], P2 ;  /* 0xa8e00000c2c97fae */ /* 0x0007e6000912184c */
[C---:B------:R-:W-:Y:S01]  /*498d0*/  IMAD.WIDE R198, R249.reuse, 0x4, R198 ;  /* 0x00000004f9c67825 */ /* 0x040fe200078e02c6 */
[----:B------:R3:W-:Y:S04]  /*498e0*/  LDGSTS.E [R200+-0x56200], [R196.64], P2 ;  /* 0xa9e00000c4c87fae */ /* 0x0007e8000912184c */
[----:B------:R5:W-:Y:S01]  /*498f0*/  LDGSTS.E [R0+-0x55200], [R198.64], P2 ;  /* 0xaae00000c6007fae */ /* 0x000be2000912184c */
[----:B----4-:R-:W-:-:S04]  /*49900*/  IMAD.WIDE R202, R249, 0x4, R220 ;  /* 0x00000004f9ca7825 */ /* 0x010fc800078e02dc */
[----:B---3--:R-:W-:-:S04]  /*49910*/  IMAD.WIDE R200, R249, 0x4, R222 ;  /* 0x00000004f9c87825 */ /* 0x008fc800078e02de */
[C---:B------:R-:W-:Y:S01]  /*49920*/  IMAD.WIDE R204, R249.reuse, 0x4, R204 ;  /* 0x00000004f9cc7825 */ /* 0x040fe200078e02cc */
[----:B------:R3:W-:Y:S03]  /*49930*/  LDGSTS.E [R213+-0x54200], [R200.64], P2 ;  /* 0xabe00000c8d57fae */ /* 0x0007e6000912184c */
[----:B------:R-:W-:Y:S01]  /*49940*/  IMAD.WIDE R206, R249, 0x4, R206 ;  /* 0x00000004f9ce7825 */ /* 0x000fe200078e02ce */
[----:B------:R3:W-:Y:S01]  /*49950*/  LDGSTS.E [R212+-0x53200], [R202.64], P2 ;  /* 0xace00000cad47fae */ /* 0x0007e2000912184c */
[----:B------:R-:W-:Y:S02]  /*49960*/  IADD3 R223, R69, 0x100000, RZ ;  /* 0x0010000045df7810 */ /* 0x000fe40007ffe0ff */
[----:B------:R-:W-:Y:S01]  /*49970*/  IMAD.WIDE R208, R249, 0x4, R208 ;  /* 0x00000004f9d07825 */ /* 0x000fe200078e02d0 */
[----:B------:R4:W-:Y:S01]  /*49980*/  LDGSTS.E [R211+-0x52200], [R204.64], P2 ;  /* 0xade00000ccd37fae */ /* 0x0009e2000912184c */
[----:B------:R-:W-:-:S03]  /*49990*/  IADD3 R222, R69, 0x100000, RZ ;  /* 0x0010000045de7810 */ /* 0x000fc60007ffe0ff */
[----:B------:R4:W-:Y:S01]  /*499a0*/  LDGSTS.E [R210+-0x51200], [R206.64], P2 ;  /* 0xaee00000ced27fae */ /* 0x0009e2000912184c */
[----:B------:R-:W-:Y:S01]  /*499b0*/  IADD3 R221, R69, 0x100000, RZ ;  /* 0x0010000045dd7810 */ /* 0x000fe20007ffe0ff */
[----:B------:R-:W-:Y:S01]  /*499c0*/  IMAD.WIDE R214, R249, 0x4, R214 ;  /* 0x00000004f9d67825 */ /* 0x000fe200078e02d6 */
[----:B------:R-:W-:Y:S01]  /*499d0*/  IADD3 R220, R69, 0x100000, RZ ;  /* 0x0010000045dc7810 */ /* 0x000fe20007ffe0ff */
[----:B------:R1:W-:Y:S02]  /*499e0*/  LDGSTS.E [R0+-0x50200], [R208.64], P2 ;  /* 0xafe00000d0007fae */ /* 0x0003e4000912184c */
[----:B---3--:R-:W-:-:S04]  /*499f0*/  IMAD.WIDE R212, R249, 0x4, R230 ;  /* 0x00000004f9d47825 */ /* 0x008fc800078e02e6 */
[----:B----4-:R-:W-:-:S04]  /*49a00*/  IMAD.WIDE R210, R249, 0x4, R232 ;  /* 0x00000004f9d27825 */ /* 0x010fc800078e02e8 */
[C---:B------:R-:W-:Y:S01]  /*49a10*/  IMAD.WIDE R216, R249.reuse, 0x4, R216 ;  /* 0x00000004f9d87825 */ /* 0x040fe200078e02d8 */
[----:B------:R3:W-:Y:S04]  /*49a20*/  LDGSTS.E [R223+-0x4f200], [R210.64], P2 ;  /* 0xb0e00000d2df7fae */ /* 0x0007e8000912184c */
[----:B------:R3:W-:Y:S04]  /*49a30*/  LDGSTS.E [R222+-0x4e200], [R212.64], P2 ;  /* 0xb1e00000d4de7fae */ /* 0x0007e8000912184c */
[----:B------:R4:W-:Y:S04]  /*49a40*/  LDGSTS.E [R221+-0x4d200], [R214.64], P2 ;  /* 0xb2e00000d6dd7fae */ /* 0x0009e8000912184c */
[----:B------:R4:W-:Y:S02]  /*49a50*/  LDGSTS.E [R220+-0x4c200], [R216.64], P2 ;  /* 0xb3e00000d8dc7fae */ /* 0x0009e4000912184c */
[----:B----4-:R-:W-:-:S02]  /*49a60*/  IMAD.WIDE R220, R249, 0x4, R244 ;  /* 0x00000004f9dc7825 */ /* 0x010fc400078e02f4 */
[----:B------:R-:W4:Y:S04]  /*49a70*/  LDL.LU.64 R244, [R1+0x850] ;  /* 0x0008500001f47983 */ /* 0x000f280000300a00 */
[----:B------:R-:W2:Y:S04]  /*49a80*/  LDL.LU.64 R12, [R1+0x658] ;  /* 0x00065800010c7983 */ /* 0x000ea80000300a00 */
[----:B------:R-:W5:Y:S01]  /*49a90*/  LDL.LU.64 R82, [R1+0x428] ;  /* 0x0004280001527983 */ /* 0x000f620000300a00 */
[----:B------:R-:W-:Y:S01]  /*49aa0*/  IMAD.WIDE R218, R249, 0x4, R218 ;  /* 0x00000004f9da7825 */ /* 0x000fe200078e02da */
[----:B------:R-:W-:-:S02]  /*49ab0*/  IADD3 R233, R69, 0x100000, RZ ;  /* 0x0010000045e97810 */ /* 0x000fc40007ffe0ff */
[----:B------:R-:W-:Y:S01]  /*49ac0*/  IADD3 R232, R69, 0x100000, RZ ;  /* 0x0010000045e87810 */ /* 0x000fe20007ffe0ff */
[----:B---3--:R-:W-:Y:S01]  /*49ad0*/  IMAD.WIDE R222, R249, 0x4, R240 ;  /* 0x00000004f9de7825 */ /* 0x008fe200078e02f0 */
[C---:B------:R-:W-:Y:S01]  /*49ae0*/  IADD3 R231, R69.reuse, 0x100000, RZ ;  /* 0x0010000045e77810 */ /* 0x040fe20007ffe0ff */
[----:B------:R3:W-:Y:S01]  /*49af0*/  LDGSTS.E [R0+-0x4b200], [R218.64], P2 ;  /* 0xb4e00000da007fae */ /* 0x0007e2000912184c */
[----:B------:R-:W-:Y:S01]  /*49b00*/  IADD3 R230, R69, 0x100000, RZ ;  /* 0x0010000045e67810 */ /* 0x000fe20007ffe0ff */
[C---:B------:R-:W-:Y:S02]  /*49b10*/  IMAD.WIDE R224, R249.reuse, 0x4, R224 ;  /* 0x00000004f9e07825 */ /* 0x040fe400078e02e0 */
[----:B------:R1:W-:Y:S02]  /*49b20*/  LDGSTS.E [R233+-0x4a200], [R220.64], P2 ;  /* 0xb5e00000dce97fae */ /* 0x0003e4000912184c */
[----:B------:R-:W-:Y:S02]  /*49b30*/  IMAD.WIDE R226, R249, 0x4, R226 ;  /* 0x00000004f9e27825 */ /* 0x000fe400078e02e2 */
[----:B------:R1:W-:Y:S01]  /*49b40*/  LDGSTS.E [R232+-0x49200], [R222.64], P2 ;  /* 0xb6e00000dee87fae */ /* 0x0003e2000912184c */
[----:B------:R-:W-:Y:S01]  /*49b50*/  IADD3 R252, R69, 0x100000, RZ ;  /* 0x0010000045fc7810 */ /* 0x000fe20007ffe0ff */
[----:B------:R-:W-:-:S02]  /*49b60*/  IMAD.WIDE R228, R249, 0x4, R228 ;  /* 0x00000004f9e47825 */ /* 0x000fc400078e02e4 */
[----:B------:R3:W-:Y:S01]  /*49b70*/  LDGSTS.E [R231+-0x48200], [R224.64], P2 ;  /* 0xb7e00000e0e77fae */ /* 0x0007e2000912184c */
[----:B------:R-:W-:-:S03]  /*49b80*/  IADD3 R248, R69, 0x100000, RZ ;  /* 0x0010000045f87810 */ /* 0x000fc60007ffe0ff */
[----:B------:R3:W-:Y:S01]  /*49b90*/  LDGSTS.E [R230+-0x47200], [R226.64], P2 ;  /* 0xb8e00000e2e67fae */ /* 0x0007e2000912184c */
[----:B------:R-:W-:Y:S01]  /*49ba0*/  IADD3 R241, R69, 0x100000, RZ ;  /* 0x0010000045f17810 */ /* 0x000fe20007ffe0ff */
[C---:B------:R-:W-:Y:S02]  /*49bb0*/  IMAD.WIDE R234, R249.reuse, 0x4, R234 ;  /* 0x00000004f9ea7825 */ /* 0x040fe400078e02ea */
[----:B------:R-:W5:Y:S02]  /*49bc0*/  LDL.LU.64 R64, [R1+0x240] ;  /* 0x0002400001407983 */ /* 0x000f640000300a00 */
[----:B-1----:R-:W-:Y:S01]  /*49bd0*/  IMAD.WIDE R232, R249, 0x4, R50 ;  /* 0x00000004f9e87825 */ /* 0x002fe200078e0232 */
[----:B------:R-:W-:Y:S01]  /*49be0*/  IADD3 R240, R69, 0x100000, RZ ;  /* 0x0010000045f07810 */ /* 0x000fe20007ffe0ff */
[----:B------:R-:W5:Y:S02]  /*49bf0*/  LDL.LU.64 R42, [R1+0x8e0] ;  /* 0x0008e000012a7983 */ /* 0x000f640000300a00 */
[----:B---3--:R-:W-:-:S02]  /*49c00*/  IMAD.WIDE R230, R249, 0x4, R80 ;  /* 0x00000004f9e67825 */ /* 0x008fc400078e0250 */
[----:B------:R-:W3:Y:S02]  /*49c10*/  LDL.LU.64 R60, [R1+0x898] ;  /* 0x00089800013c7983 */ /* 0x000ee40000300a00 */
[C---:B------:R-:W-:Y:S02]  /*49c20*/  IMAD.WIDE R236, R249.reuse, 0x4, R236 ;  /* 0x00000004f9ec7825 */ /* 0x040fe400078e02ec */
[----:B------:R1:W-:Y:S04]  /*49c30*/  LDGSTS.E [R0+-0x46200], [R228.64], P2 ;  /* 0xb9e00000e4007fae */ /* 0x0003e8000912184c */
[----:B------:R-:W3:Y:S01]  /*49c40*/  LDL.LU.64 R80, [R1+0x848] ;  /* 0x0008480001507983 */ /* 0x000ee20000300a00 */
[----:B------:R-:W-:-:S03]  /*49c50*/  IMAD.WIDE R38, R249, 0x4, R38 ;  /* 0x00000004f9267825 */ /* 0x000fc600078e0226 */
[----:B------:R-:W3:Y:S01]  /*49c60*/  LDL.LU.64 R36, [R1+0x650] ;  /* 0x0006500001247983 */ /* 0x000ee20000300a00 */
[----:B------:R-:W-:-:S03]  /*49c70*/  IMAD.WIDE R48, R249, 0x4, R48 ;  /* 0x00000004f9307825 */ /* 0x000fc600078e0230 */
[----:B------:R1:W-:Y:S04]  /*49c80*/  LDGSTS.E [R252+-0x45200], [R230.64], P2 ;  /* 0xbae00000e6fc7fae */ /* 0x0003e8000912184c */
[----:B------:R-:W3:Y:S04]  /*49c90*/  LDL.LU.64 R50, [R1+0x420] ;  /* 0x0004200001327983 */ /* 0x000ee80000300a00 */
[----:B------:R1:W-:Y:S04]  /*49ca0*/  LDGSTS.E [R248+-0x44200], [R232.64], P2 ;  /* 0xbbe00000e8f87fae */ /* 0x0003e8000912184c */
[----:B------:R-:W3:Y:S04]  /*49cb0*/  LDL.LU.64 R72, [R1+0x228] ;  /* 0x0002280001487983 */ /* 0x000ee80000300a00 */
[----:B------:R1:W-:Y:S04]  /*49cc0*/  LDGSTS.E [R241+-0x43200], [R234.64], P2 ;  /* 0xbce00000eaf17fae */ /* 0x0003e8000912184c */
[----:B------:R1:W-:Y:S04]  /*49cd0*/  LDGSTS.E [R240+-0x42200], [R236.64], P2 ;  /* 0xbde00000ecf07fae */ /* 0x0003e8000912184c */
[----:B------:R-:W3:Y:S04]  /*49ce0*/  LDL.LU.64 R68, [R1+0x910] ;  /* 0x0009100001447983 */ /* 0x000ee80000300a00 */
[----:B------:R-:W3:Y:S01]  /*49cf0*/  LDL.LU.64 R70, [R1+0x8c0] ;  /* 0x0008c00001467983 */ /* 0x000ee20000300a00 */
[----:B-1----:R-:W-:-:S03]  /*49d00*/  IMAD.WIDE R240, R249, 0x4, R84 ;  /* 0x00000004f9f07825 */ /* 0x002fc600078e0254 */
[----:B------:R-:W3:Y:S04]  /*49d10*/  LDL.LU.64 R84, [R1+0x840] ;  /* 0x0008400001547983 */ /* 0x000ee80000300a00 */
[----:B------:R1:W-:Y:S04]  /*49d20*/  STL.64 [R1+0x858], R38 ;  /* 0x0008582601007387 */ /* 0x0003e80000100a00 */
[----:B-1----:R-:W3:Y:S04]  /*49d30*/  LDL.LU.64 R38, [R1+0x648] ;  /* 0x0006480001267983 */ /* 0x002ee80000300a00 */
[----:B------:R1:W-:Y:S04]  /*49d40*/  STL.64 [R1+0x860], R48 ;  /* 0x0008603001007387 */ /* 0x0003e80000100a00 */
[----:B-1----:R-:W3:Y:S01]  /*49d50*/  LDL.LU.64 R48, [R1+0x418] ;  /* 0x0004180001307983 */ /* 0x002ee20000300a00 */
[----:B----4-:R-:W-:-:S04]  /*49d60*/  IMAD.WIDE R244, R249, 0x4, R244 ;  /* 0x00000004f9f47825 */ /* 0x010fc800078e02f4 */
[C---:B--2---:R-:W-:Y:S01]  /*49d70*/  IMAD.WIDE R12, R249.reuse, 0x4, R12 ;  /* 0x00000004f90c7825 */ /* 0x044fe200078e020c */
[----:B------:R1:W-:Y:S03]  /*49d80*/  STL.64 [R1+0x850], R244 ;  /* 0x000850f401007387 */ /* 0x0003e60000100a00 */
[C---:B-----5:R-:W-:Y:S01]  /*49d90*/  IMAD.WIDE R82, R249.reuse, 0x4, R82 ;  /* 0x00000004f9527825 */ /* 0x060fe200078e0252 */
[----:B-1----:R-:W2:Y:S04]  /*49da0*/  LDL.LU.64 R244, [R1+0x210] ;  /* 0x0002100001f47983 */ /* 0x002ea80000300a00 */
[----:B------:R1:W-:Y:S04]  /*49db0*/  STL.64 [R1+0x868], R12 ;  /* 0x0008680c01007387 */ /* 0x0003e80000100a00 */
[----:B-1----:R-:W4:Y:S04]  /*49dc0*/  LDL.LU.64 R12, [R1+0x1f08] ;  /* 0x001f0800010c7983 */ /* 0x002f280000300a00 */
[----:B------:R1:W-:Y:S04]  /*49dd0*/  STL.64 [R1+0x428], R82 ;  /* 0x0004285201007387 */ /* 0x0003e80000100a00 */
[----:B-1----:R-:W5:Y:S01]  /*49de0*/  LDL.LU.64 R82, [R1+0x1f00] ;  /* 0x001f000001527983 */ /* 0x002f620000300a00 */
[----:B------:R-:W-:-:S05]  /*49df0*/  IMAD.WIDE R64, R249, 0x4, R64 ;  /* 0x00000004f9407825 */ /* 0x000fca00078e0240 */
[----:B------:R5:W-:Y:S01]  /*49e00*/  STL.64 [R1+0x870], R64 ;  /* 0x0008704001007387 */ /* 0x000be20000100a00 */
[----:B------:R-:W-:-:S04]  /*49e10*/  IMAD.WIDE R42, R249, 0x4, R42 ;  /* 0x00000004f92a7825 */ /* 0x000fc800078e022a */
[----:B---3--:R-:W-:-:S04]  /*49e20*/  IMAD.WIDE R36, R249, 0x4, R36 ;  /* 0x00000004f9247825 */ /* 0x008fc800078e0224 */
[----:B------:R-:W-:-:S04]  /*49e30*/  IMAD.WIDE R50, R249, 0x4, R50 ;  /* 0x00000004f9327825 */ /* 0x000fc800078e0232 */
[----:B-----5:R-:W-:-:S04]  /*49e40*/  IMAD.WIDE R64, R249, 0x4, R82 ;  /* 0x00000004f9407825 */ /* 0x020fc800078e0252 */
[C---:B------:R-:W-:Y:S02]  /*49e50*/  IMAD.WIDE R82, R249.reuse, 0x4, R14 ;  /* 0x00000004f9527825 */ /* 0x040fe400078e020e */
[----:B------:R-:W3:Y:S04]  /*49e60*/  LDL.LU.64 R14, [R1+0x930] ;  /* 0x00093000010e7983 */ /* 0x000ee80000300a00 */
[----:B------:R1:W-:Y:S04]  /*49e70*/  STL.64 [R1+0x878], R64 ;  /* 0x0008784001007387 */ /* 0x0003e80000100a00 */
[----:B-1----:R-:W5:Y:S04]  /*49e80*/  LDL.LU.64 R64, [R1+0x8f0] ;  /* 0x0008f00001407983 */ /* 0x002f680000300a00 */
[----:B------:R1:W-:Y:S04]  /*49e90*/  STL.64 [R1+0x880], R82 ;  /* 0x0008805201007387 */ /* 0x0003e80000100a00 */
[----:B-1----:R-:W2:Y:S04]  /*49ea0*/  LDL.LU.64 R82, [R1+0x838] ;  /* 0x0008380001527983 */ /* 0x002ea80000300a00 */
[----:B------:R1:W-:Y:S02]  /*49eb0*/  STL.64 [R1+0x888], R42 ;  /* 0x0008882a01007387 */ /* 0x0003e40000100a00 */
[----:B-1----:R-:W-:-:S04]  /*49ec0*/  IMAD.WIDE R42, R249, 0x4, R60 ;  /* 0x00000004f92a7825 */ /* 0x002fc800078e023c */
[C---:B------:R-:W-:Y:S01]  /*49ed0*/  IMAD.WIDE R60, R249.reuse, 0x4, R80 ;  /* 0x00000004f93c7825 */ /* 0x040fe200078e0250 */
[----:B------:R1:W-:Y:S04]  /*49ee0*/  STL.64 [R1+0x890], R42 ;  /* 0x0008902a01007387 */ /* 0x0003e80000100a00 */
[----:B-1----:R-:W2:Y:S04]  /*49ef0*/  LDL.LU.64 R42, [R1+0x640] ;  /* 0x00064000012a7983 */ /* 0x002ea80000300a00 */
[----:B------:R-:W2:Y:S04]  /*49f00*/  LDL.LU.64 R80, [R1+0x410] ;  /* 0x0004100001507983 */ /* 0x000ea80000300a00 */
        /* <DEDUP_REMOVED lines=9> */
[C---:B------:R-:W-:Y:S01]  /*49fa0*/  IMAD.WIDE R70, R249.reuse, 0x4, R70 ;  /* 0x00000004f9467825 */ /* 0x040fe200078e0246 */
[----:B-1----:R-:W3:Y:S03]  /*49fb0*/  LDL.LU.64 R72, [R1+0x948] ;  /* 0x0009480001487983 */ /* 0x002ee60000300a00 */
[----:B------:R-:W-:-:S04]  /*49fc0*/  IMAD.WIDE R84, R249, 0x4, R84 ;  /* 0x00000004f9547825 */ /* 0x000fc800078e0254 */
[----:B------:R-:W-:-:S04]  /*49fd0*/  IMAD.WIDE R38, R249, 0x4, R38 ;  /* 0x00000004f9267825 */ /* 0x000fc800078e0226 */
[----:B------:R-:W-:-:S04]  /*49fe0*/  IMAD.WIDE R48, R249, 0x4, R48 ;  /* 0x00000004f9307825 */ /* 0x000fc800078e0230 */
[----:B--2---:R-:W-:-:S05]  /*49ff0*/  IMAD.WIDE R50, R249, 0x4, R50 ;  /* 0x00000004f9327825 */ /* 0x004fca00078e0232 */
[----:B------:R1:W-:Y:S04]  /*4a000*/  STL.64 [R1+0x8a8], R50 ;  /* 0x0008a83201007387 */ /* 0x0003e80000100a00 */
[----:B-1----:R-:W2:Y:S04]  /*4a010*/  LDL.LU.64 R50, [R1+0x920] ;  /* 0x0009200001327983 */ /* 0x002ea80000300a00 */
[----:B------:R1:W-:Y:S02]  /*4a020*/  STL.64 [R1+0x8b0], R6 ;  /* 0x0008b00601007387 */ /* 0x0003e40000100a00 */
[----:B-1----:R-:W-:-:S02]  /*4a030*/  IMAD.WIDE R6, R249, 0x4, R68 ;  /* 0x00000004f9067825 */ /* 0x002fc400078e0244 */
[----:B------:R-:W2:Y:S04]  /*4a040*/  LDL.LU.64 R68, [R1+0x830] ;  /* 0x0008300001447983 */ /* 0x000ea80000300a00 */
        /* <DEDUP_REMOVED lines=11> */
[----:B------:R1:W-:Y:S01]  /*4a100*/  STL.64 [R1+0x8d0], R244 ;  /* 0x0008d0f401007387 */ /* 0x0003e20000100a00 */
[----:B---3--:R-:W-:-:S04]  /*4a110*/  IMAD.WIDE R14, R249, 0x4, R14 ;  /* 0x00000004f90e7825 */ /* 0x008fc800078e020e */
[----:B-----5:R-:W-:-:S04]  /*4a120*/  IMAD.WIDE R64, R249, 0x4, R64 ;  /* 0x00000004f9407825 */ /* 0x020fc800078e0240 */
[C---:B-1----:R-:W-:Y:S02]  /*4a130*/  IMAD.WIDE R244, R249.reuse, 0x4, R46 ;  /* 0x00000004f9f47825 */ /* 0x042fe400078e022e */
[----:B------:R-:W3:Y:S02]  /*4a140*/  LDL.LU.64 R46, [R1+0x968] ;  /* 0x00096800012e7983 */ /* 0x000ee40000300a00 */
[----:B------:R-:W-:-:S04]  /*4a150*/  IMAD.WIDE R82, R249, 0x4, R82 ;  /* 0x00000004f9527825 */ /* 0x000fc800078e0252 */
[----:B------:R-:W-:-:S04]  /*4a160*/  IMAD.WIDE R42, R249, 0x4, R42 ;  /* 0x00000004f92a7825 */ /* 0x000fc800078e022a */
[----:B------:R-:W-:-:S04]  /*4a170*/  IMAD.WIDE R80, R249, 0x4, R80 ;  /* 0x00000004f9507825 */ /* 0x000fc800078e0250 */
[----:B--2---:R-:W-:-:S05]  /*4a180*/  IMAD.WIDE R48, R249, 0x4, R48 ;  /* 0x00000004f9307825 */ /* 0x004fca00078e0230 */
[----:B------:R1:W-:Y:S04]  /*4a190*/  STL.64 [R1+0x8d8], R48 ;  /* 0x0008d83001007387 */ /* 0x0003e80000100a00 */
[----:B-1----:R-:W2:Y:S04]  /*4a1a0*/  LDL.LU.64 R48, [R1+0x950] ;  /* 0x0009500001307983 */ /* 0x002ea80000300a00 */
[----:B------:R1:W-:Y:S04]  /*4a1b0*/  STL.64 [R1+0x8e0], R244 ;  /* 0x0008e0f401007387 */ /* 0x0003e80000100a00 */
[----:B-1----:R-:W5:Y:S04]  /*4a1c0*/  LDL.LU.64 R244, [R1+0x828] ;  /* 0x0008280001f47983 */ /* 0x002f680000300a00 */
        /* <DEDUP_REMOVED lines=12> */
[----:B------:R-:W-:-:S04]  /*4a290*/  IMAD.WIDE R72, R249, 0x4, R72 ;  /* 0x00000004f9487825 */ /* 0x000fc800078e0248 */
[----:B------:R-:W-:-:S04]  /*4a2a0*/  IMAD.WIDE R50, R249, 0x4, R50 ;  /* 0x00000004f9327825 */ /* 0x000fc800078e0232 */
[----:B------:R-:W-:-:S04]  /*4a2b0*/  IMAD.WIDE R68, R249, 0x4, R68 ;  /* 0x00000004f9447825 */ /* 0x000fc800078e0244 */
[----:B------:R-:W-:-:S04]  /*4a2c0*/  IMAD.WIDE R6, R249, 0x4, R6 ;  /* 0x00000004f9067825 */ /* 0x000fc800078e0206 */
[----:B------:R-:W-:-:S04]  /*4a2d0*/  IMAD.WIDE R70, R249, 0x4, R70 ;  /* 0x00000004f9467825 */ /* 0x000fc800078e0246 */
[----:B--2---:R-:W-:-:S04]  /*4a2e0*/  IMAD.WIDE R60, R249, 0x4, R80 ;  /* 0x00000004f93c7825 */ /* 0x004fc800078e0250 */
[C---:B------:R-:W-:Y:S02]  /*4a2f0*/  IMAD.WIDE R80, R249.reuse, 0x4, R8 ;  /* 0x00000004f9507825 */ /* 0x040fe400078e0208 */
        /* <DEDUP_REMOVED lines=18> */
[----:B------:R-:W-:-:S04]  /*4a420*/  IMAD.WIDE R48, R249, 0x4, R48 ;  /* 0x00000004f9307825 */ /* 0x000fc800078e0230 */
[----:B-----5:R-:W-:-:S04]  /*4a430*/  IMAD.WIDE R244, R249, 0x4, R244 ;  /* 0x00000004f9f47825 */ /* 0x020fc800078e02f4 */
[----:B------:R-:W-:-:S04]  /*4a440*/  IMAD.WIDE R14, R249, 0x4, R14 ;  /* 0x00000004f90e7825 */ /* 0x000fc800078e020e */
[----:B------:R-:W-:-:S04]  /*4a450*/  IMAD.WIDE R64, R249, 0x4, R64 ;  /* 0x00000004f9407825 */ /* 0x000fc800078e0240 */
[----:B--2---:R-:W-:-:S04]  /*4a460*/  IMAD.WIDE R84, R249, 0x4, R70 ;  /* 0x00000004f9547825 */ /* 0x004fc800078e0246 */
[C---:B------:R-:W-:Y:S02]  /*4a470*/  IMAD.WIDE R70, R249.reuse, 0x4, R54 ;  /* 0x00000004f9467825 */ /* 0x040fe400078e0236 */
[----:B------:R-:W2:Y:S04]  /*4a480*/  LDL.LU.64 R54, [R1+0x9b0] ;  /* 0x0009b00001367983 */ /* 0x000ea80000300a00 */
[----:B------:R1:W-:Y:S04]  /*4a490*/  STL.64 [R1+0x938], R84 ;  /* 0x0009385401007387 */ /* 0x0003e80000100a00 */
[----:B-1----:R-:W3:Y:S04]  /*4a4a0*/  LDL.LU.64 R84, [R1+0x9b8] ;  /* 0x0009b80001547983 */ /* 0x002ee80000300a00 */
        /* <DEDUP_REMOVED lines=17> */
[----:B--2---:R-:W-:-:S05]  /*4a5c0*/  IMAD.WIDE R64, R249, 0x4, R64 ;  /* 0x00000004f9407825 */ /* 0x004fca00078e0240 */
        /* <DEDUP_REMOVED lines=19> */
[----:B---3--:R-:W-:-:S04]  /*4a700*/  IMAD.WIDE R84, R249, 0x4, R84 ;  /* 0x00000004f9547825 */ /* 0x008fc800078e0254 */
[----:B-1----:R-:W-:-:S05]  /*4a710*/  IMAD.WIDE R50, R249, 0x4, R68 ;  /* 0x00000004f9327825 */ /* 0x002fca00078e0244 */
[----:B------:R1:W-:Y:S01]  /*4a720*/  STL.64 [R1+0x998], R50 ;  /* 0x0009983201007387 */ /* 0x0003e20000100a00 */
[----:B-----5:R-:W-:-:S04]  /*4a730*/  IMAD.WIDE R70, R249, 0x4, R70 ;  /* 0x00000004f9467825 */ /* 0x020fc800078e0246 */
[C---:B------:R-:W-:Y:S01]  /*4a740*/  IMAD.WIDE R46, R249.reuse, 0x4, R46 ;  /* 0x00000004f92e7825 */ /* 0x040fe200078e022e */
[----:B-1----:R-:W3:Y:S03]  /*4a750*/  LDL.LU.64 R50, [R1+0xa20] ;  /* 0x000a200001327983 */ /* 0x002ee60000300a00 */
[C---:B--2---:R-:W-:Y:S02]  /*4a760*/  IMAD.WIDE R68, R249.reuse, 0x4, R8 ;  /* 0x00000004f9447825 */ /* 0x044fe400078e0208 */
[----:B------:R-:W2:Y:S04]  /*4a770*/  LDL.LU.64 R8, [R1+0xa28] ;  /* 0x000a280001087983 */ /* 0x000ea80000300a00 */
        /* <DEDUP_REMOVED lines=16> */
[----:B-1----:R-:W-:-:S05]  /*4a880*/  IMAD.WIDE R48, R249, 0x4, R244 ;  /* 0x00000004f9307825 */ /* 0x002fca00078e02f4 */
[----:B------:R1:W-:Y:S01]  /*4a890*/  STL.64 [R1+0x9d0], R48 ;  /* 0x0009d03001007387 */ /* 0x0003e20000100a00 */
[----:B------:R-:W-:-:S04]  /*4a8a0*/  IMAD.WIDE R64, R249, 0x4, R64 ;  /* 0x00000004f9407825 */ /* 0x000fc800078e0240 */
[C---:B------:R-:W-:Y:S01]  /*4a8b0*/  IMAD.WIDE R62, R249.reuse, 0x4, R62 ;  /* 0x00000004f93e7825 */ /* 0x040fe200078e023e */
[----:B-1----:R-:W3:Y:S03]  /*4a8c0*/  LDL.LU.64 R48, [R1+0xa58] ;  /* 0x000a580001307983 */ /* 0x002ee60000300a00 */
[----:B----4-:R-:W-:-:S04]  /*4a8d0*/  IMAD.WIDE R60, R249, 0x4, R60 ;  /* 0x00000004f93c7825 */ /* 0x010fc800078e023c */
[----:B------:R-:W-:-:S04]  /*4a8e0*/  IMAD.WIDE R80, R249, 0x4, R80 ;  /* 0x00000004f9507825 */ /* 0x000fc800078e0250 */
[----:B------:R-:W-:-:S04]  /*4a8f0*/  IMAD.WIDE R72, R249, 0x4, R72 ;  /* 0x00000004f9487825 */ /* 0x000fc800078e0248 */
[C---:B--2---:R-:W-:Y:S02]  /*4a900*/  IMAD.WIDE R244, R249.reuse, 0x4, R46 ;  /* 0x00000004f9f47825 */ /* 0x044fe400078e022e */
[----:B------:R-:W2:Y:S04]  /*4a910*/  LDL.LU.64 R46, [R1+0xa60] ;  /* 0x000a6000012e7983 */ /* 0x000ea80000300a00 */
        /* <DEDUP_REMOVED lines=21> */
[----:B------:R3:W-:Y:S02]  /*4aa70*/  STL.64 [R1+0xa18], R78 ;  /* 0x000a184e01007387 */ /* 0x0007e40000100a00 */
[----:B---3--:R-:W-:-:S04]  /*4aa80*/  IMAD.WIDE R78, R249, 0x4, R50 ;  /* 0x00000004f94e7825 */ /* 0x008fc800078e0232 */
[C---:B------:R-:W-:Y:S01]  /*4aa90*/  IMAD.WIDE R50, R249.reuse, 0x4, R8 ;  /* 0x00000004f9327825 */ /* 0x040fe200078e0208 */
[----:B------:R1:W-:Y:S03]  /*4aaa0*/  STL.64 [R1+0xa20], R78 ;  /* 0x000a204e01007387 */ /* 0x0003e60000100a00 */
[C---:B-----5:R-:W-:Y:S01]  /*4aab0*/  IMAD.WIDE R8, R249.reuse, 0x4, R68 ;  /* 0x00000004f9087825 */ /* 0x060fe200078e0244 */
[----:B-1----:R-:W3:Y:S04]  /*4aac0*/  LDL.LU.64 R78, [R1+0x7f8] ;  /* 0x0007f800014e7983 */ /* 0x002ee80000300a00 */
[----:B------:R1:W-:Y:S04]  /*4aad0*/  STL.64 [R1+0xa28], R50 ;  /* 0x000a283201007387 */ /* 0x0003e80000100a00 */
[----:B-1----:R-:W5:Y:S04]  /*4aae0*/  LDL.LU.64 R50, [R1+0x600] ;  /* 0x0006000001327983 */ /* 0x002f680000300a00 */
[----:B------:R1:W-:Y:S04]  /*4aaf0*/  STL.64 [R1+0xa30], R8 ;  /* 0x000a300801007387 */ /* 0x0003e80000100a00 */
[----:B-1----:R-:W2:Y:S04]  /*4ab00*/  LDL.LU.64 R8, [R1+0x3d0] ;  /* 0x0003d00001087983 */ /* 0x002ea80000300a00 */
[----:B------:R-:W2:Y:S04]  /*4ab10*/  LDL.LU.64 R68, [R1+0x138] ;  /* 0x0001380001447983 */ /* 0x000ea80000300a00 */
[----:B------:R1:W-:Y:S04]  /*4ab20*/  STL.64 [R1+0xa38], R54 ;  /* 0x000a383601007387 */ /* 0x0003e80000100a00 */
[----:B-1----:R-:W2:Y:S01]  /*4ab30*/  LDL.LU.64 R54, [R1+0x1e78] ;  /* 0x001e780001367983 */ /* 0x002ea20000300a00 */
[----:B------:R-:W-:-:S04]  /*4ab40*/  IMAD.WIDE R84, R249, 0x4, R84 ;  /* 0x00000004f9547825 */ /* 0x000fc800078e0254 */
[C---:B------:R-:W-:Y:S01]  /*4ab50*/  IMAD.WIDE R70, R249.reuse, 0x4, R70 ;  /* 0x00000004f9467825 */ /* 0x040fe200078e0246 */
[----:B------:R1:W-:Y:S04]  /*4ab60*/  STL.64 [R1+0x3e0], R84 ;  /* 0x0003e05401007387 */ /* 0x0003e80000100a00 */
[----:B-1----:R-:W3:Y:S04]  /*4ab70*/  LDL.LU.64 R84, [R1+0x1e70] ;  /* 0x001e700001547983 */ /* 0x002ee80000300a00 */
[----:B------:R1:W-:Y:S02]  /*4ab80*/  STL.64 [R1+0xa40], R70 ;  /* 0x000a404601007387 */ /* 0x0003e40000100a00 */
[----:B-1----:R-:W-:-:S04]  /*4ab90*/  IMAD.WIDE R70, R249, 0x4, R26 ;  /* 0x00000004f9467825 */ /* 0x002fc800078e021a */
[----:B------:R-:W-:-:S04]  /*4aba0*/  IMAD.WIDE R82, R249, 0x4, R82 ;  /* 0x00000004f9527825 */ /* 0x000fc800078e0252 */
[----:B--2---:R-:W-:-:S05]  /*4abb0*/  IMAD.WIDE R54, R249, 0x4, R54 ;  /* 0x00000004f9367825 */ /* 0x004fca00078e0236 */
[----:B------:R1:W-:Y:S04]  /*4abc0*/  STL.64 [R1+0xa48], R54 ;  /* 0x000a483601007387 */ /* 0x0003e80000100a00 */
[----:B-1----:R-:W2:Y:S04]  /*4abd0*/  LDL.LU.64 R54, [R1+0xab0] ;  /* 0x000ab00001367983 */ /* 0x002ea80000300a00 */
[----:B------:R-:W2:Y:S04]  /*4abe0*/  LDL.LU.64 R26, [R1+0xab8] ;  /* 0x000ab800011a7983 */ /* 0x000ea80000300a00 */
[----:B------:R1:W-:Y:S01]  /*4abf0*/  STL.64 [R1+0xa50], R70 ;  /* 0x000a504601007387 */ /* 0x0003e20000100a00 */
[----:B------:R-:W-:-:S04]  /*4ac00*/  IMAD.WIDE R64, R249, 0x4, R64 ;  /* 0x00000004f9407825 */ /* 0x000fc800078e0240 */
[----:B-1----:R-:W-:-:S04]  /*4ac10*/  IMAD.WIDE R70, R249, 0x4, R48 ;  /* 0x00000004f9467825 */ /* 0x002fc800078e0230 */
[C---:B------:R-:W-:Y:S01]  /*4ac20*/  IMAD.WIDE R48, R249.reuse, 0x4, R46 ;  /* 0x00000004f9307825 */ /* 0x040fe200078e022e */
[----:B------:R1:W-:Y:S03]  /*4ac30*/  STL.64 [R1+0xa58], R70 ;  /* 0x000a584601007387 */ /* 0x0003e60000100a00 */
[C---:B----4-:R-:W-:Y:S01]  /*4ac40*/  IMAD.WIDE R46, R249.reuse, 0x4, R244 ;  /* 0x00000004f92e7825 */ /* 0x050fe200078e02f4 */
[----:B-1----:R-:W4:Y:S04]  /*4ac50*/  LDL.LU.64 R70, [R1+0x7f0] ;  /* 0x0007f00001467983 */ /* 0x002f280000300a00 */
[----:B------:R1:W-:Y:S04]  /*4ac60*/  STL.64 [R1+0xa60], R48 ;  /* 0x000a603001007387 */ /* 0x0003e80000100a00 */
[----:B-1----:R-:W4:Y:S04]  /*4ac70*/  LDL.LU.64 R48, [R1+0x5f8] ;  /* 0x0005f80001307983 */ /* 0x002f280000300a00 */
[----:B------:R1:W-:Y:S04]  /*4ac80*/  STL.64 [R1+0xa68], R46 ;  /* 0x000a682e01007387 */ /* 0x0003e80000100a00 */
[----:B-1----:R-:W4:Y:S04]  /*4ac90*/  LDL.LU.64 R46, [R1+0x3c8] ;  /* 0x0003c800012e7983 */ /* 0x002f280000300a00 */
[----:B------:R-:W4:Y:S04]  /*4aca0*/  LDL.LU.64 R244, [R1+0x120] ;  /* 0x0001200001f47983 */ /* 0x000f280000300a00 */
[----:B------:R1:W-:Y:S04]  /*4acb0*/  STL.64 [R1+0xa70], R82 ;  /* 0x000a705201007387 */ /* 0x0003e80000100a00 */
[----:B-1----:R-:W4:Y:S04]  /*4acc0*/  LDL.LU.64 R82, [R1+0x1e68] ;  /* 0x001e680001527983 */ /* 0x002f280000300a00 */
[----:B------:R1:W-:Y:S02]  /*4acd0*/  STL.64 [R1+0x3d8], R64 ;  /* 0x0003d84001007387 */ /* 0x0003e40000100a00 */
[----:B-1----:R-:W-:-:S04]  /*4ace0*/  IMAD.WIDE R64, R249, 0x4, R62 ;  /* 0x00000004f9407825 */ /* 0x002fc800078e023e */
[C---:B------:R-:W-:Y:S01]  /*4acf0*/  IMAD.WIDE R62, R249.reuse, 0x4, R60 ;  /* 0x00000004f93e7825 */ /* 0x040fe200078e023c */
[----:B------:R1:W-:Y:S03]  /*4ad00*/  STL.64 [R1+0xa78], R64 ;  /* 0x000a784001007387 */ /* 0x0003e60000100a00 */
[C---:B------:R-:W-:Y:S01]  /*4ad10*/  IMAD.WIDE R60, R249.reuse, 0x4, R58 ;  /* 0x00000004f93c7825 */ /* 0x040fe200078e023a */
[----:B------:R3:W-:Y:S03]  /*4ad20*/  STL.64 [R1+0xa80], R62 ;  /* 0x000a803e01007387 */ /* 0x0007e60000100a00 */
[C---:B------:R-:W-:Y:S01]  /*4ad30*/  IMAD.WIDE R58, R249.reuse, 0x4, R80 ;  /* 0x00000004f93a7825 */ /* 0x040fe200078e0250 */
[----:B-1----:R-:W4:Y:S04]  /*4ad40*/  LDL.LU.64 R64, [R1+0xad0] ;  /* 0x000ad00001407983 */ /* 0x002f280000300a00 */
[----:B------:R1:W-:Y:S04]  /*4ad50*/  STL.64 [R1+0xa88], R60 ;  /* 0x000a883c01007387 */ /* 0x0003e80000100a00 */
[----:B------:R-:W4:Y:S04]  /*4ad60*/  LDL.LU.64 R80, [R1+0xad8] ;  /* 0x000ad80001507983 */ /* 0x000f280000300a00 */
[----:B------:R5:W-:Y:S04]  /*4ad70*/  STL.64 [R1+0xa90], R58 ;  /* 0x000a903a01007387 */ /* 0x000be80000100a00 */
[----:B---3--:R-:W3:Y:S04]  /*4ad80*/  LDL.LU.64 R62, [R1+0x7e8] ;  /* 0x0007e800013e7983 */ /* 0x008ee80000300a00 */
[----:B-1----:R-:W3:Y:S01]  /*4ad90*/  LDL.LU.64 R60, [R1+0x5f0] ;  /* 0x0005f000013c7983 */ /* 0x002ee20000300a00 */
[----:B-----5:R-:W-:-:S05]  /*4ada0*/  IMAD.WIDE R58, R249, 0x4, R72 ;  /* 0x00000004f93a7825 */ /* 0x020fca00078e0248 */
[----:B------:R1:W-:Y:S01]  /*4adb0*/  STL.64 [R1+0xa98], R58 ;  /* 0x000a983a01007387 */ /* 0x0003e20000100a00 */
[----:B------:R-:W-:-:S03]  /*4adc0*/  IMAD.WIDE R78, R249, 0x4, R78 ;  /* 0x00000004f94e7825 */ /* 0x000fc600078e024e */
[----:B-1----:R-:W5:Y:S04]  /*4add0*/  LDL.LU.64 R58, [R1+0x3c0] ;  /* 0x0003c000013a7983 */ /* 0x002f680000300a00 */
[----:B------:R-:W5:Y:S01]  /*4ade0*/  LDL.LU.64 R72, [R1+0x108] ;  /* 0x0001080001487983 */ /* 0x000f620000300a00 */
[----:B------:R-:W-:-:S03]  /*4adf0*/  IMAD.WIDE R50, R249, 0x4, R50 ;  /* 0x00000004f9327825 */ /* 0x000fc600078e0232 */
[----:B------:R1:W-:Y:S01]  /*4ae00*/  STL.64 [R1+0xaa0], R78 ;  /* 0x000aa04e01007387 */ /* 0x0003e20000100a00 */
[----:B------:R-:W-:-:S04]  /*4ae10*/  IMAD.WIDE R8, R249, 0x4, R8 ;  /* 0x00000004f9087825 */ /* 0x000fc800078e0208 */
[----:B------:R-:W-:-:S04]  /*4ae20*/  IMAD.WIDE R68, R249, 0x4, R68 ;  /* 0x00000004f9447825 */ /* 0x000fc800078e0244 */
[C---:B------:R-:W-:Y:S01]  /*4ae30*/  IMAD.WIDE R74, R249.reuse, 0x4, R74 ;  /* 0x00000004f94a7825 */ /* 0x040fe200078e024a */
[----:B-1----:R-:W5:Y:S03]  /*4ae40*/  LDL.LU.64 R78, [R1+0x1e60] ;  /* 0x001e6000014e7983 */ /* 0x002f660000300a00 */
[C---:B------:R-:W-:Y:S01]  /*4ae50*/  IMAD.WIDE R56, R249.reuse, 0x4, R56 ;  /* 0x00000004f9387825 */ /* 0x040fe200078e0238 */
[----:B------:R1:W-:Y:S04]  /*4ae60*/  STL.64 [R1+0xaa8], R50 ;  /* 0x000aa83201007387 */ /* 0x0003e80000100a00 */
[----:B-1----:R-:W5:Y:S04]  /*4ae70*/  LDL.LU.64 R50, [R1+0xaf0] ;  /* 0x000af00001327983 */ /* 0x002f680000300a00 */
[----:B------:R1:W-:Y:S04]  /*4ae80*/  STL.64 [R1+0x3d0], R8 ;  /* 0x0003d00801007387 */ /* 0x0003e80000100a00 */
[----:B-1----:R-:W5:Y:S04]  /*4ae90*/  LDL.LU.64 R8, [R1+0xaf8] ;  /* 0x000af80001087983 */ /* 0x002f680000300a00 */
[----:B------:R1:W-:Y:S04]  /*4aea0*/  STL.64 [R1+0x138], R68 ;  /* 0x0001384401007387 */ /* 0x0003e80000100a00 */
[----:B-1----:R-:W5:Y:S04]  /*4aeb0*/  LDL.LU.64 R68, [R1+0x7e0] ;  /* 0x0007e00001447983 */ /* 0x002f680000300a00 */
[----:B------:R1:W-:Y:S04]  /*4aec0*/  STL.64 [R1+0x130], R74 ;  /* 0x0001304a01007387 */ /* 0x0003e80000100a00 */
[----:B-1----:R-:W5:Y:S04]  /*4aed0*/  LDL.LU.64 R74, [R1+0x1e58] ;  /* 0x001e5800014a7983 */ /* 0x002f680000300a00 */
[----:B------:R1:W-:Y:S04]  /*4aee0*/  STL.64 [R1+0x128], R56 ;  /* 0x0001283801007387 */ /* 0x0003e80000100a00 */
[----:B-1----:R-:W5:Y:S01]  /*4aef0*/  LDL.LU.64 R56, [R1+0x5e8] ;  /* 0x0005e80001387983 */ /* 0x002f620000300a00 */
[----:B--2---:R-:W-:-:S04]  /*4af00*/  IMAD.WIDE R54, R249, 0x4, R54 ;  /* 0x00000004f9367825 */ /* 0x004fc800078e0236 */
[C---:B------:R-:W-:Y:S01]  /*4af10*/  IMAD.WIDE R26, R249.reuse, 0x4, R26 ;  /* 0x00000004f91a7825 */ /* 0x040fe200078e021a */
[----:B------:R1:W-:Y:S04]  /*4af20*/  STL.64 [R1+0xab0], R54 ;  /* 0x000ab03601007387 */ /* 0x0003e80000100a00 */
[----:B-1----:R-:W2:Y:S04]  /*4af30*/  LDL.LU.64 R54, [R1+0x3b8] ;  /* 0x0003b80001367983 */ /* 0x002ea80000300a00 */
[----:B------:R1:W-:Y:S04]  /*4af40*/  STL.64 [R1+0xab8], R26 ;  /* 0x000ab81a01007387 */ /* 0x0003e80000100a00 */
[----:B-1----:R-:W2:Y:S01]  /*4af50*/  LDL.LU.64 R26, [R1+0xf0] ;  /* 0x0000f000011a7983 */ /* 0x002ea20000300a00 */
[----:B----4-:R-:W-:-:S05]  /*4af60*/  IMAD.WIDE R70, R249, 0x4, R70 ;  /* 0x00000004f9467825 */ /* 0x010fca00078e0246 */
[----:B------:R1:W-:Y:S01]  /*4af70*/  STL.64 [R1+0xac0], R70 ;  /* 0x000ac04601007387 */ /* 0x0003e20000100a00 */
[----:B------:R-:W-:-:S04]  /*4af80*/  IMAD.WIDE R66, R249, 0x4, R66 ;  /* 0x00000004f9427825 */ /* 0x000fc800078e0242 */
[C---:B------:R-:W-:Y:S01]  /*4af90*/  IMAD.WIDE R48, R249.reuse, 0x4, R48 ;  /* 0x00000004f9307825 */ /* 0x040fe200078e0230 */
[----:B-1----:R-:W4:Y:S04]  /*4afa0*/  LDL.LU.64 R70, [R1+0x1e50] ;  /* 0x001e500001467983 */ /* 0x002f280000300a00 */
[----:B------:R1:W-:Y:S01]  /*4afb0*/  STL.64 [R1+0xac8], R48 ;  /* 0x000ac83001007387 */ /* 0x0003e20000100a00 */
[----:B------:R-:W-:-:S04]  /*4afc0*/  IMAD.WIDE R44, R249, 0x4, R44 ;  /* 0x00000004f92c7825 */ /* 0x000fc800078e022c */
[C---:B------:R-:W-:Y:S01]  /*4afd0*/  IMAD.WIDE R46, R249.reuse, 0x4, R46 ;  /* 0x00000004f92e7825 */ /* 0x040fe200078e022e */
[----:B-1----:R-:W4:Y:S03]  /*4afe0*/  LDL.LU.64 R48, [R1+0xb20] ;  /* 0x000b200001307983 */ /* 0x002f260000300a00 */
[C---:B------:R-:W-:Y:S01]  /*4aff0*/  IMAD.WIDE R244, R249.reuse, 0x4, R244 ;  /* 0x00000004f9f47825 */ /* 0x040fe200078e02f4 */
[----:B------:R1:W-:Y:S04]  /*4b000*/  STL.64 [R1+0x3c8], R46 ;  /* 0x0003c82e01007387 */ /* 0x0003e80000100a00 */
[----:B-1----:R-:W4:Y:S04]  /*4b010*/  LDL.LU.64 R46, [R1+0xb28] ;  /* 0x000b2800012e7983 */ /* 0x002f280000300a00 */
[----:B------:R1:W-:Y:S04]  /*4b020*/  STL.64 [R1+0x120], R244 ;  /* 0x000120f401007387 */ /* 0x0003e80000100a00 */
[----:B-1----:R-:W4:Y:S04]  /*4b030*/  LDL.LU.64 R244, [R1+0x7d8] ;  /* 0x0007d80001f47983 */ /* 0x002f280000300a00 */
[----:B------:R1:W-:Y:S04]  /*4b040*/  STL.64 [R1+0x118], R66 ;  /* 0x0001184201007387 */ /* 0x0003e80000100a00 */
[----:B-1----:R-:W4:Y:S01]  /*4b050*/  LDL.LU.64 R66, [R1+0x1e48] ;  /* 0x001e480001427983 */ /* 0x002f220000300a00 */
[----:B------:R-:W-:-:S03]  /*4b060*/  IMAD.WIDE R64, R249, 0x4, R64 ;  /* 0x00000004f9407825 */ /* 0x000fc600078e0240 */
[----:B------:R1:W-:Y:S01]  /*4b070*/  STL.64 [R1+0x110], R44 ;  /* 0x0001102c01007387 */ /* 0x0003e20000100a00 */
[----:B------:R-:W-:-:S03]  /*4b080*/  IMAD.WIDE R80, R249, 0x4, R80 ;  /* 0x00000004f9507825 */ /* 0x000fc600078e0250 */
[----:B-1----:R-:W4:Y:S01]  /*4b090*/  LDL.LU.64 R44, [R1+0x5e0] ;  /* 0x0005e000012c7983 */ /* 0x002f220000300a00 */
[----:B---3--:R-:W-:-:S03]  /*4b0a0*/  IMAD.WIDE R62, R249, 0x4, R62 ;  /* 0x00000004f93e7825 */ /* 0x008fc600078e023e */
[----:B------:R1:W-:Y:S01]  /*4b0b0*/  STL.64 [R1+0xad0], R64 ;  /* 0x000ad04001007387 */ /* 0x0003e20000100a00 */
[----:B------:R-:W-:-:S03]  /*4b0c0*/  IMAD.WIDE R60, R249, 0x4, R60 ;  /* 0x00000004f93c7825 */ /* 0x000fc600078e023c */
[----:B-1----:R-:W3:Y:S04]  /*4b0d0*/  LDL.LU.64 R64, [R1+0x1e40] ;  /* 0x001e400001407983 */ /* 0x002ee80000300a00 */
[----:B------:R1:W-:Y:S01]  /*4b0e0*/  STL.64 [R1+0xad8], R80 ;  /* 0x000ad85001007387 */ /* 0x0003e20000100a00 */
[----:B-----5:R-:W-:-:S03]  /*4b0f0*/  IMAD.WIDE R58, R249, 0x4, R58 ;  /* 0x00000004f93a7825 */ /* 0x020fc600078e023a */
[----:B-1----:R-:W5:Y:S01]  /*4b100*/  LDL.LU.64 R80, [R1+0x3b0] ;  /* 0x0003b00001507983 */ /* 0x002f620000300a00 */
[----:B------:R-:W-:-:S03]  /*4b110*/  IMAD.WIDE R72, R249, 0x4, R72 ;  /* 0x00000004f9487825 */ /* 0x000fc600078e0248 */
[----:B------:R1:W-:Y:S01]  /*4b120*/  STL.64 [R1+0xae0], R62 ;  /* 0x000ae03e01007387 */ /* 0x0003e20000100a00 */
[----:B------:R-:W-:-:S03]  /*4b130*/  IMAD.WIDE R52, R249, 0x4, R52 ;  /* 0x00000004f9347825 */ /* 0x000fc600078e0234 */
[----:B-1----:R-:W3:Y:S04]  /*4b140*/  LDL.LU.64 R62, [R1+0x1e38] ;  /* 0x001e3800013e7983 */ /* 0x002ee80000300a00 */
[----:B------:R1:W-:Y:S04]  /*4b150*/  STL.64 [R1+0xae8], R60 ;  /* 0x000ae83c01007387 */ /* 0x0003e80000100a00 */
[----:B-1----:R-:W3:Y:S04]  /*4b160*/  LDL.LU.64 R60, [R1+0x1e30] ;  /* 0x001e3000013c7983 */ /* 0x002ee80000300a00 */
[----:B------:R1:W-:Y:S04]  /*4b170*/  STL.64 [R1+0x3c0], R58 ;  /* 0x0003c03a01007387 */ /* 0x0003e80000100a00 */
[----:B-1----:R-:W3:Y:S04]  /*4b180*/  LDL.LU.64 R58, [R1+0x1e28] ;  /* 0x001e2800013a7983 */ /* 0x002ee80000300a00 */
[----:B------:R1:W-:Y:S02]  /*4b190*/  STL.64 [R1+0x108], R72 ;  /* 0x0001084801007387 */ /* 0x0003e40000100a00 */
[----:B-1----:R-:W-:-:S02]  /*4b1a0*/  IMAD.WIDE R72, R249, 0x4, R14 ;  /* 0x00000004f9487825 */ /* 0x002fc400078e020e */
[----:B------:R-:W3:Y:S04]  /*4b1b0*/  LDL.LU.64 R14, [R1+0xb48] ;  /* 0x000b4800010e7983 */ /* 0x000ee80000300a00 */
[----:B------:R1:W-:Y:S04]  /*4b1c0*/  STL.64 [R1+0x100], R72 ;  /* 0x0001004801007387 */ /* 0x0003e80000100a00 */
[----:B-1----:R-:W3:Y:S04]  /*4b1d0*/  LDL.LU.64 R72, [R1+0xb50] ;  /* 0x000b500001487983 */ /* 0x002ee80000300a00 */
[----:B------:R1:W-:Y:S02]  /*4b1e0*/  STL.64 [R1+0xf8], R52 ;  /* 0x0000f83401007387 */ /* 0x0003e40000100a00 */
[----:B-1----:R-:W-:-:S04]  /*4b1f0*/  IMAD.WIDE R52, R249, 0x4, R50 ;  /* 0x00000004f9347825 */ /* 0x002fc800078e0232 */
[C---:B------:R-:W-:Y:S01]  /*4b200*/  IMAD.WIDE R50, R249.reuse, 0x4, R8 ;  /* 0x00000004f9327825 */ /* 0x040fe200078e0208 */
        /* <DEDUP_REMOVED lines=8> */
[----:B------:R1:W-:Y:S04]  /*4b290*/  STL.64 [R1+0xb00], R8 ;  /* 0x000b000801007387 */ /* 0x0003e80000100a00 */
[----:B-1----:R-:W3:Y:S01]  /*4b2a0*/  LDL.LU.64 R8, [R1+0x3a8] ;  /* 0x0003a80001087983 */ /* 0x002ee20000300a00 */
[----:B--2---:R-:W-:-:S03]  /*4b2b0*/  IMAD.WIDE R54, R249, 0x4, R54 ;  /* 0x00000004f9367825 */ /* 0x004fc600078e0236 */
[----:B------:R-:W2:Y:S04]  /*4b2c0*/  LDL.LU.64 R68, [R1+0xc0] ;  /* 0x0000c00001447983 */ /* 0x000ea80000300a00 */
[----:B------:R1:W-:Y:S01]  /*4b2d0*/  STL.64 [R1+0xb08], R56 ;  /* 0x000b083801007387 */ /* 0x0003e20000100a00 */
[----:B------:R-:W-:-:S03]  /*4b2e0*/  IMAD.WIDE R26, R249, 0x4, R26 ;  /* 0x00000004f91a7825 */ /* 0x000fc600078e021a */
        /* <DEDUP_REMOVED lines=9> */
[----:B----4-:R-:W-:-:S05]  /*4b380*/  IMAD.WIDE R48, R249, 0x4, R48 ;  /* 0x00000004f9307825 */ /* 0x010fca00078e0230 */
[----:B------:R1:W-:Y:S02]  /*4b390*/  STL.64 [R1+0xb20], R48 ;  /* 0x000b203001007387 */ /* 0x0003e40000100a00 */
[----:B-1----:R-:W-:-:S04]  /*4b3a0*/  IMAD.WIDE R48, R249, 0x4, R46 ;  /* 0x00000004f9307825 */ /* 0x002fc800078e022e */
[C---:B------:R-:W-:Y:S01]  /*4b3b0*/  IMAD.WIDE R46, R249.reuse, 0x4, R244 ;  /* 0x00000004f92e7825 */ /* 0x040fe200078e02f4 */
[----:B------:R1:W-:Y:S04]  /*4b3c0*/  STL.64 [R1+0xb28], R48 ;  /* 0x000b283001007387 */ /* 0x0003e80000100a00 */
[----:B-1----:R-:W4:Y:S01]  /*4b3d0*/  LDL.LU.64 R48, [R1+0x7c8] ;  /* 0x0007c80001307983 */ /* 0x002f220000300a00 */
[----:B------:R-:W-:-:S03]  /*4b3e0*/  IMAD.WIDE R44, R249, 0x4, R44 ;  /* 0x00000004f92c7825 */ /* 0x000fc600078e022c */
[----:B------:R-:W3:Y:S04]  /*4b3f0*/  LDL.LU.64 R244, [R1+0x5d0] ;  /* 0x0005d00001f47983 */ /* 0x000ee80000300a00 */
[----:B------:R1:W-:Y:S04]  /*4b400*/  STL.64 [R1+0xb30], R46 ;  /* 0x000b302e01007387 */ /* 0x0003e80000100a00 */
[----:B-1----:R-:W4:Y:S04]  /*4b410*/  LDL.LU.64 R46, [R1+0x3a0] ;  /* 0x0003a000012e7983 */ /* 0x002f280000300a00 */
[----:B------:R1:W-:Y:S04]  /*4b420*/  STL.64 [R1+0xb38], R44 ;  /* 0x000b382c01007387 */ /* 0x0003e80000100a00 */
[----:B-1----:R-:W4:Y:S01]  /*4b430*/  LDL.LU.64 R44, [R1+0xa8] ;  /* 0x0000a800012c7983 */ /* 0x002f220000300a00 */
[----:B-----5:R-:W-:-:S05]  /*4b440*/  IMAD.WIDE R80, R249, 0x4, R80 ;  /* 0x00000004f9507825 */ /* 0x020fca00078e0250 */
[----:B------:R1:W-:Y:S04]  /*4b450*/  STL.64 [R1+0x3b0], R80 ;  /* 0x0003b05001007387 */ /* 0x0003e80000100a00 */
[----:B-1----:R-:W5:Y:S01]  /*4b460*/  LDL.LU.64 R80, [R1+0xba0] ;  /* 0x000ba00001507983 */ /* 0x002f620000300a00 */
[----:B--2---:R-:W-:-:S05]  /*4b470*/  IMAD.WIDE R86, R249, 0x4, R86 ;  /* 0x00000004f9567825 */ /* 0x004fca00078e0256 */
[----:B------:R1:W-:Y:S04]  /*4b480*/  STL.64 [R1+0xd8], R86 ;  /* 0x0000d85601007387 */ /* 0x0003e80000100a00 */
[----:B-1----:R-:W2:Y:S01]  /*4b490*/  LDL.LU.64 R86, [R1+0xba8] ;  /* 0x000ba80001567983 */ /* 0x002ea20000300a00 */
[----:B------:R-:W-:-:S05]  /*4b4a0*/  IMAD.WIDE R42, R249, 0x4, R42 ;  /* 0x00000004f92a7825 */ /* 0x000fca00078e022a */
[----:B------:R1:W-:Y:S02]  /*4b4b0*/  STL.64 [R1+0xd0], R42 ;  /* 0x0000d02a01007387 */ /* 0x0003e40000100a00 */
[----:B-1----:R-:W-:-:S04]  /*4b4c0*/  IMAD.WIDE R42, R249, 0x4, R40 ;  /* 0x00000004f92a7825 */ /* 0x002fc800078e0228 */
[C---:B---3--:R-:W-:Y:S01]  /*4b4d0*/  IMAD.WIDE R40, R249.reuse, 0x4, R14 ;  /* 0x00000004f9287825 */ /* 0x048fe200078e020e */
[----:B------:R1:W-:Y:S03]  /*4b4e0*/  STL.64 [R1+0xb40], R42 ;  /* 0x000b402a01007387 */ /* 0x0003e60000100a00 */
[C---:B------:R-:W-:Y:S01]  /*4b4f0*/  IMAD.WIDE R14, R249.reuse, 0x4, R72 ;  /* 0x00000004f90e7825 */ /* 0x040fe200078e0248 */
[----:B-1----:R-:W3:Y:S04]  /*4b500*/  LDL.LU.64 R42, [R1+0x7c0] ;  /* 0x0007c000012a7983 */ /* 0x002ee80000300a00 */
[----:B------:R1:W-:Y:S01]  /*4b510*/  STL.64 [R1+0xb48], R40 ;  /* 0x000b482801007387 */ /* 0x0003e20000100a00 */
[----:B------:R-:W-:-:S03]  /*4b520*/  IMAD.WIDE R52, R249, 0x4, R52 ;  /* 0x00000004f9347825 */ /* 0x000fc600078e0234 */
[----:B-1----:R-:W3:Y:S04]  /*4b530*/  LDL.LU.64 R40, [R1+0x5c8] ;  /* 0x0005c80001287983 */ /* 0x002ee80000300a00 */
[----:B------:R1:W-:Y:S01]  /*4b540*/  STL.64 [R1+0xb50], R14 ;  /* 0x000b500e01007387 */ /* 0x0003e20000100a00 */
[----:B------:R-:W-:-:S03]  /*4b550*/  IMAD.WIDE R50, R249, 0x4, R50 ;  /* 0x00000004f9327825 */ /* 0x000fc600078e0232 */
[----:B-1----:R-:W3:Y:S01]  /*4b560*/  LDL.LU.64 R14, [R1+0x398] ;  /* 0x00039800010e7983 */ /* 0x002ee20000300a00 */
[----:B------:R-:W-:-:S03]  /*4b570*/  IMAD.WIDE R8, R249, 0x4, R8 ;  /* 0x00000004f9087825 */ /* 0x000fc600078e0208 */
[----:B------:R-:W3:Y:S01]  /*4b580*/  LDL.LU.64 R72, [R1+0x90] ;  /* 0x0000900001487983 */ /* 0x000ee20000300a00 */
[----:B------:R-:W-:-:S03]  /*4b590*/  IMAD.WIDE R68, R249, 0x4, R68 ;  /* 0x00000004f9447825 */ /* 0x000fc600078e0244 */
[----:B------:R1:W-:Y:S01]  /*4b5a0*/  STL.64 [R1+0xb58], R52 ;  /* 0x000b583401007387 */ /* 0x0003e20000100a00 */
        /* <DEDUP_REMOVED lines=8> */
[----:B----4-:R-:W-:-:S03]  /*4b630*/  IMAD.WIDE R48, R249, 0x4, R48 ;  /* 0x00000004f9307825 */ /* 0x010fc600078e0230 */
[----:B-1----:R-:W4:Y:S04]  /*4b640*/  LDL.LU.64 R8, [R1+0xbc0] ;  /* 0x000bc00001087983 */ /* 0x002f280000300a00 */
[----:B------:R1:W-:Y:S01]  /*4b650*/  STL.64 [R1+0xb68], R68 ;  /* 0x000b684401007387 */ /* 0x0003e20000100a00 */
[----:B------:R-:W-:-:S03]  /*4b660*/  IMAD.WIDE R244, R249, 0x4, R244 ;  /* 0x00000004f9f47825 */ /* 0x000fc600078e02f4 */
[----:B-1----:R-:W4:Y:S04]  /*4b670*/  LDL.LU.64 R68, [R1+0xbc8] ;  /* 0x000bc80001447983 */ /* 0x002f280000300a00 */
[----:B------:R1:W-:Y:S04]  /*4b680*/  STL.64 [R1+0xb8], R38 ;  /* 0x0000b82601007387 */ /* 0x0003e80000100a00 */
[----:B------:R5:W-:Y:S01]  /*4b690*/  STL.64 [R1+0xb0], R28 ;  /* 0x0000b01c01007387 */ /* 0x000be20000100a00 */
[----:B------:R-:W-:-:S03]  /*4b6a0*/  IMAD.WIDE R46, R249, 0x4, R46 ;  /* 0x00000004f92e7825 */ /* 0x000fc600078e022e */
[----:B-1----:R-:W4:Y:S04]  /*4b6b0*/  LDL.LU.64 R38, [R1+0x7b8] ;  /* 0x0007b80001267983 */ /* 0x002f280000300a00 */
[----:B------:R1:W-:Y:S04]  /*4b6c0*/  STL.64 [R1+0xb70], R26 ;  /* 0x000b701a01007387 */ /* 0x0003e80000100a00 */
[----:B-----5:R-:W5:Y:S04]  /*4b6d0*/  LDL.LU.64 R28, [R1+0x5c0] ;  /* 0x0005c000011c7983 */ /* 0x020f680000300a00 */
[----:B------:R1:W-:Y:S01]  /*4b6e0*/  STL.64 [R1+0xb78], R6 ;  /* 0x000b780601007387 */ /* 0x0003e20000100a00 */
[----:B------:R-:W-:-:S03]  /*4b6f0*/  IMAD.WIDE R44, R249, 0x4, R44 ;  /* 0x00000004f92c7825 */ /* 0x000fc600078e022c */
[----:B-1----:R-:W5:Y:S01]  /*4b700*/  LDL.LU.64 R26, [R1+0x390] ;  /* 0x00039000011a7983 */ /* 0x002f620000300a00 */
[----:B------:R-:W-:-:S03]  /*4b710*/  IMAD.WIDE R36, R249, 0x4, R36 ;  /* 0x00000004f9247825 */ /* 0x000fc600078e0224 */
[----:B------:R-:W5:Y:S04]  /*4b720*/  LDL.LU.64 R6, [R1+0x78] ;  /* 0x0000780001067983 */ /* 0x000f680000300a00 */
        /* <DEDUP_REMOVED lines=8> */
[----:B------:R1:W-:Y:S02]  /*4b7b0*/  STL.64 [R1+0xb98], R36 ;  /* 0x000b982401007387 */ /* 0x0003e40000100a00 */
[----:B-1----:R-:W-:-:S04]  /*4b7c0*/  IMAD.WIDE R36, R249, 0x4, R34 ;  /* 0x00000004f9247825 */ /* 0x002fc800078e0222 */
[C---:B------:R-:W-:Y:S01]  /*4b7d0*/  IMAD.WIDE R34, R249.reuse, 0x4, R80 ;  /* 0x00000004f9227825 */ /* 0x040fe200078e0250 */
[----:B------:R1:W-:Y:S04]  /*4b7e0*/  STL.64 [R1+0x98], R36 ;  /* 0x0000982401007387 */ /* 0x0003e80000100a00 */
[----:B-1----:R-:W5:Y:S04]  /*4b7f0*/  LDL.LU.64 R36, [R1+0xbe8] ;  /* 0x000be80001247983 */ /* 0x002f680000300a00 */
[----:B------:R1:W-:Y:S04]  /*4b800*/  STL.64 [R1+0xba0], R34 ;  /* 0x000ba02201007387 */ /* 0x0003e80000100a00 */
[----:B-1----:R-:W5:Y:S01]  /*4b810*/  LDL.LU.64 R34, [R1+0x7b0] ;  /* 0x0007b00001227983 */ /* 0x002f620000300a00 */
[----:B--2---:R-:W-:-:S05]  /*4b820*/  IMAD.WIDE R80, R249, 0x4, R86 ;  /* 0x00000004f9507825 */ /* 0x004fca00078e0256 */
[----:B------:R1:W-:Y:S04]  /*4b830*/  STL.64 [R1+0xba8], R80 ;  /* 0x000ba85001007387 */ /* 0x0003e80000100a00 */
[----:B-1----:R-:W2:Y:S04]  /*4b840*/  LDL.LU.64 R80, [R1+0x598] ;  /* 0x0005980001507983 */ /* 0x002ea80000300a00 */
[----:B------:R-:W2:Y:S01]  /*4b850*/  LDL.LU.64 R86, [R1+0x388] ;  /* 0x0003880001567983 */ /* 0x000ea20000300a00 */
[----:B------:R-:W-:-:S04]  /*4b860*/  IMAD.WIDE R12, R249, 0x4, R12 ;  /* 0x00000004f90c7825 */ /* 0x000fc800078e020c */
[----:B---3--:R-:W-:-:S05]  /*4b870*/  IMAD.WIDE R42, R249, 0x4, R42 ;  /* 0x00000004f92a7825 */ /* 0x008fca00078e022a */
[----:B------:R1:W-:Y:S01]  /*4b880*/  STL.64 [R1+0xbb0], R42 ;  /* 0x000bb02a01007387 */ /* 0x0003e20000100a00 */
[----:B------:R-:W-:-:S03]  /*4b890*/  IMAD.WIDE R40, R249, 0x4, R40 ;  /* 0x00000004f9287825 */ /* 0x000fc600078e0228 */
[----:B-1----:R-:W3:Y:S04]  /*4b8a0*/  LDL.LU.64 R42, [R1+0x1de0] ;  /* 0x001de000012a7983 */ /* 0x002ee80000300a00 */
[----:B------:R1:W-:Y:S01]  /*4b8b0*/  STL.64 [R1+0xbb8], R40 ;  /* 0x000bb82801007387 */ /* 0x0003e20000100a00 */
[----:B------:R-:W-:-:S04]  /*4b8c0*/  IMAD.WIDE R10, R249, 0x4, R10 ;  /* 0x00000004f90a7825 */ /* 0x000fc800078e020a */
[C---:B------:R-:W-:Y:S01]  /*4b8d0*/  IMAD.WIDE R14, R249.reuse, 0x4, R14 ;  /* 0x00000004f90e7825 */ /* 0x040fe200078e020e */
[----:B-1----:R-:W3:Y:S04]  /*4b8e0*/  LDL.LU.64 R40, [R1+0x1dd8] ;  /* 0x001dd80001287983 */ /* 0x002ee80000300a00 */
[----:B------:R1:W-:Y:S02]  /*4b8f0*/  STL.64 [R1+0x398], R14 ;  /* 0x0003980e01007387 */ /* 0x0003e40000100a00 */
[----:B-1----:R-:W-:-:S05]  /*4b900*/  IMAD.WIDE R14, R249, 0x4, R72 ;  /* 0x00000004f90e7825 */ /* 0x002fca00078e0248 */
[----:B------:R1:W-:Y:S04]  /*4b910*/  STL.64 [R1+0x90], R14 ;  /* 0x0000900e01007387 */ /* 0x0003e80000100a00 */
[----:B-1----:R-:W3:Y:S04]  /*4b920*/  LDL.LU.64 R14, [R1+0xc00] ;  /* 0x000c0000010e7983 */ /* 0x002ee80000300a00 */
[----:B------:R1:W-:Y:S04]  /*4b930*/  STL.64 [R1+0x88], R12 ;  /* 0x0000880c01007387 */ /* 0x0003e80000100a00 */
[----:B------:R-:W3:Y:S04]  /*4b940*/  LDL.LU.64 R72, [R1+0xc08] ;  /* 0x000c080001487983 */ /* 0x000ee80000300a00 */
[----:B------:R4:W-:Y:S04]  /*4b950*/  STL.64 [R1+0x80], R10 ;  /* 0x0000800a01007387 */ /* 0x0009e80000100a00 */
[----:B-1----:R-:W3:Y:S01]  /*4b960*/  LDL.LU.64 R12, [R1+0x7a8] ;  /* 0x0007a800010c7983 */ /* 0x002ee20000300a00 */
[----:B----4-:R-:W-:-:S05]  /*4b970*/  IMAD.WIDE R10, R249, 0x4, R8 ;  /* 0x00000004f90a7825 */ /* 0x010fca00078e0208 */
[----:B------:R1:W-:Y:S01]  /*4b980*/  STL.64 [R1+0xbc0], R10 ;  /* 0x000bc00a01007387 */ /* 0x0003e20000100a00 */
[----:B------:R-:W-:-:S03]  /*4b990*/  IMAD.WIDE R8, R249, 0x4, R68 ;  /* 0x00000004f9087825 */ /* 0x000fc600078e0244 */
[----:B-1----:R-:W4:Y:S04]  /*4b9a0*/  LDL.LU.64 R10, [R1+0x590] ;  /* 0x00059000010a7983 */ /* 0x002f280000300a00 */
[----:B------:R1:W-:Y:S01]  /*4b9b0*/  STL.64 [R1+0xbc8], R8 ;  /* 0x000bc80801007387 */ /* 0x0003e20000100a00 */
[----:B------:R-:W-:-:S03]  /*4b9c0*/  IMAD.WIDE R38, R249, 0x4, R38 ;  /* 0x00000004f9267825 */ /* 0x000fc600078e0226 */
[----:B-1----:R-:W3:Y:S01]  /*4b9d0*/  LDL.LU.64 R8, [R1+0x380] ;  /* 0x0003800001087983 */ /* 0x002ee20000300a00 */
[----:B-----5:R-:W-:-:S03]  /*4b9e0*/  IMAD.WIDE R28, R249, 0x4, R28 ;  /* 0x00000004f91c7825 */ /* 0x020fc600078e021c */
[----:B------:R-:W5:Y:S04]  /*4b9f0*/  LDL.LU.64 R68, [R1+0x48] ;  /* 0x0000480001447983 */ /* 0x000f680000300a00 */
[----:B------:R1:W-:Y:S04]  /*4ba00*/  STL.64 [R1+0xbd0], R38 ;  /* 0x000bd02601007387 */ /* 0x0003e80000100a00 */
[----:B-1----:R-:W3:Y:S04]  /*4ba10*/  LDL.LU.64 R38, [R1+0x1dd0] ;  /* 0x001dd00001267983 */ /* 0x002ee80000300a00 */
[----:B------:R1:W-:Y:S02]  /*4ba20*/  STL.64 [R1+0xbd8], R28 ;  /* 0x000bd81c01007387 */ /* 0x0003e40000100a00 */
[----:B-1----:R-:W-:-:S04]  /*4ba30*/  IMAD.WIDE R28, R249, 0x4, R26 ;  /* 0x00000004f91c7825 */ /* 0x002fc800078e021a */
[C---:B------:R-:W-:Y:S01]  /*4ba40*/  IMAD.WIDE R26, R249.reuse, 0x4, R6 ;  /* 0x00000004f91a7825 */ /* 0x040fe200078e0206 */
[----:B------:R1:W-:Y:S03]  /*4ba50*/  STL.64 [R1+0x390], R28 ;  /* 0x0003901c01007387 */ /* 0x0003e60000100a00 */
[C---:B------:R-:W-:Y:S01]  /*4ba60*/  IMAD.WIDE R6, R249.reuse, 0x4, R4 ;  /* 0x00000004f9067825 */ /* 0x040fe200078e0204 */
[----:B------:R1:W-:Y:S03]  /*4ba70*/  STL.64 [R1+0x78], R26 ;  /* 0x0000781a01007387 */ /* 0x0003e60000100a00 */
[C---:B------:R-:W-:Y:S01]  /*4ba80*/  IMAD.WIDE R4, R249.reuse, 0x4, R2 ;  /* 0x00000004f9047825 */ /* 0x040fe200078e0202 */
[----:B------:R1:W-:Y:S03]  /*4ba90*/  STL.64 [R1+0x70], R6 ;  /* 0x0000700601007387 */ /* 0x0003e60000100a00 */
[C---:B------:R-:W-:Y:S01]  /*4baa0*/  IMAD.WIDE R2, R249.reuse, 0x4, R244 ;  /* 0x00000004f9027825 */ /* 0x040fe200078e02f4 */
[----:B-1----:R-:W3:Y:S04]  /*4bab0*/  LDL.LU.64 R28, [R1+0xc30] ;  /* 0x000c3000011c7983 */ /* 0x002ee80000300a00 */
[----:B------:R1:W-:Y:S04]  /*4bac0*/  STL.64 [R1+0x68], R4 ;  /* 0x0000680401007387 */ /* 0x0003e80000100a00 */
[----:B------:R-:W3:Y:S04]  /*4bad0*/  LDL.LU.64 R26, [R1+0xc20] ;  /* 0x000c2000011a7983 */ /* 0x000ee80000300a00 */
[----:B------:R1:W-:Y:S04]  /*4bae0*/  STL.64 [R1+0xbe0], R2 ;  /* 0x000be00201007387 */ /* 0x0003e80000100a00 */
[----:B------:R-:W3:Y:S04]  /*4baf0*/  LDL.LU.64 R6, [R1+0x7a0] ;  /* 0x0007a00001067983 */ /* 0x000ee80000300a00 */
[----:B-1----:R-:W3:Y:S04]  /*4bb00*/  LDL.LU.64 R4, [R1+0x588] ;  /* 0x0005880001047983 */ /* 0x002ee80000300a00 */
[----:B------:R-:W3:Y:S04]  /*4bb10*/  LDL.LU.64 R2, [R1+0x378] ;  /* 0x0003780001027983 */ /* 0x000ee80000300a00 */
[----:B------:R-:W3:Y:S01]  /*4bb20*/  LDL.LU.64 R244, [R1+0x30] ;  /* 0x0000300001f47983 */ /* 0x000ee20000300a00 */
[----:B------:R-:W-:-:S05]  /*4bb30*/  IMAD.WIDE R36, R249, 0x4, R36 ;  /* 0x00000004f9247825 */ /* 0x000fca00078e0224 */
[----:B------:R1:W-:Y:S01]  /*4bb40*/  STL.64 [R1+0xbe8], R36 ;  /* 0x000be82401007387 */ /* 0x0003e20000100a00 */
[----:B------:R-:W-:-:S03]  /*4bb50*/  IMAD.WIDE R34, R249, 0x4, R34 ;  /* 0x00000004f9227825 */ /* 0x000fc600078e0222 */
[----:B-1----:R-:W3:Y:S04]  /*4bb60*/  LDL.LU.64 R36, [R1+0x1dc8] ;  /* 0x001dc80001247983 */ /* 0x002ee80000300a00 */
[----:B------:R1:W-:Y:S04]  /*4bb70*/  STL.64 [R1+0xbf0], R34 ;  /* 0x000bf02201007387 */ /* 0x0003e80000100a00 */
[----:B-1----:R-:W3:Y:S01]  /*4bb80*/  LDL.LU.64 R34, [R1+0x1dc0] ;  /* 0x001dc00001227983 */ /* 0x002ee20000300a00 */
[----:B--2---:R-:W-:-:S05]  /*4bb90*/  IMAD.WIDE R80, R249, 0x4, R80 ;  /* 0x00000004f9507825 */ /* 0x004fca00078e0250 */
        /* <DEDUP_REMOVED lines=12> */
[----:B------:R3:W-:Y:S02]  /*4bc60*/  STL.64 [R1+0x50], R20 ;  /* 0x0000501401007387 */ /* 0x0007e40000100a00 */
[----:B---3--:R-:W-:-:S05]  /*4bc70*/  IMAD.WIDE R20, R249, 0x4, R14 ;  /* 0x00000004f9147825 */ /* 0x008fca00078e020e */
[----:B------:R1:W-:Y:S01]  /*4bc80*/  STL.64 [R1+0xc00], R20 ;  /* 0x000c001401007387 */ /* 0x0003e20000100a00 */
[----:B------:R-:W-:-:S03]  /*4bc90*/  IMAD.WIDE R14, R249, 0x4, R72 ;  /* 0x00000004f90e7825 */ /* 0x000fc600078e0248 */
[----:B-1----:R-:W3:Y:S04]  /*4bca0*/  LDL.LU.64 R20, [R1+0x580] ;  /* 0x0005800001147983 */ /* 0x002ee80000300a00 */
[----:B------:R-:W3:Y:S04]  /*4bcb0*/  LDL.LU.64 R72, [R1+0x370] ;  /* 0x0003700001487983 */ /* 0x000ee80000300a00 */
[----:B------:R1:W-:Y:S01]  /*4bcc0*/  STL.64 [R1+0xc08], R14 ;  /* 0x000c080e01007387 */ /* 0x0003e20000100a00 */
[----:B------:R-:W-:-:S04]  /*4bcd0*/  IMAD.WIDE R32, R249, 0x4, R32 ;  /* 0x00000004f9207825 */ /* 0x000fc800078e0220 */
[----:B-1----:R-:W-:-:S04]  /*4bce0*/  IMAD.WIDE R14, R249, 0x4, R12 ;  /* 0x00000004f90e7825 */ /* 0x002fc800078e020c */
[C---:B----4-:R-:W-:Y:S01]  /*4bcf0*/  IMAD.WIDE R12, R249.reuse, 0x4, R10 ;  /* 0x00000004f90c7825 */ /* 0x050fe200078e020a */
[----:B------:R1:W-:Y:S03]  /*4bd00*/  STL.64 [R1+0xc10], R14 ;  /* 0x000c100e01007387 */ /* 0x0003e60000100a00 */
[C---:B------:R-:W-:Y:S01]  /*4bd10*/  IMAD.WIDE R10, R249.reuse, 0x4, R8 ;  /* 0x00000004f90a7825 */ /* 0x040fe200078e0208 */
[----:B------:R4:W-:Y:S03]  /*4bd20*/  STL.64 [R1+0xc18], R12 ;  /* 0x000c180c01007387 */ /* 0x0009e60000100a00 */
[C---:B-----5:R-:W-:Y:S01]  /*4bd30*/  IMAD.WIDE R8, R249.reuse, 0x4, R68 ;  /* 0x00000004f9087825 */ /* 0x060fe200078e0244 */
[----:B-1----:R-:W5:Y:S03]  /*4bd40*/  LDL.LU.64 R14, [R1+0xcb8] ;  /* 0x000cb800010e7983 */ /* 0x002f660000300a00 */
[C---:B------:R-:W-:Y:S01]  /*4bd50*/  IMAD.WIDE R30, R249.reuse, 0x4, R30 ;  /* 0x00000004f91e7825 */ /* 0x040fe200078e021e */
[----:B------:R1:W-:Y:S04]  /*4bd60*/  STL.64 [R1+0x380], R10 ;  /* 0x0003800a01007387 */ /* 0x0003e80000100a00 */
[----:B----4-:R-:W4:Y:S01]  /*4bd70*/  LDL.LU.64 R12, [R1+0xc50] ;  /* 0x000c5000010c7983 */ /* 0x010f220000300a00 */
[----:B------:R-:W-:-:S03]  /*4bd80*/  IMAD.WIDE R28, R249, 0x4, R28 ;  /* 0x00000004f91c7825 */ /* 0x000fc600078e021c */
[----:B------:R1:W-:Y:S04]  /*4bd90*/  STL.64 [R1+0x48], R8 ;  /* 0x0000480801007387 */ /* 0x0003e80000100a00 */
[----:B-1----:R-:W4:Y:S01]  /*4bda0*/  LDL.LU.64 R10, [R1+0x790] ;  /* 0x00079000010a7983 */ /* 0x002f220000300a00 */
[----:B------:R-:W-:-:S03]  /*4bdb0*/  IMAD.WIDE R26, R249, 0x4, R26 ;  /* 0x00000004f91a7825 */ /* 0x000fc600078e021a */
[----:B------:R-:W4:Y:S04]  /*4bdc0*/  LDL.LU.64 R8, [R1+0x578] ;  /* 0x0005780001087983 */ /* 0x000f280000300a00 */
[----:B------:R-:W4:Y:S01]  /*4bdd0*/  LDL.LU.64 R68, [R1+0x368] ;  /* 0x0003680001447983 */ /* 0x000f220000300a00 */
[----:B------:R-:W-:-:S03]  /*4bde0*/  IMAD.WIDE R6, R249, 0x4, R6 ;  /* 0x00000004f9067825 */ /* 0x000fc600078e0206 */
[----:B------:R1:W-:Y:S04]  /*4bdf0*/  STL.64 [R1+0x40], R32 ;  /* 0x0000402001007387 */ /* 0x0003e80000100a00 */
        /* <DEDUP_REMOVED lines=11> */
[----:B-1----:R-:W-:-:S04]  /*4beb0*/  IMAD.WIDE R6, R249, 0x4, R4 ;  /* 0x00000004f9067825 */ /* 0x002fc800078e0204 */
[C---:B------:R-:W-:Y:S01]  /*4bec0*/  IMAD.WIDE R4, R249.reuse, 0x4, R2 ;  /* 0x00000004f9047825 */ /* 0x040fe200078e0202 */
[----:B------:R1:W-:Y:S03]  /*4bed0*/  STL.64 [R1+0xc48], R6 ;  /* 0x000c480601007387 */ /* 0x0003e60000100a00 */
[C---:B------:R-:W-:Y:S01]  /*4bee0*/  IMAD.WIDE R2, R249.reuse, 0x4, R244 ;  /* 0x00000004f9027825 */ /* 0x040fe200078e02f4 */
        /* <DEDUP_REMOVED lines=8> */
[----:B------:R1:W-:Y:S04]  /*4bf70*/  STL.64 [R1+0x20], R22 ;  /* 0x0000201601007387 */ /* 0x0003e80000100a00 */
[----:B-1----:R-:W4:Y:S04]  /*4bf80*/  LDL.LU.64 R22, [R1+0x1d88] ;  /* 0x001d880001167983 */ /* 0x002f280000300a00 */
[----:B------:R1:W-:Y:S04]  /*4bf90*/  STL.64 [R1+0xc70], R86 ;  /* 0x000c705601007387 */ /* 0x0003e80000100a00 */
[----:B-1----:R-:W4:Y:S01]  /*4bfa0*/  LDL.LU.64 R86, [R1+0xd30] ;  /* 0x000d300001567983 */ /* 0x002f220000300a00 */
[----:B--2---:R-:W-:-:S05]  /*4bfb0*/  IMAD.WIDE R80, R249, 0x4, R80 ;  /* 0x00000004f9507825 */ /* 0x004fca00078e0250 */
[----:B------:R1:W-:Y:S01]  /*4bfc0*/  STL.64 [R1+0xc78], R80 ;  /* 0x000c785001007387 */ /* 0x0003e20000100a00 */
[----:B------:R-:W-:-:S03]  /*4bfd0*/  IMAD.WIDE R76, R249, 0x4, R76 ;  /* 0x00000004f94c7825 */ /* 0x000fc600078e024c */
[----:B-1----:R-:W2:Y:S04]  /*4bfe0*/  LDL.LU.64 R80, [R1+0xd38] ;  /* 0x000d380001507983 */ /* 0x002ea80000300a00 */
[----:B------:R1:W-:Y:S04]  /*4bff0*/  STL.64 [R1+0xc80], R76 ;  /* 0x000c804c01007387 */ /* 0x0003e80000100a00 */
[----:B-1----:R-:W2:Y:S01]  /*4c000*/  LDL.LU.64 R76, [R1+0x780] ;  /* 0x00078000014c7983 */ /* 0x002ea20000300a00 */
[----:B---3--:R-:W-:-:S04]  /*4c010*/  IMAD.WIDE R20, R249, 0x4, R20 ;  /* 0x00000004f9147825 */ /* 0x008fc800078e0214 */
[C---:B------:R-:W-:Y:S01]  /*4c020*/  IMAD.WIDE R72, R249.reuse, 0x4, R72 ;  /* 0x00000004f9487825 */ /* 0x040fe200078e0248 */
[----:B------:R1:W-:Y:S04]  /*4c030*/  STL.64 [R1+0xc88], R20 ;  /* 0x000c881401007387 */ /* 0x0003e80000100a00 */
[----:B-1----:R-:W3:Y:S04]  /*4c040*/  LDL.LU.64 R20, [R1+0x1d80] ;  /* 0x001d800001147983 */ /* 0x002ee80000300a00 */
[----:B------:R1:W-:Y:S04]  /*4c050*/  STL.64 [R1+0x370], R72 ;  /* 0x0003704801007387 */ /* 0x0003e80000100a00 */
[----:B-1----:R-:W2:Y:S01]  /*4c060*/  LDL.LU.64 R72, [R1+0x1d78] ;  /* 0x001d780001487983 */ /* 0x002ea20000300a00 */
[----:B------:R-:W-:-:S04]  /*4c070*/  IMAD.WIDE R18, R249, 0x4, R18 ;  /* 0x00000004f9127825 */ /* 0x000fc800078e0212 */
[----:B------:R-:W-:-:S04]  /*4c080*/  IMAD.WIDE R16, R249, 0x4, R16 ;  /* 0x00000004f9107825 */ /* 0x000fc800078e0210 */
[----:B-----5:R-:W-:-:S04]  /*4c090*/  IMAD.WIDE R14, R249, 0x4, R14 ;  /* 0x00000004f90e7825 */ /* 0x020fc800078e020e */
        /* <DEDUP_REMOVED lines=22> */
[----:B--2---:R-:W-:-:S05]  /*4c200*/  IMAD.WIDE R68, R249, 0x4, R68 ;  /* 0x00000004f9447825 */ /* 0x004fca00078e0244 */
[----:B------:R1:W-:Y:S04]  /*4c210*/  STL.64 [R1], R68 ;  /* 0x0000004401007387 */ /* 0x0003e80000100a00 */
        /* <DEDUP_REMOVED lines=23> */
[----:B------:R1:W-:Y:S02]  /*4c390*/  STL.64 [R1+0xd18], R244 ;  /* 0x000d18f401007387 */ /* 0x0003e40000100a00 */
[C---:B-1----:R-:W-:Y:S02]  /*4c3a0*/  IMAD.WIDE R244, R249.reuse, 0x4, R242 ;  /* 0x00000004f9f47825 */ /* 0x042fe400078e02f2 */
[----:B------:R-:W2:Y:S02]  /*4c3b0*/  LDL.LU.64 R242, [R1+0x358] ;  /* 0x0003580001f27983 */ /* 0x000ea40000300a00 */
[C---:B------:R-:W-:Y:S02]  /*4c3c0*/  IMAD.WIDE R80, R249.reuse, 0x4, R80 ;  /* 0x00000004f9507825 */ /* 0x040fe400078e0250 */
[----:B------:R1:W-:Y:S02]  /*4c3d0*/  STL.64 [R1+0xd20], R244 ;  /* 0x000d20f401007387 */ /* 0x0003e40000100a00 */
[----:B------:R-:W-:-:S04]  /*4c3e0*/  IMAD.WIDE R76, R249, 0x4, R76 ;  /* 0x00000004f94c7825 */ /* 0x000fc800078e024c */
[----:B------:R-:W-:-:S04]  /*4c3f0*/  IMAD.WIDE R72, R249, 0x4, R72 ;  /* 0x00000004f9487825 */ /* 0x000fc800078e0248 */
[C---:B-1----:R-:W-:Y:S02]  /*4c400*/  IMAD.WIDE R244, R249.reuse, 0x4, R164 ;  /* 0x00000004f9f47825 */ /* 0x042fe400078e02a4 */
[----:B------:R-:W3:Y:S04]  /*4c410*/  LDL.LU.64 R164, [R1+0x778] ;  /* 0x0007780001a47983 */ /* 0x000ee80000300a00 */
[----:B------:R1:W-:Y:S01]  /*4c420*/  STL.64 [R1+0xd30], R86 ;  /* 0x000d305601007387 */ /* 0x0003e20000100a00 */
[----:B------:R-:W-:-:S03]  /*4c430*/  IMAD.WIDE R2, R249, 0x4, R2 ;  /* 0x00000004f9027825 */ /* 0x000fc600078e0202 */
[----:B-1----:R-:W4:Y:S04]  /*4c440*/  LDL.LU.64 R86, [R1+0x1d18] ;  /* 0x001d180001567983 */ /* 0x002f280000300a00 */
[----:B------:R1:W-:Y:S04]  /*4c450*/  STL.64 [R1+0xd38], R80 ;  /* 0x000d385001007387 */ /* 0x0003e80000100a00 */
[----:B-1----:R-:W4:Y:S04]  /*4c460*/  LDL.LU.64 R80, [R1+0x1d10] ;  /* 0x001d100001507983 */ /* 0x002f280000300a00 */
[----:B------:R1:W-:Y:S04]  /*4c470*/  STL.64 [R1+0xd40], R76 ;  /* 0x000d404c01007387 */ /* 0x0003e80000100a00 */
[----:B-1----:R-:W4:Y:S04]  /*4c480*/  LDL.LU.64 R76, [R1+0x1d08] ;  /* 0x001d0800014c7983 */ /* 0x002f280000300a00 */
[----:B------:R-:W-:Y:S04]  /*4c490*/  STL.64 [R1+0xd28], R244 ;  /* 0x000d28f401007387 */ /* 0x000fe80000100a00 */
[----:B------:R1:W-:Y:S04]  /*4c4a0*/  STL.64 [R1+0x19f8], R244 ;  /* 0x0019f8f401007387 */ /* 0x0003e80000100a00 */
[----:B-1----:R-:W4:Y:S04]  /*4c4b0*/  LDL.LU.64 R244, [R1+0x348] ;  /* 0x0003480001f47983 */ /* 0x002f280000300a00 */
[----:B------:R1:W-:Y:S04]  /*4c4c0*/  STL.64 [R1+0xd48], R72 ;  /* 0x000d484801007387 */ /* 0x0003e80000100a00 */
[----:B-1----:R-:W4:Y:S04]  /*4c4d0*/  LDL.LU.64 R72, [R1+0x1d00] ;  /* 0x001d000001487983 */ /* 0x002f280000300a00 */
[----:B------:R1:W-:Y:S01]  /*4c4e0*/  STL.64 [R1+0x1a58], R2 ;  /* 0x001a580201007387 */ /* 0x0003e20000100a00 */
[----:B--2---:R-:W-:-:S05]  /*4c4f0*/  IMAD.WIDE R242, R249, 0x4, R242 ;  /* 0x00000004f9f27825 */ /* 0x004fca00078e02f2 */
[----:B------:R2:W-:Y:S04]  /*4c500*/  STL.64 [R1+0x358], R242 ;  /* 0x000358f201007387 */ /* 0x0005e80000100a00 */
[----:B-1----:R-:W4:Y:S01]  /*4c510*/  LDL.LU.64 R2, [R1+0xdb8] ;  /* 0x000db80001027983 */ /* 0x002f220000300a00 */
[----:B------:R-:W-:-:S04]  /*4c520*/  IMAD.WIDE R68, R249, 0x4, R68 ;  /* 0x00000004f9447825 */ /* 0x000fc800078e0244 */
[C---:B--2---:R-:W-:Y:S02]  /*4c530*/  IMAD.WIDE R242, R249.reuse, 0x4, R88 ;  /* 0x00000004f9f27825 */ /* 0x044fe400078e0258 */
[----:B------:R-:W2:Y:S02]  /*4c540*/  LDL.LU.64 R88, [R1+0x558] ;  /* 0x0005580001587983 */ /* 0x000ea40000300a00 */
[C---:B---3--:R-:W-:Y:S02]  /*4c550*/  IMAD.WIDE R164, R249.reuse, 0x4, R164 ;  /* 0x00000004f9a47825 */ /* 0x048fe400078e02a4 */
[----:B------:R1:W-:Y:S02]  /*4c560*/  STL.64 [R1+0xd60], R242 ;  /* 0x000d60f201007387 */ /* 0x0003e40000100a00 */
[----:B------:R-:W-:-:S04]  /*4c570*/  IMAD.WIDE R246, R249, 0x4, R246 ;  /* 0x00000004f9f67825 */ /* 0x000fc800078e02f6 */
[C---:B-1----:R-:W-:Y:S02]  /*4c580*/  IMAD.WIDE R242, R249.reuse, 0x4, R166 ;  /* 0x00000004f9f27825 */ /* 0x042fe400078e02a6 */
[----:B------:R-:W3:Y:S02]  /*4c590*/  LDL.LU.64 R166, [R1+0x770] ;  /* 0x0007700001a67983 */ /* 0x000ee40000300a00 */
[----:B------:R-:W-:-:S04]  /*4c5a0*/  IMAD.WIDE R250, R249, 0x4, R250 ;  /* 0x00000004f9fa7825 */ /* 0x000fc800078e02fa */
[----:B------:R-:W-:-:S04]  /*4c5b0*/  IMAD.WIDE R4, R249, 0x4, R4 ;  /* 0x00000004f9047825 */ /* 0x000fc800078e0204 */
[----:B------:R-:W-:-:S04]  /*4c5c0*/  IMAD.WIDE R90, R249, 0x4, R90 ;  /* 0x00000004f95a7825 */ /* 0x000fc800078e025a */
[----:B----4-:R-:W-:-:S05]  /*4c5d0*/  IMAD.WIDE R2, R249, 0x4, R2 ;  /* 0x00000004f9027825 */ /* 0x010fca00078e0202 */
[----:B------:R1:W-:Y:S04]  /*4c5e0*/  STL.64 [R1+0xd70], R2 ;  /* 0x000d700201007387 */ /* 0x0003e80000100a00 */
[----:B-1----:R-:W4:Y:S04]  /*4c5f0*/  LDL.LU.64 R2, [R1+0xe78] ;  /* 0x000e780001027983 */ /* 0x002f280000300a00 */
[----:B------:R1:W-:Y:S04]  /*4c600*/  STL.64 [R1+0xd78], R68 ;  /* 0x000d784401007387 */ /* 0x0003e80000100a00 */
[----:B-1----:R-:W3:Y:S04]  /*4c610*/  LDL.LU.64 R68, [R1+0x1cf8] ;  /* 0x001cf80001447983 */ /* 0x002ee80000300a00 */
[----:B------:R1:W-:Y:S04]  /*4c620*/  STL.64 [R1+0xd80], R164 ;  /* 0x000d80a401007387 */ /* 0x0003e80000100a00 */
[----:B-1----:R-:W3:Y:S04]  /*4c630*/  LDL.LU.64 R164, [R1+0x768] ;  /* 0x0007680001a47983 */ /* 0x002ee80000300a00 */
[----:B------:R-:W-:Y:S04]  /*4c640*/  STL.64 [R1+0xd68], R242 ;  /* 0x000d68f201007387 */ /* 0x000fe80000100a00 */
        /* <DEDUP_REMOVED lines=11> */
[----:B--2---:R-:W-:-:S04]  /*4c700*/  IMAD.WIDE R88, R249, 0x4, R88 ;  /* 0x00000004f9587825 */ /* 0x004fc800078e0258 */
[----:B------:R-:W-:-:S04]  /*4c710*/  IMAD.WIDE R6, R249, 0x4, R6 ;  /* 0x00000004f9067825 */ /* 0x000fc800078e0206 */
[----:B---3--:R-:W-:-:S05]  /*4c720*/  IMAD.WIDE R90, R249, 0x4, R90 ;  /* 0x00000004f95a7825 */ /* 0x008fca00078e025a */
[----:B------:R1:W-:Y:S04]  /*4c730*/  STL.64 [R1+0xdd0], R90 ;  /* 0x000dd05a01007387 */ /* 0x0003e80000100a00 */
[----:B------:R-:W-:Y:S01]  /*4c740*/  STL.64 [R1+0xdb8], R168 ;  /* 0x000db8a801007387 */ /* 0x000fe20000100a00 */
[----:B-1----:R-:W-:-:S04]  /*4c750*/  IMAD.WIDE R90, R249, 0x4, R4 ;  /* 0x00000004f95a7825 */ /* 0x002fc800078e0204 */
[C---:B------:R-:W-:Y:S01]  /*4c760*/  IMAD.WIDE R4, R249.reuse, 0x4, R166 ;  /* 0x00000004f9047825 */ /* 0x040fe200078e02a6 */
[----:B------:R1:W-:Y:S04]  /*4c770*/  STL.64 [R1+0xde0], R90 ;  /* 0x000de05a01007387 */ /* 0x0003e80000100a00 */
[----:B------:R-:W-:Y:S04]  /*4c780*/  STL.64 [R1+0x1a08], R168 ;  /* 0x001a08a801007387 */ /* 0x000fe80000100a00 */
[----:B------:R2:W-:Y:S01]  /*4c790*/  STL.64 [R1+0xde8], R4 ;  /* 0x000de80401007387 */ /* 0x0005e20000100a00 */
[----:B-1----:R-:W-:-:S03]  /*4c7a0*/  IMAD.WIDE R90, R249, 0x4, R244 ;  /* 0x00000004f95a7825 */ /* 0x002fc600078e02f4 */
[----:B--2---:R-:W2:Y:S04]  /*4c7b0*/  LDL.LU.64 R4, [R1+0x760] ;  /* 0x0007600001047983 */ /* 0x004ea80000300a00 */
[----:B------:R1:W-:Y:S01]  /*4c7c0*/  STL.64 [R1+0xdf0], R88 ;  /* 0x000df05801007387 */ /* 0x0003e20000100a00 */
[----:B------:R-:W-:-:S04]  /*4c7d0*/  IMAD.WIDE R168, R249, 0x4, R92 ;  /* 0x00000004f9a87825 */ /* 0x000fc800078e025c */
[C---:B------:R-:W-:Y:S01]  /*4c7e0*/  IMAD.WIDE R166, R249.reuse, 0x4, R170 ;  /* 0x00000004f9a67825 */ /* 0x040fe200078e02aa */
[----:B-1----:R-:W3:Y:S04]  /*4c7f0*/  LDL.LU.64 R88, [R1+0x548] ;  /* 0x0005480001587983 */ /* 0x002ee80000300a00 */
[----:B------:R-:W5:Y:S04]  /*4c800*/  LDL.LU.64 R244, [R1+0x338] ;  /* 0x0003380001f47983 */ /* 0x000f680000300a00 */
[----:B------:R1:W-:Y:S04]  /*4c810*/  STL.64 [R1+0x348], R90 ;  /* 0x0003485a01007387 */ /* 0x0003e80000100a00 */
[----:B------:R4:W-:Y:S04]  /*4c820*/  STL.64 [R1+0x1a68], R6 ;  /* 0x001a680601007387 */ /* 0x0009e80000100a00 */
[----:B------:R-:W5:Y:S04]  /*4c830*/  LDL.LU.64 R92, [R1+0xec0] ;  /* 0x000ec000015c7983 */ /* 0x000f680000300a00 */
[----:B------:R-:W5:Y:S01]  /*4c840*/  LDL.LU.64 R170, [R1+0xea8] ;  /* 0x000ea80001aa7983 */ /* 0x000f620000300a00 */
[----:B-1----:R-:W-:-:S03]  /*4c850*/  IMAD.WIDE R90, R249, 0x4, R242 ;  /* 0x00000004f95a7825 */ /* 0x002fc600078e02f2 */
[----:B----4-:R-:W4:Y:S01]  /*4c860*/  LDL.LU.64 R6, [R1+0xf20] ;  /* 0x000f200001067983 */ /* 0x010f220000300a00 */
[----:B------:R-:W-:-:S03]  /*4c870*/  IMAD.WIDE R2, R249, 0x4, R2 ;  /* 0x00000004f9027825 */ /* 0x000fc600078e0202 */
[----:B------:R1:W-:Y:S01]  /*4c880*/  STL.64 [R1+0xe20], R90 ;  /* 0x000e205a01007387 */ /* 0x0003e20000100a00 */
[----:B------:R-:W-:-:S03]  /*4c890*/  IMAD.WIDE R164, R249, 0x4, R164 ;  /* 0x00000004f9a47825 */ /* 0x000fc600078e02a4 */
[----:B-1----:R-:W4:Y:S04]  /*4c8a0*/  LDL.LU.64 R90, [R1+0xf30] ;  /* 0x000f3000015a7983 */ /* 0x002f280000300a00 */
[----:B------:R1:W-:Y:S04]  /*4c8b0*/  STL.64 [R1+0xe28], R2 ;  /* 0x000e280201007387 */ /* 0x0003e80000100a00 */
[----:B------:R-:W-:Y:S04]  /*4c8c0*/  STL.64 [R1+0xe08], R168 ;  /* 0x000e08a801007387 */ /* 0x000fe80000100a00 */
[----:B------:R-:W-:Y:S04]  /*4c8d0*/  STL.64 [R1+0x1a18], R168 ;  /* 0x001a18a801007387 */ /* 0x000fe80000100a00 */
[----:B-1----:R-:W4:Y:S04]  /*4c8e0*/  LDL.LU.64 R2, [R1+0x758] ;  /* 0x0007580001027983 */ /* 0x002f280000300a00 */
[----:B------:R-:W-:Y:S04]  /*4c8f0*/  STL.64 [R1+0xe18], R166 ;  /* 0x000e18a601007387 */ /* 0x000fe80000100a00 */
[----:B------:R-:W-:Y:S04]  /*4c900*/  STL.64 [R1+0xe30], R164 ;  /* 0x000e30a401007387 */ /* 0x000fe80000100a00 */
[----:B------:R1:W-:Y:S02]  /*4c910*/  STL.64 [R1+0x1a20], R166 ;  /* 0x001a20a601007387 */ /* 0x0003e40000100a00 */
[----:B-1----:R-:W-:-:S05]  /*4c920*/  IMAD.WIDE R166, R249, 0x4, R246 ;  /* 0x00000004f9a67825 */ /* 0x002fca00078e02f6 */
[----:B------:R-:W-:Y:S01]  /*4c930*/  STL.64 [R1+0xe38], R166 ;  /* 0x000e38a601007387 */ /* 0x000fe20000100a00 */
[----:B------:R-:W-:-:S03]  /*4c940*/  IMAD.WIDE R164, R249, 0x4, R250 ;  /* 0x00000004f9a47825 */ /* 0x000fc600078e02fa */
[----:B------:R-:W4:Y:S04]  /*4c950*/  LDL.LU.64 R246, [R1+0x540] ;  /* 0x0005400001f67983 */ /* 0x000f280000300a00 */
[----:B------:R1:W-:Y:S04]  /*4c960*/  STL.64 [R1+0x340], R164 ;  /* 0x000340a401007387 */ /* 0x0003e80000100a00 */
[----:B------:R-:W4:Y:S01]  /*4c970*/  LDL.LU.64 R250, [R1+0x330] ;  /* 0x0003300001fa7983 */ /* 0x000f220000300a00 */
[----:B------:R-:W-:-:S04]  /*4c980*/  IMAD.WIDE R8, R249, 0x4, R8 ;  /* 0x00000004f9087825 */ /* 0x000fc800078e0208 */
[C---:B------:R-:W-:Y:S01]  /*4c990*/  IMAD.WIDE R242, R249.reuse, 0x4, R94 ;  /* 0x00000004f9f27825 */ /* 0x040fe200078e025e */
[----:B------:R1:W-:Y:S03]  /*4c9a0*/  STL.64 [R1+0xe78], R8 ;  /* 0x000e780801007387 */ /* 0x0003e60000100a00 */
[C---:B-1----:R-:W-:Y:S01]  /*4c9b0*/  IMAD.WIDE R164, R249.reuse, 0x4, R172 ;  /* 0x00000004f9a47825 */ /* 0x042fe200078e02ac */
[----:B------:R-:W4:Y:S03]  /*4c9c0*/  LDL.LU.64 R8, [R1+0xf68] ;  /* 0x000f680001087983 */ /* 0x000f260000300a00 */
[----:B--2---:R-:W-:-:S04]  /*4c9d0*/  IMAD.WIDE R4, R249, 0x4, R4 ;  /* 0x00000004f9047825 */ /* 0x004fc800078e0204 */
[----:B---3--:R-:W-:-:S04]  /*4c9e0*/  IMAD.WIDE R88, R249, 0x4, R88 ;  /* 0x00000004f9587825 */ /* 0x008fc800078e0258 */
[----:B-----5:R-:W-:-:S04]  /*4c9f0*/  IMAD.WIDE R92, R249, 0x4, R92 ;  /* 0x00000004f95c7825 */ /* 0x020fc800078e025c */
[----:B------:R-:W-:-:S05]  /*4ca00*/  IMAD.WIDE R94, R249, 0x4, R170 ;  /* 0x00000004f95e7825 */ /* 0x000fca00078e02aa */
[----:B------:R-:W-:Y:S04]  /*4ca10*/  STL.64 [R1+0xea8], R94 ;  /* 0x000ea85e01007387 */ /* 0x000fe80000100a00 */
[----:B------:R-:W2:Y:S04]  /*4ca20*/  LDL.LU.64 R166, [R1+0xf70] ;  /* 0x000f700001a67983 */ /* 0x000ea80000300a00 */
[----:B------:R-:W-:Y:S04]  /*4ca30*/  STL.64 [R1+0xec0], R92 ;  /* 0x000ec05c01007387 */ /* 0x000fe80000100a00 */
[----:B------:R-:W-:Y:S04]  /*4ca40*/  STL.64 [R1+0xe88], R242 ;  /* 0x000e88f201007387 */ /* 0x000fe80000100a00 */
[----:B------:R-:W-:Y:S04]  /*4ca50*/  STL.64 [R1+0x1a28], R242 ;  /* 0x001a28f201007387 */ /* 0x000fe80000100a00 */
[----:B------:R-:W3:Y:S04]  /*4ca60*/  LDL.LU.64 R168, [R1+0x750] ;  /* 0x0007500001a87983 */ /* 0x000ee80000300a00 */
[----:B------:R-:W-:Y:S04]  /*4ca70*/  STL.64 [R1+0xe98], R164 ;  /* 0x000e98a401007387 */ /* 0x000fe80000100a00 */
[----:B------:R1:W-:Y:S04]  /*4ca80*/  STL.64 [R1+0xed0], R4 ;  /* 0x000ed00401007387 */ /* 0x0003e80000100a00 */
[----:B------:R-:W-:Y:S04]  /*4ca90*/  STL.64 [R1+0x1a30], R164 ;  /* 0x001a30a401007387 */ /* 0x000fe80000100a00 */
[----:B-1----:R-:W5:Y:S04]  /*4caa0*/  LDL.LU.64 R4, [R1+0x538] ;  /* 0x0005380001047983 */ /* 0x002f680000300a00 */
[----:B------:R1:W-:Y:S04]  /*4cab0*/  STL.64 [R1+0xed8], R88 ;  /* 0x000ed85801007387 */ /* 0x0003e80000100a00 */
[----:B-1----:R-:W5:Y:S01]  /*4cac0*/  LDL.LU.64 R88, [R1+0x328] ;  /* 0x0003280001587983 */ /* 0x002f620000300a00 */
[----:B------:R-:W-:-:S04]  /*4cad0*/  IMAD.WIDE R92, R249, 0x4, R244 ;  /* 0x00000004f95c7825 */ /* 0x000fc800078e02f4 */
[C---:B------:R-:W-:Y:S01]  /*4cae0*/  IMAD.WIDE R10, R249.reuse, 0x4, R10 ;  /* 0x00000004f90a7825 */ /* 0x040fe200078e020a */
[----:B------:R-:W-:Y:S03]  /*4caf0*/  STL.64 [R1+0x338], R92 ;  /* 0x0003385c01007387 */ /* 0x000fe60000100a00 */
[C---:B----4-:R-:W-:Y:S01]  /*4cb00*/  IMAD.WIDE R6, R249.reuse, 0x4, R6 ;  /* 0x00000004f9067825 */ /* 0x050fe200078e0206 */
[----:B------:R1:W-:Y:S03]  /*4cb10*/  STL.64 [R1+0xee8], R10 ;  /* 0x000ee80a01007387 */ /* 0x0003e60000100a00 */
[C---:B------:R-:W-:Y:S01]  /*4cb20*/  IMAD.WIDE R244, R249.reuse, 0x4, R96 ;  /* 0x00000004f9f47825 */ /* 0x040fe200078e0260 */
[----:B------:R-:W4:Y:S04]  /*4cb30*/  LDL.LU.64 R170, [R1+0xfa8] ;  /* 0x000fa80001aa7983 */ /* 0x000f280000300a00 */
[----:B------:R1:W-:Y:S02]  /*4cb40*/  STL.64 [R1+0xf20], R6 ;  /* 0x000f200601007387 */ /* 0x0003e40000100a00 */
[----:B-1----:R-:W-:-:S04]  /*4cb50*/  IMAD.WIDE R10, R249, 0x4, R90 ;  /* 0x00000004f90a7825 */ /* 0x002fc800078e025a */
[C---:B------:R-:W-:Y:S01]  /*4cb60*/  IMAD.WIDE R92, R249.reuse, 0x4, R174 ;  /* 0x00000004f95c7825 */ /* 0x040fe200078e02ae */
[----:B------:R-:W4:Y:S04]  /*4cb70*/  LDL.LU.64 R6, [R1+0xfb0] ;  /* 0x000fb00001067983 */ /* 0x000f280000300a00 */
[----:B------:R1:W-:Y:S04]  /*4cb80*/  STL.64 [R1+0xf30], R10 ;  /* 0x000f300a01007387 */ /* 0x0003e80000100a00 */
[----:B------:R-:W-:Y:S04]  /*4cb90*/  STL.64 [R1+0xef8], R244 ;  /* 0x000ef8f401007387 */ /* 0x000fe80000100a00 */
[----:B------:R-:W-:Y:S01]  /*4cba0*/  STL.64 [R1+0x1a38], R244 ;  /* 0x001a38f401007387 */ /* 0x000fe20000100a00 */
[----:B-1----:R-:W-:-:S03]  /*4cbb0*/  IMAD.WIDE R10, R249, 0x4, R2 ;  /* 0x00000004f90a7825 */ /* 0x002fc600078e0202 */
[----:B------:R-:W4:Y:S01]  /*4cbc0*/  LDL.LU.64 R2, [R1+0x748] ;  /* 0x0007480001027983 */ /* 0x000f220000300a00 */
[----:B------:R-:W-:-:S03]  /*4cbd0*/  IMAD.WIDE R90, R249, 0x4, R246 ;  /* 0x00000004f95a7825 */ /* 0x000fc600078e02f6 */
[----:B------:R-:W-:Y:S04]  /*4cbe0*/  STL.64 [R1+0xf08], R92 ;  /* 0x000f085c01007387 */ /* 0x000fe80000100a00 */
[----:B------:R1:W-:Y:S04]  /*4cbf0*/  STL.64 [R1+0xf38], R10 ;  /* 0x000f380a01007387 */ /* 0x0003e80000100a00 */
[----:B------:R-:W-:Y:S04]  /*4cc00*/  STL.64 [R1+0x1a40], R92 ;  /* 0x001a405c01007387 */ /* 0x000fe80000100a00 */
[----:B------:R-:W4:Y:S01]  /*4cc10*/  LDL.LU.64 R246, [R1+0x530] ;  /* 0x0005300001f67983 */ /* 0x000f220000300a00 */
[----:B-1----:R-:W-:-:S03]  /*4cc20*/  IMAD.WIDE R10, R249, 0x4, R250 ;  /* 0x00000004f90a7825 */ /* 0x002fc600078e02fa */
[----:B------:R-:W-:Y:S04]  /*4cc30*/  STL.64 [R1+0xf40], R90 ;  /* 0x000f405a01007387 */ /* 0x000fe80000100a00 */
[----:B------:R-:W4:Y:S04]  /*4cc40*/  LDL.LU.64 R250, [R1+0x320] ;  /* 0x0003200001fa7983 */ /* 0x000f280000300a00 */
[----:B------:R1:W-:Y:S01]  /*4cc50*/  STL.64 [R1+0x330], R10 ;  /* 0x0003300a01007387 */ /* 0x0003e20000100a00 */
[----:B------:R-:W-:-:S04]  /*4cc60*/  IMAD.WIDE R174, R249, 0x4, R98 ;  /* 0x00000004f9ae7825 */ /* 0x000fc800078e0262 */
[----:B-1----:R-:W-:-:S05]  /*4cc70*/  IMAD.WIDE R10, R249, 0x4, R12 ;  /* 0x00000004f90a7825 */ /* 0x002fca00078e020c */
[----:B------:R1:W-:Y:S04]  /*4cc80*/  STL.64 [R1+0xf50], R10 ;  /* 0x000f500a01007387 */ /* 0x0003e80000100a00 */
[----:B------:R-:W4:Y:S01]  /*4cc90*/  LDL.LU.64 R242, [R1+0xfe8] ;  /* 0x000fe80001f27983 */ /* 0x000f220000300a00 */
[----:B------:R-:W-:-:S04]  /*4cca0*/  IMAD.WIDE R90, R249, 0x4, R176 ;  /* 0x00000004f95a7825 */ /* 0x000fc800078e02b0 */
[----:B-1----:R-:W-:-:S05]  /*4ccb0*/  IMAD.WIDE R10, R249, 0x4, R8 ;  /* 0x00000004f90a7825 */ /* 0x002fca00078e0208 */
[----:B------:R3:W-:Y:S04]  /*4ccc0*/  STL.64 [R1+0xf68], R10 ;  /* 0x000f680a01007387 */ /* 0x0007e80000100a00 */
[----:B------:R-:W-:Y:S01]  /*4ccd0*/  STL.64 [R1+0xf58], R174 ;  /* 0x000f58ae01007387 */ /* 0x000fe20000100a00 */
[----:B--2---:R-:W-:-:S05]  /*4cce0*/  IMAD.WIDE R8, R249, 0x4, R166 ;  /* 0x00000004f9087825 */ /* 0x004fca00078e02a6 */
[----:B------:R1:W-:Y:S04]  /*4ccf0*/  STL.64 [R1+0xf70], R8 ;  /* 0x000f700801007387 */ /* 0x0003e80000100a00 */
[----:B------:R-:W-:Y:S01]  /*4cd00*/  STL.64 [R1+0x1a48], R174 ;  /* 0x001a48ae01007387 */ /* 0x000fe20000100a00 */
[----:B---3--:R-:W-:-:S03]  /*4cd10*/  IMAD.WIDE R10, R249, 0x4, R168 ;  /* 0x00000004f90a7825 */ /* 0x008fc600078e02a8 */
[----:B-1----:R-:W2:Y:S04]  /*4cd20*/  LDL.LU.64 R8, [R1+0xff0] ;  /* 0x000ff00001087983 */ /* 0x002ea80000300a00 */
[----:B------:R-:W-:Y:S04]  /*4cd30*/  STL.64 [R1+0xf60], R90 ;  /* 0x000f605a01007387 */ /* 0x000fe80000100a00 */
[----:B------:R5:W-:Y:S04]  /*4cd40*/  STL.64 [R1+0xf78], R10 ;  /* 0x000f780a01007387 */ /* 0x000be80000100a00 */
[----:B------:R-:W-:Y:S04]  /*4cd50*/  STL.64 [R1+0x1a50], R90 ;  /* 0x001a505a01007387 */ /* 0x000fe80000100a00 */
[----:B------:R-:W3:Y:S01]  /*4cd60*/  LDL.LU.64 R168, [R1+0x740] ;  /* 0x0007400001a87983 */ /* 0x000ee20000300a00 */
[----:B-----5:R-:W-:-:S05]  /*4cd70*/  IMAD.WIDE R10, R249, 0x4, R4 ;  /* 0x00000004f90a7825 */ /* 0x020fca00078e0204 */
[----:B------:R-:W-:Y:S01]  /*4cd80*/  STL.64 [R1+0xf80], R10 ;  /* 0x000f800a01007387 */ /* 0x000fe20000100a00 */
[----:B------:R-:W-:-:S05]  /*4cd90*/  IMAD.WIDE R4, R249, 0x4, R88 ;  /* 0x00000004f9047825 */ /* 0x000fca00078e0258 */
[----:B------:R1:W-:Y:S04]  /*4cda0*/  STL.64 [R1+0x328], R4 ;  /* 0x0003280401007387 */ /* 0x0003e80000100a00 */
[----:B------:R-:W5:Y:S04]  /*4cdb0*/  LDL.LU.64 R94, [R1+0x528] ;  /* 0x00052800015e7983 */ /* 0x000f680000300a00 */
[----:B-1----:R-:W5:Y:S01]  /*4cdc0*/  LDL.LU.64 R4, [R1+0x318] ;  /* 0x0003180001047983 */ /* 0x002f620000300a00 */
[----:B------:R-:W-:-:S05]  /*4cdd0*/  IMAD.WIDE R10, R249, 0x4, R14 ;  /* 0x00000004f90a7825 */ /* 0x000fca00078e020e */
[----:B------:R1:W-:Y:S01]  /*4cde0*/  STL.64 [R1+0xf90], R10 ;  /* 0x000f900a01007387 */ /* 0x0003e20000100a00 */
[----:B------:R-:W-:-:S03]  /*4cdf0*/  IMAD.WIDE R172, R249, 0x4, R100 ;  /* 0x00000004f9ac7825 */ /* 0x000fc600078e0264 */
[----:B------:R-:W5:Y:S01]  /*4ce00*/  LDL.LU.64 R166, [R1+0x1030] ;  /* 0x0010300001a67983 */ /* 0x000f620000300a00 */
[----:B----4-:R-:W-:-:S04]  /*4ce10*/  IMAD.WIDE R6, R249, 0x4, R6 ;  /* 0x00000004f9067825 */ /* 0x010fc800078e0206 */
[----:B-1----:R-:W-:-:S04]  /*4ce20*/  IMAD.WIDE R10, R249, 0x4, R170 ;  /* 0x00000004f90a7825 */ /* 0x002fc800078e02aa */
[C---:B------:R-:W-:Y:S01]  /*4ce30*/  IMAD.WIDE R88, R249.reuse, 0x4, R178 ;  /* 0x00000004f9587825 */ /* 0x040fe200078e02b2 */
[----:B------:R-:W-:Y:S04]  /*4ce40*/  STL.64 [R1+0xfa8], R10 ;  /* 0x000fa80a01007387 */ /* 0x000fe80000100a00 */
[----:B------:R-:W-:Y:S01]  /*4ce50*/  STL.64 [R1+0xf98], R172 ;  /* 0x000f98ac01007387 */ /* 0x000fe20000100a00 */
[----:B------:R-:W-:-:S03]  /*4ce60*/  IMAD.WIDE R2, R249, 0x4, R2 ;  /* 0x00000004f9027825 */ /* 0x000fc600078e0202 */
[----:B------:R1:W-:Y:S04]  /*4ce70*/  STL.64 [R1+0xfb0], R6 ;  /* 0x000fb00601007387 */ /* 0x0003e80000100a00 */
[----:B------:R-:W-:Y:S04]  /*4ce80*/  STL.64 [R1+0x1a70], R172 ;  /* 0x001a70ac01007387 */ /* 0x000fe80000100a00 */
[----:B-1----:R-:W4:Y:S01]  /*4ce90*/  LDL.LU.64 R6, [R1+0x1020] ;  /* 0x0010200001067983 */ /* 0x002f220000300a00 */
[----:B------:R-:W-:-:S03]  /*4cea0*/  IMAD.WIDE R12, R249, 0x4, R246 ;  /* 0x00000004f90c7825 */ /* 0x000fc600078e02f6 */
[----:B------:R-:W-:Y:S04]  /*4ceb0*/  STL.64 [R1+0xfa0], R88 ;  /* 0x000fa05801007387 */ /* 0x000fe80000100a00 */
[----:B------:R1:W-:Y:S04]  /*4cec0*/  STL.64 [R1+0xfb8], R2 ;  /* 0x000fb80201007387 */ /* 0x0003e80000100a00 */
[----:B------:R-:W-:Y:S01]  /*4ced0*/  STL.64 [R1+0x1a78], R88 ;  /* 0x001a785801007387 */ /* 0x000fe20000100a00 */
[----:B------:R-:W-:-:S03]  /*4cee0*/  IMAD.WIDE R10, R249, 0x4, R250 ;  /* 0x00000004f90a7825 */ /* 0x000fc600078e02fa */
[----:B-1----:R-:W4:Y:S04]  /*4cef0*/  LDL.LU.64 R2, [R1+0x738] ;  /* 0x0007380001027983 */ /* 0x002f280000300a00 */
[----:B------:R-:W-:Y:S04]  /*4cf00*/  STL.64 [R1+0xfc0], R12 ;  /* 0x000fc00c01007387 */ /* 0x000fe80000100a00 */
[----:B------:R-:W4:Y:S04]  /*4cf10*/  LDL.LU.64 R246, [R1+0x520] ;  /* 0x0005200001f67983 */ /* 0x000f280000300a00 */
[----:B------:R1:W-:Y:S04]  /*4cf20*/  STL.64 [R1+0x320], R10 ;  /* 0x0003200a01007387 */ /* 0x0003e80000100a00 */
[----:B------:R-:W4:Y:S01]  /*4cf30*/  LDL.LU.64 R250, [R1+0x310] ;  /* 0x0003100001fa7983 */ /* 0x000f220000300a00 */
[----:B------:R-:W-:-:S04]  /*4cf40*/  IMAD.WIDE R180, R249, 0x4, R180 ;  /* 0x00000004f9b47825 */ /* 0x000fc800078e02b4 */
[C---:B------:R-:W-:Y:S01]  /*4cf50*/  IMAD.WIDE R90, R249.reuse, 0x4, R16 ;  /* 0x00000004f95a7825 */ /* 0x040fe200078e0210 */
[----:B------:R-:W-:Y:S03]  /*4cf60*/  STL.64 [R1+0x1a80], R180 ;  /* 0x001a80b401007387 */ /* 0x000fe60000100a00 */
[C---:B-1----:R-:W-:Y:S01]  /*4cf70*/  IMAD.WIDE R10, R249.reuse, 0x4, R242 ;  /* 0x00000004f90a7825 */ /* 0x042fe200078e02f2 */
[----:B------:R-:W-:Y:S03]  /*4cf80*/  STL.64 [R1+0xfc8], R90 ;  /* 0x000fc85a01007387 */ /* 0x000fe60000100a00 */
[C---:B------:R-:W-:Y:S01]  /*4cf90*/  IMAD.WIDE R170, R249.reuse, 0x4, R102 ;  /* 0x00000004f9aa7825 */ /* 0x040fe200078e0266 */
[----:B------:R-:W-:Y:S04]  /*4cfa0*/  STL.64 [R1+0x1a88], R90 ;  /* 0x001a885a01007387 */ /* 0x000fe80000100a00 */
[----:B------:R2:W-:Y:S02]  /*4cfb0*/  STL.64 [R1+0xfe8], R10 ;  /* 0x000fe80a01007387 */ /* 0x0005e40000100a00 */
[----:B--2---:R-:W-:-:S02]  /*4cfc0*/  IMAD.WIDE R10, R249, 0x4, R8 ;  /* 0x00000004f90a7825 */ /* 0x004fc400078e0208 */
[----:B------:R-:W2:Y:S04]  /*4cfd0*/  LDL.LU.64 R8, [R1+0x1078] ;  /* 0x0010780001087983 */ /* 0x000ea80000300a00 */
[----:B------:R-:W-:Y:S04]  /*4cfe0*/  STL.64 [R1+0xfd8], R170 ;  /* 0x000fd8aa01007387 */ /* 0x000fe80000100a00 */
[----:B------:R3:W-:Y:S04]  /*4cff0*/  STL.64 [R1+0xff0], R10 ;  /* 0x000ff00a01007387 */ /* 0x0007e80000100a00 */
[----:B------:R-:W-:Y:S01]  /*4d000*/  STL.64 [R1+0x1a90], R170 ;  /* 0x001a90aa01007387 */ /* 0x000fe20000100a00 */
[----:B---3--:R-:W-:-:S03]  /*4d010*/  IMAD.WIDE R10, R249, 0x4, R168 ;  /* 0x00000004f90a7825 */ /* 0x008fc600078e02a8 */
[----:B------:R-:W3:Y:S04]  /*4d020*/  LDL.LU.64 R168, [R1+0x1068] ;  /* 0x0010680001a87983 */ /* 0x000ee80000300a00 */
[----:B------:R5:W-:Y:S02]  /*4d030*/  STL.64 [R1+0xff8], R10 ;  /* 0x000ff80a01007387 */ /* 0x000be40000100a00 */
[C---:B-----5:R-:W-:Y:S02]  /*4d040*/  IMAD.WIDE R10, R249.reuse, 0x4, R4 ;  /* 0x00000004f90a7825 */ /* 0x060fe400078e0204 */
[----:B------:R-:W5:Y:S02]  /*4d050*/  LDL.LU.64 R4, [R1+0x730] ;  /* 0x0007300001047983 */ /* 0x000f640000300a00 */
[----:B------:R-:W-:-:S04]  /*4d060*/  IMAD.WIDE R12, R249, 0x4, R94 ;  /* 0x00000004f90c7825 */ /* 0x000fc800078e025e */
[C---:B------:R-:W-:Y:S01]  /*4d070*/  IMAD.WIDE R182, R249.reuse, 0x4, R182 ;  /* 0x00000004f9b67825 */ /* 0x040fe200078e02b6 */
[----:B------:R1:W-:Y:S04]  /*4d080*/  STL.64 [R1+0x1000], R12 ;  /* 0x0010000c01007387 */ /* 0x0003e80000100a00 */
[----:B------:R1:W-:Y:S01]  /*4d090*/  STL.64 [R1+0x318], R10 ;  /* 0x0003180a01007387 */ /* 0x0003e20000100a00 */
[----:B------:R-:W-:-:S03]  /*4d0a0*/  IMAD.WIDE R174, R249, 0x4, R18 ;  /* 0x00000004f9ae7825 */ /* 0x000fc600078e0212 */
[----:B------:R-:W-:Y:S01]  /*4d0b0*/  STL.64 [R1+0x1a98], R182 ;  /* 0x001a98b601007387 */ /* 0x000fe20000100a00 */
[----:B-1----:R-:W-:-:S03]  /*4d0c0*/  IMAD.WIDE R12, R249, 0x4, R166 ;  /* 0x00000004f90c7825 */ /* 0x002fc600078e02a6 */
[----:B------:R-:W5:Y:S04]  /*4d0d0*/  LDL.LU.64 R10, [R1+0x518] ;  /* 0x00051800010a7983 */ /* 0x000f680000300a00 */
[----:B------:R-:W5:Y:S01]  /*4d0e0*/  LDL.LU.64 R164, [R1+0x308] ;  /* 0x0003080001a47983 */ /* 0x000f620000300a00 */
[----:B------:R-:W-:-:S03]  /*4d0f0*/  IMAD.WIDE R104, R249, 0x4, R104 ;  /* 0x00000004f9687825 */ /* 0x000fc600078e0268 */
[----:B------:R-:W-:Y:S04]  /*4d100*/  STL.64 [R1+0x1018], R12 ;  /* 0x0010180c01007387 */ /* 0x000fe80000100a00 */
[----:B------:R-:W-:Y:S04]  /*4d110*/  STL.64 [R1+0x1008], R174 ;  /* 0x001008ae01007387 */ /* 0x000fe80000100a00 */
[----:B------:R-:W-:Y:S01]  /*4d120*/  STL.64 [R1+0x1aa0], R174 ;  /* 0x001aa0ae01007387 */ /* 0x000fe20000100a00 */
[----:B----4-:R-:W-:-:S03]  /*4d130*/  IMAD.WIDE R6, R249, 0x4, R6 ;  /* 0x00000004f9067825 */ /* 0x010fc600078e0206 */
[----:B------:R-:W4:Y:S04]  /*4d140*/  LDL.LU.64 R166, [R1+0x10c0] ;  /* 0x0010c00001a67983 */ /* 0x000f280000300a00 */
[----:B------:R-:W-:Y:S04]  /*4d150*/  STL.64 [R1+0x1010], R104 ;  /* 0x0010106801007387 */ /* 0x000fe80000100a00 */
[----:B------:R1:W-:Y:S04]  /*4d160*/  STL.64 [R1+0x1020], R6 ;  /* 0x0010200601007387 */ /* 0x0003e80000100a00 */
[----:B------:R-:W-:Y:S01]  /*4d170*/  STL.64 [R1+0x1aa8], R104 ;  /* 0x001aa86801007387 */ /* 0x000fe20000100a00 */
[----:B------:R-:W-:-:S03]  /*4d180*/  IMAD.WIDE R2, R249, 0x4, R2 ;  /* 0x00000004f9027825 */ /* 0x000fc600078e0202 */
[----:B-1----:R-:W4:Y:S04]  /*4d190*/  LDL.LU.64 R6, [R1+0x10b0] ;  /* 0x0010b00001067983 */ /* 0x002f280000300a00 */
[----:B------:R1:W-:Y:S01]  /*4d1a0*/  STL.64 [R1+0x1028], R2 ;  /* 0x0010280201007387 */ /* 0x0003e20000100a00 */
[----:B------:R-:W-:-:S03]  /*4d1b0*/  IMAD.WIDE R12, R249, 0x4, R246 ;  /* 0x00000004f90c7825 */ /* 0x000fc600078e02f6 */
[----:B-1----:R-:W4:Y:S04]  /*4d1c0*/  LDL.LU.64 R2, [R1+0x728] ;  /* 0x0007280001027983 */ /* 0x002f280000300a00 */
[----:B------:R1:W-:Y:S04]  /*4d1d0*/  STL.64 [R1+0x1030], R12 ;  /* 0x0010300c01007387 */ /* 0x0003e80000100a00 */
[----:B------:R-:W4:Y:S01]  /*4d1e0*/  LDL.LU.64 R246, [R1+0x510] ;  /* 0x0005100001f67983 */ /* 0x000f220000300a00 */
[----:B-1----:R-:W-:-:S03]  /*4d1f0*/  IMAD.WIDE R12, R249, 0x4, R250 ;  /* 0x00000004f90c7825 */ /* 0x002fc600078e02fa */
[----:B------:R-:W4:Y:S01]  /*4d200*/  LDL.LU.64 R250, [R1+0x300] ;  /* 0x0003000001fa7983 */ /* 0x000f220000300a00 */
[----:B------:R-:W-:-:S04]  /*4d210*/  IMAD.WIDE R184, R249, 0x4, R184 ;  /* 0x00000004f9b87825 */ /* 0x000fc800078e02b8 */
[C---:B------:R-:W-:Y:S01]  /*4d220*/  IMAD.WIDE R92, R249.reuse, 0x4, R20 ;  /* 0x00000004f95c7825 */ /* 0x040fe200078e0214 */
[----:B------:R-:W-:Y:S04]  /*4d230*/  STL.64 [R1+0x310], R12 ;  /* 0x0003100c01007387 */ /* 0x000fe80000100a00 */
[----:B------:R-:W-:Y:S01]  /*4d240*/  STL.64 [R1+0x1ab0], R184 ;  /* 0x001ab0b801007387 */ /* 0x000fe20000100a00 */
[----:B------:R-:W-:-:S03]  /*4d250*/  IMAD.WIDE R102, R249, 0x4, R106 ;  /* 0x00000004f9667825 */ /* 0x000fc600078e026a */
[----:B------:R-:W-:Y:S04]  /*4d260*/  STL.64 [R1+0x1038], R92 ;  /* 0x0010385c01007387 */ /* 0x000fe80000100a00 */
[----:B------:R-:W-:Y:S01]  /*4d270*/  STL.64 [R1+0x1ab8], R92 ;  /* 0x001ab85c01007387 */ /* 0x000fe20000100a00 */
[----:B--2---:R-:W-:-:S05]  /*4d280*/  IMAD.WIDE R8, R249, 0x4, R8 ;  /* 0x00000004f9087825 */ /* 0x004fca00078e0208 */
[----:B------:R3:W-:Y:S04]  /*4d290*/  STL.64 [R1+0x1048], R8 ;  /* 0x0010480801007387 */ /* 0x0007e80000100a00 */
[----:B------:R-:W2:Y:S04]  /*4d2a0*/  LDL.LU.64 R242, [R1+0x1100] ;  /* 0x0011000001f27983 */ /* 0x000ea80000300a00 */
[----:B------:R-:W-:Y:S01]  /*4d2b0*/  STL.64 [R1+0x1040], R102 ;  /* 0x0010406601007387 */ /* 0x000fe20000100a00 */
[----:B---3--:R-:W-:-:S05]  /*4d2c0*/  IMAD.WIDE R8, R249, 0x4, R168 ;  /* 0x00000004f9087825 */ /* 0x008fca00078e02a8 */
[----:B------:R1:W-:Y:S04]  /*4d2d0*/  STL.64 [R1+0x1050], R8 ;  /* 0x0010500801007387 */ /* 0x0003e80000100a00 */
[----:B------:R-:W-:Y:S04]  /*4d2e0*/  STL.64 [R1+0x1ac0], R102 ;  /* 0x001ac06601007387 */ /* 0x000fe80000100a00 */
[----:B------:R-:W3:Y:S04]  /*4d2f0*/  LDL.LU.64 R94, [R1+0x10f8] ;  /* 0x0010f800015e7983 */ /* 0x000ee80000300a00 */
[----:B-1----:R-:W3:Y:S01]  /*4d300*/  LDL.LU.64 R8, [R1+0x720] ;  /* 0x0007200001087983 */ /* 0x002ee20000300a00 */
[----:B-----5:R-:W-:-:S05]  /*4d310*/  IMAD.WIDE R4, R249, 0x4, R4 ;  /* 0x00000004f9047825 */ /* 0x020fca00078e0204 */
[----:B------:R1:W-:Y:S04]  /*4d320*/  STL.64 [R1+0x1058], R4 ;  /* 0x0010580401007387 */ /* 0x0003e80000100a00 */
[----:B------:R-:W5:Y:S04]  /*4d330*/  LDL.LU.64 R168, [R1+0x508] ;  /* 0x0005080001a87983 */ /* 0x000f680000300a00 */
[----:B-1----:R-:W5:Y:S01]  /*4d340*/  LDL.LU.64 R4, [R1+0x2f8] ;  /* 0x0002f80001047983 */ /* 0x002f620000300a00 */
[----:B------:R-:W-:-:S04]  /*4d350*/  IMAD.WIDE R108, R249, 0x4, R108 ;  /* 0x00000004f96c7825 */ /* 0x000fc800078e026c */
[----:B------:R-:W-:-:S04]  /*4d360*/  IMAD.WIDE R12, R249, 0x4, R10 ;  /* 0x00000004f90c7825 */ /* 0x000fc800078e020a */
[C---:B------:R-:W-:Y:S01]  /*4d370*/  IMAD.WIDE R10, R249.reuse, 0x4, R164 ;  /* 0x00000004f90a7825 */ /* 0x040fe200078e02a4 */
[----:B------:R-:W-:Y:S03]  /*4d380*/  STL.64 [R1+0x1068], R12 ;  /* 0x0010680c01007387 */ /* 0x000fe60000100a00 */
[C---:B------:R-:W-:Y:S01]  /*4d390*/  IMAD.WIDE R186, R249.reuse, 0x4, R186 ;  /* 0x00000004f9ba7825 */ /* 0x040fe200078e02ba */
[----:B------:R4:W-:Y:S03]  /*4d3a0*/  STL.64 [R1+0x1078], R10 ;  /* 0x0010780a01007387 */ /* 0x0009e60000100a00 */
[C---:B------:R-:W-:Y:S01]  /*4d3b0*/  IMAD.WIDE R244, R249.reuse, 0x4, R22 ;  /* 0x00000004f9f47825 */ /* 0x040fe200078e0216 */
[----:B------:R-:W-:Y:S04]  /*4d3c0*/  STL.64 [R1+0x1ac8], R108 ;  /* 0x001ac86c01007387 */ /* 0x000fe80000100a00 */
[----:B------:R-:W-:Y:S01]  /*4d3d0*/  STL.64 [R1+0x1ad0], R186 ;  /* 0x001ad0ba01007387 */ /* 0x000fe20000100a00 */
[----:B----4-:R-:W-:-:S03]  /*4d3e0*/  IMAD.WIDE R10, R249, 0x4, R166 ;  /* 0x00000004f90a7825 */ /* 0x010fc600078e02a6 */
[----:B------:R-:W-:Y:S04]  /*4d3f0*/  STL.64 [R1+0x1080], R244 ;  /* 0x001080f401007387 */ /* 0x000fe80000100a00 */
[----:B------:R-:W-:Y:S04]  /*4d400*/  STL.64 [R1+0x1ad8], R244 ;  /* 0x001ad8f401007387 */ /* 0x000fe80000100a00 */
[----:B------:R1:W-:Y:S04]  /*4d410*/  STL.64 [R1+0x1088], R10 ;  /* 0x0010880a01007387 */ /* 0x0003e80000100a00 */
[----:B------:R-:W4:Y:S01]  /*4d420*/  LDL.LU.64 R166, [R1+0x13d0] ;  /* 0x0013d00001a67983 */ /* 0x000f220000300a00 */
[----:B-1----:R-:W-:-:S05]  /*4d430*/  IMAD.WIDE R10, R249, 0x4, R6 ;  /* 0x00000004f90a7825 */ /* 0x002fca00078e0206 */
[----:B------:R-:W-:Y:S01]  /*4d440*/  STL.64 [R1+0x1090], R10 ;  /* 0x0010900a01007387 */ /* 0x000fe20000100a00 */
[----:B------:R-:W-:-:S05]  /*4d450*/  IMAD.WIDE R6, R249, 0x4, R2 ;  /* 0x00000004f9067825 */ /* 0x000fca00078e0202 */
[----:B------:R1:W-:Y:S01]  /*4d460*/  STL.64 [R1+0x1098], R6 ;  /* 0x0010980601007387 */ /* 0x0003e20000100a00 */
[----:B------:R-:W-:-:S03]  /*4d470*/  IMAD.WIDE R2, R249, 0x4, R246 ;  /* 0x00000004f9027825 */ /* 0x000fc600078e02f6 */
[----:B-1----:R-:W4:Y:S01]  /*4d480*/  LDL.LU.64 R6, [R1+0x1118] ;  /* 0x0011180001067983 */ /* 0x002f220000300a00 */
[----:B------:R-:W-:-:S03]  /*4d490*/  IMAD.WIDE R10, R249, 0x4, R250 ;  /* 0x00000004f90a7825 */ /* 0x000fc600078e02fa */
[----:B------:R1:W-:Y:S04]  /*4d4a0*/  STL.64 [R1+0x10a0], R2 ;  /* 0x0010a00201007387 */ /* 0x0003e80000100a00 */
[----:B-1----:R-:W4:Y:S04]  /*4d4b0*/  LDL.LU.64 R2, [R1+0x718] ;  /* 0x0007180001027983 */ /* 0x002f280000300a00 */
[----:B------:R2:W-:Y:S04]  /*4d4c0*/  STL.64 [R1+0x10b0], R10 ;  /* 0x0010b00a01007387 */ /* 0x0005e80000100a00 */
[----:B------:R-:W4:Y:S01]  /*4d4d0*/  LDL.LU.64 R246, [R1+0x500] ;  /* 0x0005000001f67983 */ /* 0x000f220000300a00 */
[----:B------:R-:W-:-:S03]  /*4d4e0*/  IMAD.WIDE R110, R249, 0x4, R110 ;  /* 0x00000004f96e7825 */ /* 0x000fc600078e026e */
[----:B------:R-:W4:Y:S01]  /*4d4f0*/  LDL.LU.64 R250, [R1+0x2f0] ;  /* 0x0002f00001fa7983 */ /* 0x000f220000300a00 */
[----:B------:R-:W-:-:S04]  /*4d500*/  IMAD.WIDE R188, R249, 0x4, R188 ;  /* 0x00000004f9bc7825 */ /* 0x000fc800078e02bc */
[C---:B------:R-:W-:Y:S01]  /*4d510*/  IMAD.WIDE R164, R249.reuse, 0x4, R24 ;  /* 0x00000004f9a47825 */ /* 0x040fe200078e0218 */
[----:B------:R-:W-:Y:S04]  /*4d520*/  STL.64 [R1+0x1ae0], R110 ;  /* 0x001ae06e01007387 */ /* 0x000fe80000100a00 */
[----:B------:R-:W-:Y:S04]  /*4d530*/  STL.64 [R1+0x1ae8], R188 ;  /* 0x001ae8bc01007387 */ /* 0x000fe80000100a00 */
[----:B------:R-:W-:Y:S04]  /*4d540*/  STL.64 [R1+0x10c0], R164 ;  /* 0x0010c0a401007387 */ /* 0x000fe80000100a00 */
[----:B------:R-:W-:Y:S01]  /*4d550*/  STL.64 [R1+0x1af0], R164 ;  /* 0x001af0a401007387 */ /* 0x000fe20000100a00 */
[----:B--2---:R-:W-:-:S05]  /*4d560*/  IMAD.WIDE R10, R249, 0x4, R242 ;  /* 0x00000004f90a7825 */ /* 0x004fca00078e02f2 */
[----:B------:R1:W-:Y:S01]  /*4d570*/  STL.64 [R1+0x10d0], R10 ;  /* 0x0010d00a01007387 */ /* 0x0003e20000100a00 */
[----:B---3--:R-:W-:-:S04]  /*4d580*/  IMAD.WIDE R12, R249, 0x4, R94 ;  /* 0x00000004f90c7825 */ /* 0x008fc800078e025e */
[C---:B-1----:R-:W-:Y:S01]  /*4d590*/  IMAD.WIDE R10, R249.reuse, 0x4, R8 ;  /* 0x00000004f90a7825 */ /* 0x042fe200078e0208 */
[----:B------:R-:W-:Y:S04]  /*4d5a0*/  STL.64 [R1+0x10d8], R12 ;  /* 0x0010d80c01007387 */ /* 0x000fe80000100a00 */
[----:B------:R1:W-:Y:S04]  /*4d5b0*/  STL.64 [R1+0x10e0], R10 ;  /* 0x0010e00a01007387 */ /* 0x0003e80000100a00 */
[----:B------:R-:W2:Y:S01]  /*4d5c0*/  LDL.LU.64 R96, [R1+0x1408] ;  /* 0x0014080001607983 */ /* 0x000ea20000300a00 */
[----:B-----5:R-:W-:-:S05]  /*4d5d0*/  IMAD.WIDE R8, R249, 0x4, R168 ;  /* 0x00000004f9087825 */ /* 0x020fca00078e02a8 */
[----:B------:R4:W-:Y:S04]  /*4d5e0*/  STL.64 [R1+0x10e8], R8 ;  /* 0x0010e80801007387 */ /* 0x0009e80000100a00 */
[----:B-1----:R-:W3:Y:S04]  /*4d5f0*/  LDL.LU.64 R10, [R1+0x1168] ;  /* 0x00116800010a7983 */ /* 0x002ee80000300a00 */
[----:B------:R-:W5:Y:S04]  /*4d600*/  LDL.LU.64 R94, [R1+0x710] ;  /* 0x00071000015e7983 */ /* 0x000f680000300a00 */
[----:B------:R-:W5:Y:S01]  /*4d610*/  LDL.LU.64 R168, [R1+0x4f0] ;  /* 0x0004f00001a87983 */ /* 0x000f620000300a00 */
[----:B------:R-:W-:-:S03]  /*4d620*/  IMAD.WIDE R110, R249, 0x4, R4 ;  /* 0x00000004f96e7825 */ /* 0x000fc600078e0204 */
[----:B------:R-:W5:Y:S01]  /*4d630*/  LDL.LU.64 R4, [R1+0x2e8] ;  /* 0x0002e80001047983 */ /* 0x000f620000300a00 */
[----:B------:R-:W-:-:S04]  /*4d640*/  IMAD.WIDE R112, R249, 0x4, R112 ;  /* 0x00000004f9707825 */ /* 0x000fc800078e0270 */
[C---:B------:R-:W-:Y:S01]  /*4d650*/  IMAD.WIDE R190, R249.reuse, 0x4, R190 ;  /* 0x00000004f9be7825 */ /* 0x040fe200078e02be */
[----:B------:R-:W-:Y:S03]  /*4d660*/  STL.64 [R1+0x1af8], R112 ;  /* 0x001af87001007387 */ /* 0x000fe60000100a00 */
[C---:B------:R-:W-:Y:S01]  /*4d670*/  IMAD.WIDE R242, R249.reuse, 0x4, R26 ;  /* 0x00000004f9f27825 */ /* 0x040fe200078e021a */
[----:B------:R-:W-:Y:S04]  /*4d680*/  STL.64 [R1+0x1b00], R190 ;  /* 0x001b00be01007387 */ /* 0x000fe80000100a00 */
[----:B------:R-:W-:Y:S04]  /*4d690*/  STL.64 [R1+0x10f0], R110 ;  /* 0x0010f06e01007387 */ /* 0x000fe80000100a00 */
[----:B------:R-:W-:Y:S04]  /*4d6a0*/  STL.64 [R1+0x1b08], R110 ;  /* 0x001b086e01007387 */ /* 0x000fe80000100a00 */
[----:B------:R-:W-:Y:S01]  /*4d6b0*/  STL.64 [R1+0x10f8], R242 ;  /* 0x0010f8f201007387 */ /* 0x000fe20000100a00 */
[----:B----4-:R-:W-:-:S03]  /*4d6c0*/  IMAD.WIDE R8, R249, 0x4, R166 ;  /* 0x00000004f9087825 */ /* 0x010fc600078e02a6 */
[----:B------:R-:W-:Y:S04]  /*4d6d0*/  STL.64 [R1+0x1b10], R242 ;  /* 0x001b10f201007387 */ /* 0x000fe80000100a00 */
[----:B------:R1:W-:Y:S02]  /*4d6e0*/  STL.64 [R1+0x1100], R8 ;  /* 0x0011000801007387 */ /* 0x0003e40000100a00 */
[----:B-1----:R-:W-:-:S05]  /*4d6f0*/  IMAD.WIDE R8, R249, 0x4, R6 ;  /* 0x00000004f9087825 */ /* 0x002fca00078e0206 */
[----:B------:R1:W-:Y:S01]  /*4d700*/  STL.64 [R1+0x1118], R8 ;  /* 0x0011180801007387 */ /* 0x0003e20000100a00 */
[----:B------:R-:W-:-:S03]  /*4d710*/  IMAD.WIDE R6, R249, 0x4, R2 ;  /* 0x00000004f9067825 */ /* 0x000fc600078e0202 */
[----:B-1----:R-:W4:Y:S01]  /*4d720*/  LDL.LU.64 R8, [R1+0x1440] ;  /* 0x0014400001087983 */ /* 0x002f220000300a00 */
[----:B------:R-:W-:-:S03]  /*4d730*/  IMAD.WIDE R2, R249, 0x4, R246 ;  /* 0x00000004f9027825 */ /* 0x000fc600078e02f6 */
[----:B------:R1:W-:Y:S04]  /*4d740*/  STL.64 [R1+0x1120], R6 ;  /* 0x0011200601007387 */ /* 0x0003e80000100a00 */
[----:B------:R1:W-:Y:S04]  /*4d750*/  STL.64 [R1+0x1128], R2 ;  /* 0x0011280201007387 */ /* 0x0003e80000100a00 */
[----:B-1----:R-:W4:Y:S04]  /*4d760*/  LDL.LU.64 R6, [R1+0x11b0] ;  /* 0x0011b00001067983 */ /* 0x002f280000300a00 */
[----:B------:R-:W4:Y:S04]  /*4d770*/  LDL.LU.64 R2, [R1+0x708] ;  /* 0x0007080001027983 */ /* 0x000f280000300a00 */
[----:B------:R-:W4:Y:S01]  /*4d780*/  LDL.LU.64 R246, [R1+0x4e8] ;  /* 0x0004e80001f67983 */ /* 0x000f220000300a00 */
[----:B------:R-:W-:-:S04]  /*4d790*/  IMAD.WIDE R114, R249, 0x4, R114 ;  /* 0x00000004f9727825 */ /* 0x000fc800078e0272 */
[----:B------:R-:W-:-:S04]  /*4d7a0*/  IMAD.WIDE R192, R249, 0x4, R192 ;  /* 0x00000004f9c07825 */ /* 0x000fc800078e02c0 */
[C---:B------:R-:W-:Y:S02]  /*4d7b0*/  IMAD.WIDE R244, R249.reuse, 0x4, R250 ;  /* 0x00000004f9f47825 */ /* 0x040fe400078e02fa */
[----:B------:R-:W4:Y:S02]  /*4d7c0*/  LDL.LU.64 R250, [R1+0x2e0] ;  /* 0x0002e00001fa7983 */ /* 0x000f240000300a00 */
[C---:B------:R-:W-:Y:S02]  /*4d7d0*/  IMAD.WIDE R166, R249.reuse, 0x4, R28 ;  /* 0x00000004f9a67825 */ /* 0x040fe400078e021c */
[----:B------:R-:W-:Y:S04]  /*4d7e0*/  STL.64 [R1+0x1b18], R114 ;  /* 0x001b187201007387 */ /* 0x000fe80000100a00 */
[----:B------:R-:W-:Y:S04]  /*4d7f0*/  STL.64 [R1+0x1b20], R192 ;  /* 0x001b20c001007387 */ /* 0x000fe80000100a00 */
[----:B------:R-:W-:Y:S04]  /*4d800*/  STL.64 [R1+0x1130], R244 ;  /* 0x001130f401007387 */ /* 0x000fe80000100a00 */
[----:B------:R-:W-:Y:S04]  /*4d810*/  STL.64 [R1+0x1b28], R244 ;  /* 0x001b28f401007387 */ /* 0x000fe80000100a00 */
[----:B------:R-:W-:Y:S04]  /*4d820*/  STL.64 [R1+0x1138], R166 ;  /* 0x001138a601007387 */ /* 0x000fe80000100a00 */
[----:B------:R-:W-:Y:S01]  /*4d830*/  STL.64 [R1+0x1b30], R166 ;  /* 0x001b30a601007387 */ /* 0x000fe20000100a00 */
[----:B--2---:R-:W-:-:S05]  /*4d840*/  IMAD.WIDE R12, R249, 0x4, R96 ;  /* 0x00000004f90c7825 */ /* 0x004fca00078e0260 */
[----:B------:R5:W-:Y:S01]  /*4d850*/  STL.64 [R1+0x1140], R12 ;  /* 0x0011400c01007387 */ /* 0x000be20000100a00 */
[----:B---3--:R-:W-:-:S04]  /*4d860*/  IMAD.WIDE R14, R249, 0x4, R10 ;  /* 0x00000004f90e7825 */ /* 0x008fc800078e020a */
[C---:B-----5:R-:W-:Y:S01]  /*4d870*/  IMAD.WIDE R12, R249.reuse, 0x4, R94 ;  /* 0x00000004f90c7825 */ /* 0x060fe200078e025e */
[----:B------:R-:W-:Y:S03]  /*4d880*/  STL.64 [R1+0x1168], R14 ;  /* 0x0011680e01007387 */ /* 0x000fe60000100a00 */
[C---:B------:R-:W-:Y:S01]  /*4d890*/  IMAD.WIDE R10, R249.reuse, 0x4, R168 ;  /* 0x00000004f90a7825 */ /* 0x040fe200078e02a8 */
[----:B------:R1:W-:Y:S04]  /*4d8a0*/  STL.64 [R1+0x1170], R12 ;  /* 0x0011700c01007387 */ /* 0x0003e80000100a00 */
[----:B------:R-:W2:Y:S04]  /*4d8b0*/  LDL.LU.64 R176, [R1+0x1478] ;  /* 0x0014780001b07983 */ /* 0x000ea80000300a00 */
[----:B------:R3:W-:Y:S04]  /*4d8c0*/  STL.64 [R1+0x1178], R10 ;  /* 0x0011780a01007387 */ /* 0x0007e80000100a00 */
[----:B-1----:R-:W5:Y:S04]  /*4d8d0*/  LDL.LU.64 R12, [R1+0x1200] ;  /* 0x00120000010c7983 */ /* 0x002f680000300a00 */
[----:B------:R-:W5:Y:S04]  /*4d8e0*/  LDL.LU.64 R96, [R1+0x700] ;  /* 0x0007000001607983 */ /* 0x000f680000300a00 */
[----:B---3--:R-:W3:Y:S01]  /*4d8f0*/  LDL.LU.64 R10, [R1+0x4e0] ;  /* 0x0004e000010a7983 */ /* 0x008ee20000300a00 */
[----:B------:R-:W-:-:S03]  /*4d900*/  IMAD.WIDE R186, R249, 0x4, R4 ;  /* 0x00000004f9ba7825 */ /* 0x000fc600078e0204 */
[----:B------:R-:W3:Y:S01]  /*4d910*/  LDL.LU.64 R4, [R1+0x2d8] ;  /* 0x0002d80001047983 */ /* 0x000ee20000300a00 */
        /* <DEDUP_REMOVED lines=8> */
[----:B----4-:R-:W-:-:S05]  /*4d9a0*/  IMAD.WIDE R8, R249, 0x4, R8 ;  /* 0x00000004f9087825 */ /* 0x010fca00078e0208 */
[----:B------:R-:W-:Y:S04]  /*4d9b0*/  STL.64 [R1+0x1190], R8 ;  /* 0x0011900801007387 */ /* 0x000fe80000100a00 */
[----:B------:R-:W-:Y:S04]  /*4d9c0*/  STL.64 [R1+0x1188], R100 ;  /* 0x0011886401007387 */ /* 0x000fe80000100a00 */
[----:B------:R-:W-:Y:S01]  /*4d9d0*/  STL.64 [R1+0x1b50], R100 ;  /* 0x001b506401007387 */ /* 0x000fe20000100a00 */
[----:B------:R-:W-:-:S05]  /*4d9e0*/  IMAD.WIDE R6, R249, 0x4, R6 ;  /* 0x00000004f9067825 */ /* 0x000fca00078e0206 */
[----:B------:R1:W-:Y:S02]  /*4d9f0*/  STL.64 [R1+0x11b0], R6 ;  /* 0x0011b00601007387 */ /* 0x0003e40000100a00 */
[----:B-1----:R-:W-:-:S04]  /*4da00*/  IMAD.WIDE R6, R249, 0x4, R2 ;  /* 0x00000004f9067825 */ /* 0x002fc800078e0202 */
[C---:B------:R-:W-:Y:S01]  /*4da10*/  IMAD.WIDE R2, R249.reuse, 0x4, R246 ;  /* 0x00000004f9027825 */ /* 0x040fe200078e02f6 */
[----:B------:R1:W-:Y:S04]  /*4da20*/  STL.64 [R1+0x11c0], R6 ;  /* 0x0011c00601007387 */ /* 0x0003e80000100a00 */
[----:B------:R-:W4:Y:S04]  /*4da30*/  LDL.LU.64 R94, [R1+0x14b0] ;  /* 0x0014b000015e7983 */ /* 0x000f280000300a00 */
[----:B------:R1:W-:Y:S04]  /*4da40*/  STL.64 [R1+0x11c8], R2 ;  /* 0x0011c80201007387 */ /* 0x0003e80000100a00 */
[----:B------:R-:W4:Y:S04]  /*4da50*/  LDL.LU.64 R8, [R1+0x12c0] ;  /* 0x0012c00001087983 */ /* 0x000f280000300a00 */
[----:B-1----:R-:W4:Y:S04]  /*4da60*/  LDL.LU.64 R6, [R1+0x6f8] ;  /* 0x0006f80001067983 */ /* 0x002f280000300a00 */
[----:B------:R-:W4:Y:S01]  /*4da70*/  LDL.LU.64 R2, [R1+0x4d8] ;  /* 0x0004d80001027983 */ /* 0x000f220000300a00 */
[----:B------:R-:W-:-:S03]  /*4da80*/  IMAD.WIDE R196, R249, 0x4, R196 ;  /* 0x00000004f9c47825 */ /* 0x000fc600078e02c4 */
[----:B------:R-:W4:Y:S01]  /*4da90*/  LDL.LU.64 R246, [R1+0x2d0] ;  /* 0x0002d00001f67983 */ /* 0x000f220000300a00 */
        /* <DEDUP_REMOVED lines=8> */
[----:B--2---:R-:W-:-:S05]  /*4db20*/  IMAD.WIDE R14, R249, 0x4, R176 ;  /* 0x00000004f90e7825 */ /* 0x004fca00078e02b0 */
[----:B------:R-:W-:Y:S01]  /*4db30*/  STL.64 [R1+0x11e0], R14 ;  /* 0x0011e00e01007387 */ /* 0x000fe20000100a00 */
[----:B-----5:R-:W-:-:S03]  /*4db40*/  IMAD.WIDE R12, R249, 0x4, R12 ;  /* 0x00000004f90c7825 */ /* 0x020fc600078e020c */
[----:B------:R-:W-:Y:S04]  /*4db50*/  STL.64 [R1+0x11d8], R98 ;  /* 0x0011d86201007387 */ /* 0x000fe80000100a00 */
[----:B------:R-:W-:Y:S04]  /*4db60*/  STL.64 [R1+0x1b70], R98 ;  /* 0x001b706201007387 */ /* 0x000fe80000100a00 */
[----:B------:R1:W-:Y:S01]  /*4db70*/  STL.64 [R1+0x1200], R12 ;  /* 0x0012000c01007387 */ /* 0x0003e20000100a00 */
[----:B---3--:R-:W-:-:S04]  /*4db80*/  IMAD.WIDE R10, R249, 0x4, R10 ;  /* 0x00000004f90a7825 */ /* 0x008fc800078e020a */
[----:B-1----:R-:W-:-:S05]  /*4db90*/  IMAD.WIDE R12, R249, 0x4, R96 ;  /* 0x00000004f90c7825 */ /* 0x002fca00078e0260 */
[----:B------:R1:W-:Y:S04]  /*4dba0*/  STL.64 [R1+0x1210], R12 ;  /* 0x0012100c01007387 */ /* 0x0003e80000100a00 */
[----:B------:R-:W2:Y:S04]  /*4dbb0*/  LDL.LU.64 R172, [R1+0x14e8] ;  /* 0x0014e80001ac7983 */ /* 0x000ea80000300a00 */
[----:B------:R4:W-:Y:S04]  /*4dbc0*/  STL.64 [R1+0x1218], R10 ;  /* 0x0012180a01007387 */ /* 0x0009e80000100a00 */
[----:B------:R-:W3:Y:S04]  /*4dbd0*/  LDL.LU.64 R14, [R1+0x12f8] ;  /* 0x0012f800010e7983 */ /* 0x000ee80000300a00 */
[----:B------:R-:W5:Y:S01]  /*4dbe0*/  LDL.LU.64 R176, [R1+0x6f0] ;  /* 0x0006f00001b07983 */ /* 0x000f620000300a00 */
[----:B------:R-:W-:-:S03]  /*4dbf0*/  IMAD.WIDE R102, R249, 0x4, R4 ;  /* 0x00000004f9667825 */ /* 0x000fc600078e0204 */
[----:B-1----:R-:W5:Y:S04]  /*4dc00*/  LDL.LU.64 R12, [R1+0x4d0] ;  /* 0x0004d000010c7983 */ /* 0x002f680000300a00 */
        /* <DEDUP_REMOVED lines=10> */
[----:B------:R1:W-:Y:S01]  /*4dcb0*/  STL.64 [R1+0x1230], R10 ;  /* 0x0012300a01007387 */ /* 0x0003e20000100a00 */
[----:B------:R-:W-:-:S03]  /*4dcc0*/  IMAD.WIDE R8, R249, 0x4, R8 ;  /* 0x00000004f9087825 */ /* 0x000fc600078e0208 */
[----:B------:R-:W-:Y:S01]  /*4dcd0*/  STL.64 [R1+0x1228], R96 ;  /* 0x0012286001007387 */ /* 0x000fe20000100a00 */
[----:B------:R-:W-:-:S03]  /*4dce0*/  IMAD.WIDE R6, R249, 0x4, R6 ;  /* 0x00000004f9067825 */ /* 0x000fc600078e0206 */
[----:B------:R-:W-:Y:S04]  /*4dcf0*/  STL.64 [R1+0x1b90], R96 ;  /* 0x001b906001007387 */ /* 0x000fe80000100a00 */
[----:B------:R4:W-:Y:S04]  /*4dd00*/  STL.64 [R1+0x1238], R8 ;  /* 0x0012380801007387 */ /* 0x0009e80000100a00 */
[----:B------:R4:W-:Y:S04]  /*4dd10*/  STL.64 [R1+0x1260], R6 ;  /* 0x0012600601007387 */ /* 0x0009e80000100a00 */
[----:B-1----:R-:W5:Y:S04]  /*4dd20*/  LDL.LU.64 R10, [R1+0x1520] ;  /* 0x00152000010a7983 */ /* 0x002f680000300a00 */
[----:B----4-:R-:W4:Y:S04]  /*4dd30*/  LDL.LU.64 R8, [R1+0x1330] ;  /* 0x0013300001087983 */ /* 0x010f280000300a00 */
[----:B------:R-:W4:Y:S01]  /*4dd40*/  LDL.LU.64 R6, [R1+0x6e8] ;  /* 0x0006e80001067983 */ /* 0x000f220000300a00 */
[----:B------:R-:W-:-:S03]  /*4dd50*/  IMAD.WIDE R98, R249, 0x4, R2 ;  /* 0x00000004f9627825 */ /* 0x000fc600078e0202 */
[----:B------:R-:W4:Y:S01]  /*4dd60*/  LDL.LU.64 R2, [R1+0x4c8] ;  /* 0x0004c80001027983 */ /* 0x000f220000300a00 */
[----:B------:R-:W-:-:S04]  /*4dd70*/  IMAD.WIDE R36, R249, 0x4, R36 ;  /* 0x00000004f9247825 */ /* 0x000fc800078e0224 */
[C---:B------:R-:W-:Y:S02]  /*4dd80*/  IMAD.WIDE R92, R249.reuse, 0x4, R246 ;  /* 0x00000004f95c7825 */ /* 0x040fe400078e02f6 */
[----:B------:R-:W4:Y:S02]  /*4dd90*/  LDL.LU.64 R246, [R1+0x2c0] ;  /* 0x0002c00001f67983 */ /* 0x000f240000300a00 */
[C---:B------:R-:W-:Y:S02]  /*4dda0*/  IMAD.WIDE R200, R249.reuse, 0x4, R200 ;  /* 0x00000004f9c87825 */ /* 0x040fe400078e02c8 */
[----:B------:R-:W-:Y:S02]  /*4ddb0*/  STL.64 [R1+0x1b98], R36 ;  /* 0x001b982401007387 */ /* 0x000fe40000100a00 */
        /* <DEDUP_REMOVED lines=8> */
[----:B------:R-:W-:Y:S01]  /*4de40*/  STL.64 [R1+0x1278], R16 ;  /* 0x0012781001007387 */ /* 0x000fe20000100a00 */
[----:B---3--:R-:W-:-:S03]  /*4de50*/  IMAD.WIDE R14, R249, 0x4, R14 ;  /* 0x00000004f90e7825 */ /* 0x008fc600078e020e */
[----:B------:R-:W-:Y:S04]  /*4de60*/  STL.64 [R1+0x1bb8], R94 ;  /* 0x001bb85e01007387 */ /* 0x000fe80000100a00 */
[----:B------:R5:W-:Y:S02]  /*4de70*/  STL.64 [R1+0x1280], R14 ;  /* 0x0012800e01007387 */ /* 0x000be40000100a00 */
[----:B-----5:R-:W-:-:S05]  /*4de80*/  IMAD.WIDE R14, R249, 0x4, R176 ;  /* 0x00000004f90e7825 */ /* 0x020fca00078e02b0 */
[----:B------:R1:W-:Y:S04]  /*4de90*/  STL.64 [R1+0x1288], R14 ;  /* 0x0012880e01007387 */ /* 0x0003e80000100a00 */
[----:B------:R-:W2:Y:S04]  /*4dea0*/  LDL.LU.64 R172, [R1+0x1558] ;  /* 0x0015580001ac7983 */ /* 0x000ea80000300a00 */
[----:B-1----:R-:W3:Y:S01]  /*4deb0*/  LDL.LU.64 R14, [R1+0x1368] ;  /* 0x00136800010e7983 */ /* 0x002ee20000300a00 */
[----:B------:R-:W-:-:S03]  /*4dec0*/  IMAD.WIDE R250, R249, 0x4, R12 ;  /* 0x00000004f9fa7825 */ /* 0x000fc600078e020c */
[----:B------:R-:W5:Y:S01]  /*4ded0*/  LDL.LU.64 R176, [R1+0x6e0] ;  /* 0x0006e00001b07983 */ /* 0x000f620000300a00 */
[----:B------:R-:W-:-:S03]  /*4dee0*/  IMAD.WIDE R184, R249, 0x4, R4 ;  /* 0x00000004f9b87825 */ /* 0x000fc600078e0204 */
[----:B------:R-:W5:Y:S04]  /*4def0*/  LDL.LU.64 R12, [R1+0x4c0] ;  /* 0x0004c000010c7983 */ /* 0x000f680000300a00 */
        /* <DEDUP_REMOVED lines=8> */
[----:B------:R-:W-:Y:S04]  /*4df80*/  STL.64 [R1+0x1298], R184 ;  /* 0x001298b801007387 */ /* 0x000fe80000100a00 */
[----:B------:R-:W-:Y:S04]  /*4df90*/  STL.64 [R1+0x1bd8], R184 ;  /* 0x001bd8b801007387 */ /* 0x000fe80000100a00 */
[----:B------:R-:W-:Y:S01]  /*4dfa0*/  STL.64 [R1+0x12a0], R34 ;  /* 0x0012a02201007387 */ /* 0x000fe20000100a00 */
[----:B------:R-:W-:-:S04]  /*4dfb0*/  IMAD.WIDE R10, R249, 0x4, R10 ;  /* 0x00000004f90a7825 */ /* 0x000fc800078e020a */
[C---:B----4-:R-:W-:Y:S01]  /*4dfc0*/  IMAD.WIDE R8, R249.reuse, 0x4, R8 ;  /* 0x00000004f9087825 */ /* 0x050fe200078e0208 */
[----:B------:R1:W-:Y:S03]  /*4dfd0*/  STL.64 [R1+0x12a8], R10 ;  /* 0x0012a80a01007387 */ /* 0x0003e60000100a00 */
[C---:B------:R-:W-:Y:S01]  /*4dfe0*/  IMAD.WIDE R6, R249.reuse, 0x4, R6 ;  /* 0x00000004f9067825 */ /* 0x040fe200078e0206 */
[----:B------:R-:W-:Y:S04]  /*4dff0*/  STL.64 [R1+0x1be0], R34 ;  /* 0x001be02201007387 */ /* 0x000fe80000100a00 */
[----:B------:R4:W-:Y:S04]  /*4e000*/  STL.64 [R1+0x12b0], R8 ;  /* 0x0012b00801007387 */ /* 0x0009e80000100a00 */
[----:B------:R4:W-:Y:S04]  /*4e010*/  STL.64 [R1+0x12b8], R6 ;  /* 0x0012b80601007387 */ /* 0x0009e80000100a00 */
[----:B-1----:R-:W5:Y:S04]  /*4e020*/  LDL.LU.64 R10, [R1+0x1588] ;  /* 0x00158800010a7983 */ /* 0x002f680000300a00 */
[----:B----4-:R-:W4:Y:S01]  /*4e030*/  LDL.LU.64 R8, [R1+0x1398] ;  /* 0x0013980001087983 */ /* 0x010f220000300a00 */
[----:B------:R-:W-:-:S03]  /*4e040*/  IMAD.WIDE R108, R249, 0x4, R2 ;  /* 0x00000004f96c7825 */ /* 0x000fc600078e0202 */
[----:B------:R-:W4:Y:S04]  /*4e050*/  LDL.LU.64 R6, [R1+0x6d8] ;  /* 0x0006d80001067983 */ /* 0x000f280000300a00 */
        /* <DEDUP_REMOVED lines=17> */
[----:B------:R1:W-:Y:S04]  /*4e170*/  STL.64 [R1+0x12e0], R14 ;  /* 0x0012e00e01007387 */ /* 0x0003e80000100a00 */
[----:B------:R-:W2:Y:S04]  /*4e180*/  LDL.LU.64 R88, [R1+0x15b8] ;  /* 0x0015b80001587983 */ /* 0x000ea80000300a00 */
[----:B------:R-:W3:Y:S01]  /*4e190*/  LDL.LU.64 R172, [R1+0x13c8] ;  /* 0x0013c80001ac7983 */ /* 0x000ee20000300a00 */
[----:B-----5:R-:W-:-:S03]  /*4e1a0*/  IMAD.WIDE R196, R249, 0x4, R12 ;  /* 0x00000004f9c47825 */ /* 0x020fc600078e020c */
[----:B-1----:R-:W5:Y:S01]  /*4e1b0*/  LDL.LU.64 R14, [R1+0x6d0] ;  /* 0x0006d000010e7983 */ /* 0x002f620000300a00 */
[----:B------:R-:W-:-:S03]  /*4e1c0*/  IMAD.WIDE R174, R249, 0x4, R4 ;  /* 0x00000004f9ae7825 */ /* 0x000fc600078e0204 */
[----:B------:R-:W3:Y:S04]  /*4e1d0*/  LDL.LU.64 R12, [R1+0x4b0] ;  /* 0x0004b000010c7983 */ /* 0x000ee80000300a00 */
[----:B------:R-:W3:Y:S01]  /*4e1e0*/  LDL.LU.64 R4, [R1+0x2a8] ;  /* 0x0002a80001047983 */ /* 0x000ee20000300a00 */
[----:B------:R-:W-:-:S04]  /*4e1f0*/  IMAD.WIDE R42, R249, 0x4, R42 ;  /* 0x00000004f92a7825 */ /* 0x000fc800078e022a */
[C---:B------:R-:W-:Y:S01]  /*4e200*/  IMAD.WIDE R108, R249.reuse, 0x4, R176 ;  /* 0x00000004f96c7825 */ /* 0x040fe200078e02b0 */
[----:B------:R-:W-:Y:S03]  /*4e210*/  STL.64 [R1+0x1c10], R42 ;  /* 0x001c102a01007387 */ /* 0x000fe60000100a00 */
        /* <DEDUP_REMOVED lines=12> */
[----:B------:R1:W-:Y:S04]  /*4e2e0*/  STL.64 [R1+0x12f8], R10 ;  /* 0x0012f80a01007387 */ /* 0x0003e80000100a00 */
[----:B------:R4:W-:Y:S01]  /*4e2f0*/  STL.64 [R1+0x1300], R8 ;  /* 0x0013000801007387 */ /* 0x0009e20000100a00 */
[----:B------:R-:W-:-:S03]  /*4e300*/  IMAD.WIDE R100, R249, 0x4, R2 ;  /* 0x00000004f9647825 */ /* 0x000fc600078e0202 */
[----:B------:R-:W5:Y:S04]  /*4e310*/  LDL.LU.64 R2, [R1+0x15e8] ;  /* 0x0015e80001027983 */ /* 0x000f680000300a00 */
[----:B-1----:R-:W5:Y:S01]  /*4e320*/  LDL.LU.64 R10, [R1+0x1400] ;  /* 0x00140000010a7983 */ /* 0x002f620000300a00 */
[----:B------:R-:W-:-:S03]  /*4e330*/  IMAD.WIDE R40, R249, 0x4, R6 ;  /* 0x00000004f9287825 */ /* 0x000fc600078e0206 */
[----:B----4-:R-:W4:Y:S01]  /*4e340*/  LDL.LU.64 R8, [R1+0x6c8] ;  /* 0x0006c80001087983 */ /* 0x010f220000300a00 */
[----:B------:R-:W-:-:S03]  /*4e350*/  IMAD.WIDE R182, R249, 0x4, R246 ;  /* 0x00000004f9b67825 */ /* 0x000fc600078e02f6 */
[----:B------:R-:W4:Y:S04]  /*4e360*/  LDL.LU.64 R6, [R1+0x4a8] ;  /* 0x0004a80001067983 */ /* 0x000f280000300a00 */
[----:B------:R-:W4:Y:S01]  /*4e370*/  LDL.LU.64 R246, [R1+0x298] ;  /* 0x0002980001f67983 */ /* 0x000f220000300a00 */
[----:B------:R-:W-:-:S03]  /*4e380*/  IMAD.WIDE R130, R249, 0x4, R130 ;  /* 0x00000004f9827825 */ /* 0x000fc600078e0282 */
[----:B------:R-:W-:Y:S01]  /*4e390*/  STL.64 [R1+0x1308], R40 ;  /* 0x0013082801007387 */ /* 0x000fe20000100a00 */
[----:B------:R-:W-:-:S03]  /*4e3a0*/  IMAD.WIDE R208, R249, 0x4, R208 ;  /* 0x00000004f9d07825 */ /* 0x000fc600078e02d0 */
[----:B------:R-:W-:Y:S01]  /*4e3b0*/  STL.64 [R1+0x1c40], R40 ;  /* 0x001c402801007387 */ /* 0x000fe20000100a00 */
[----:B------:R-:W-:-:S03]  /*4e3c0*/  IMAD.WIDE R176, R249, 0x4, R44 ;  /* 0x00000004f9b07825 */ /* 0x000fc600078e022c */
[----:B------:R-:W-:Y:S04]  /*4e3d0*/  STL.64 [R1+0x1c48], R130 ;  /* 0x001c488201007387 */ /* 0x000fe80000100a00 */
        /* <DEDUP_REMOVED lines=8> */
[----:B------:R-:W-:-:S04]  /*4e460*/  IMAD.WIDE R210, R249, 0x4, R210 ;  /* 0x00000004f9d27825 */ /* 0x000fc800078e02d2 */
[----:B--2---:R-:W-:-:S05]  /*4e470*/  IMAD.WIDE R16, R249, 0x4, R88 ;  /* 0x00000004f9107825 */ /* 0x004fca00078e0258 */
[----:B------:R3:W-:Y:S02]  /*4e480*/  STL.64 [R1+0x1320], R16 ;  /* 0x0013201001007387 */ /* 0x0007e40000100a00 */
[----:B---3--:R-:W-:-:S05]  /*4e490*/  IMAD.WIDE R16, R249, 0x4, R172 ;  /* 0x00000004f9107825 */ /* 0x008fca00078e02ac */
[----:B------:R-:W-:Y:S04]  /*4e4a0*/  STL.64 [R1+0x1328], R16 ;  /* 0x0013281001007387 */ /* 0x000fe80000100a00 */
[----:B------:R-:W2:Y:S01]  /*4e4b0*/  LDL.LU.64 R88, [R1+0x1618] ;  /* 0x0016180001587983 */ /* 0x000ea20000300a00 */
[----:B-----5:R-:W-:-:S04]  /*4e4c0*/  IMAD.WIDE R34, R249, 0x4, R14 ;  /* 0x00000004f9227825 */ /* 0x020fc800078e020e */
        /* <DEDUP_REMOVED lines=9> */
[----:B------:R-:W-:Y:S04]  /*4e560*/  STL.64 [R1+0x1c90], R170 ;  /* 0x001c90aa01007387 */ /* 0x000fe80000100a00 */
[----:B------:R-:W3:Y:S04]  /*4e570*/  LDL.LU.64 R172, [R1+0x1438] ;  /* 0x0014380001ac7983 */ /* 0x000ee80000300a00 */
[----:B------:R-:W5:Y:S01]  /*4e580*/  LDL.LU.64 R12, [R1+0x6c0] ;  /* 0x0006c000010c7983 */ /* 0x000f620000300a00 */
[----:B------:R-:W-:-:S04]  /*4e590*/  IMAD.WIDE R126, R249, 0x4, R46 ;  /* 0x00000004f97e7825 */ /* 0x000fc800078e022e */
[----:B------:R-:W-:-:S05]  /*4e5a0*/  IMAD.WIDE R2, R249, 0x4, R2 ;  /* 0x00000004f9027825 */ /* 0x000fca00078e0202 */
[----:B------:R1:W-:Y:S04]  /*4e5b0*/  STL.64 [R1+0x1350], R2 ;  /* 0x0013500201007387 */ /* 0x0003e80000100a00 */
[----:B------:R-:W5:Y:S04]  /*4e5c0*/  LDL.LU.64 R4, [R1+0x4a0] ;  /* 0x0004a00001047983 */ /* 0x000f680000300a00 */
[----:B-1----:R-:W5:Y:S04]  /*4e5d0*/  LDL.LU.64 R2, [R1+0x290] ;  /* 0x0002900001027983 */ /* 0x002f680000300a00 */
[----:B------:R-:W-:Y:S04]  /*4e5e0*/  STL.64 [R1+0x1348], R126 ;  /* 0x0013487e01007387 */ /* 0x000fe80000100a00 */
[----:B------:R-:W-:Y:S04]  /*4e5f0*/  STL.64 [R1+0x1c98], R126 ;  /* 0x001c987e01007387 */ /* 0x000fe80000100a00 */
[----:B------:R-:W5:Y:S01]  /*4e600*/  LDL.LU.64 R14, [R1+0x1648] ;  /* 0x00164800010e7983 */ /* 0x000f620000300a00 */
[----:B------:R-:W-:-:S03]  /*4e610*/  IMAD.WIDE R176, R249, 0x4, R10 ;  /* 0x00000004f9b07825 */ /* 0x000fc600078e020a */
[----:B------:R-:W5:Y:S01]  /*4e620*/  LDL.LU.64 R10, [R1+0x1470] ;  /* 0x00147000010a7983 */ /* 0x000f620000300a00 */
[----:B----4-:R-:W-:-:S03]  /*4e630*/  IMAD.WIDE R184, R249, 0x4, R8 ;  /* 0x00000004f9b87825 */ /* 0x010fc600078e0208 */
[----:B------:R-:W4:Y:S01]  /*4e640*/  LDL.LU.64 R8, [R1+0x6b8] ;  /* 0x0006b80001087983 */ /* 0x000f220000300a00 */
[----:B------:R-:W-:-:S03]  /*4e650*/  IMAD.WIDE R186, R249, 0x4, R6 ;  /* 0x00000004f9ba7825 */ /* 0x000fc600078e0206 */
[----:B------:R-:W4:Y:S01]  /*4e660*/  LDL.LU.64 R6, [R1+0x498] ;  /* 0x0004980001067983 */ /* 0x000f220000300a00 */
[----:B------:R-:W-:-:S03]  /*4e670*/  IMAD.WIDE R90, R249, 0x4, R246 ;  /* 0x00000004f95a7825 */ /* 0x000fc600078e02f6 */
        /* <DEDUP_REMOVED lines=16> */
[----:B--2---:R-:W-:-:S05]  /*4e780*/  IMAD.WIDE R16, R249, 0x4, R88 ;  /* 0x00000004f9107825 */ /* 0x004fca00078e0258 */
[----:B------:R1:W-:Y:S04]  /*4e790*/  STL.64 [R1+0x1380], R16 ;  /* 0x0013801001007387 */ /* 0x0003e80000100a00 */
[----:B-1----:R-:W2:Y:S01]  /*4e7a0*/  LDL.LU.64 R16, [R1+0x1678] ;  /* 0x0016780001107983 */ /* 0x002ea20000300a00 */
[----:B---3--:R-:W-:-:S03]  /*4e7b0*/  IMAD.WIDE R182, R249, 0x4, R172 ;  /* 0x00000004f9b67825 */ /* 0x008fc600078e02ac */
[----:B------:R-:W3:Y:S01]  /*4e7c0*/  LDL.LU.64 R172, [R1+0x14a8] ;  /* 0x0014a80001ac7983 */ /* 0x000ee20000300a00 */
[----:B-----5:R-:W-:-:S03]  /*4e7d0*/  IMAD.WIDE R202, R249, 0x4, R12 ;  /* 0x00000004f9ca7825 */ /* 0x020fc600078e020c */
[----:B------:R-:W5:Y:S01]  /*4e7e0*/  LDL.LU.64 R12, [R1+0x6b0] ;  /* 0x0006b000010c7983 */ /* 0x000f620000300a00 */
[----:B------:R-:W-:-:S04]  /*4e7f0*/  IMAD.WIDE R136, R249, 0x4, R136 ;  /* 0x00000004f9887825 */ /* 0x000fc800078e0288 */
[----:B------:R-:W-:-:S04]  /*4e800*/  IMAD.WIDE R122, R249, 0x4, R50 ;  /* 0x00000004f97a7825 */ /* 0x000fc800078e0232 */
[C---:B------:R-:W-:Y:S02]  /*4e810*/  IMAD.WIDE R194, R249.reuse, 0x4, R4 ;  /* 0x00000004f9c27825 */ /* 0x040fe400078e0204 */
[----:B------:R-:W3:Y:S02]  /*4e820*/  LDL.LU.64 R4, [R1+0x490] ;  /* 0x0004900001047983 */ /* 0x000ee40000300a00 */
[C---:B------:R-:W-:Y:S02]  /*4e830*/  IMAD.WIDE R180, R249.reuse, 0x4, R2 ;  /* 0x00000004f9b47825 */ /* 0x040fe400078e0202 */
[----:B------:R-:W3:Y:S04]  /*4e840*/  LDL.LU.64 R2, [R1+0x280] ;  /* 0x0002800001027983 */ /* 0x000ee80000300a00 */
[----:B------:R-:W-:Y:S04]  /*4e850*/  STL.64 [R1+0x1388], R182 ;  /* 0x001388b601007387 */ /* 0x000fe80000100a00 */
[----:B------:R-:W-:Y:S01]  /*4e860*/  STL.64 [R1+0x1cd8], R182 ;  /* 0x001cd8b601007387 */ /* 0x000fe20000100a00 */
[----:B------:R-:W-:-:S03]  /*4e870*/  IMAD.WIDE R212, R249, 0x4, R14 ;  /* 0x00000004f9d47825 */ /* 0x000fc600078e020e */
[----:B------:R-:W-:Y:S04]  /*4e880*/  STL.64 [R1+0x1390], R202 ;  /* 0x001390ca01007387 */ /* 0x000fe80000100a00 */
[----:B------:R1:W-:Y:S04]  /*4e890*/  STL.64 [R1+0x1ce0], R202 ;  /* 0x001ce0ca01007387 */ /* 0x0003e80000100a00 */
[----:B------:R1:W-:Y:S04]  /*4e8a0*/  STL.64 [R1+0x1ce8], R136 ;  /* 0x001ce88801007387 */ /* 0x0003e80000100a00 */
[----:B------:R-:W-:Y:S04]  /*4e8b0*/  STL.64 [R1+0x1398], R194 ;  /* 0x001398c201007387 */ /* 0x000fe80000100a00 */
[----:B------:R1:W-:Y:S01]  /*4e8c0*/  STL.64 [R1+0x1cf0], R194 ;  /* 0x001cf0c201007387 */ /* 0x0003e20000100a00 */
[----:B------:R-:W-:-:S03]  /*4e8d0*/  IMAD.WIDE R208, R249, 0x4, R10 ;  /* 0x00000004f9d07825 */ /* 0x000fc600078e020a */
[----:B------:R-:W-:Y:S04]  /*4e8e0*/  STL.64 [R1+0x13a0], R180 ;  /* 0x0013a0b401007387 */ /* 0x000fe80000100a00 */
[----:B------:R-:W-:Y:S04]  /*4e8f0*/  STL.64 [R1+0x13a8], R122 ;  /* 0x0013a87a01007387 */ /* 0x000fe80000100a00 */
[----:B------:R1:W-:Y:S04]  /*4e900*/  STL.64 [R1+0x13b0], R212 ;  /* 0x0013b0d401007387 */ /* 0x0003e80000100a00 */
[----:B------:R-:W3:Y:S04]  /*4e910*/  LDL.LU.64 R14, [R1+0x16a8] ;  /* 0x0016a800010e7983 */ /* 0x000ee80000300a00 */
[----:B------:R-:W3:Y:S01]  /*4e920*/  LDL.LU.64 R10, [R1+0x14e0] ;  /* 0x0014e000010a7983 */ /* 0x000ee20000300a00 */
[----:B----4-:R-:W-:-:S03]  /*4e930*/  IMAD.WIDE R250, R249, 0x4, R8 ;  /* 0x00000004f9fa7825 */ /* 0x010fc600078e0208 */
[----:B------:R-:W4:Y:S01]  /*4e940*/  LDL.LU.64 R8, [R1+0x6a8] ;  /* 0x0006a80001087983 */ /* 0x000f220000300a00 */
[----:B------:R-:W-:-:S03]  /*4e950*/  IMAD.WIDE R166, R249, 0x4, R6 ;  /* 0x00000004f9a67825 */ /* 0x000fc600078e0206 */
[----:B------:R-:W4:Y:S01]  /*4e960*/  LDL.LU.64 R6, [R1+0x488] ;  /* 0x0004880001067983 */ /* 0x000f220000300a00 */
[----:B------:R-:W-:-:S03]  /*4e970*/  IMAD.WIDE R88, R249, 0x4, R246 ;  /* 0x00000004f9587825 */ /* 0x000fc600078e02f6 */
[----:B------:R-:W4:Y:S01]  /*4e980*/  LDL.LU.64 R246, [R1+0x278] ;  /* 0x0002780001f67983 */ /* 0x000f220000300a00 */
[----:B------:R-:W-:-:S03]  /*4e990*/  IMAD.WIDE R120, R249, 0x4, R52 ;  /* 0x00000004f9787825 */ /* 0x000fc600078e0234 */
[----:B------:R-:W-:Y:S04]  /*4e9a0*/  STL.64 [R1+0x13b8], R208 ;  /* 0x0013b8d001007387 */ /* 0x000fe80000100a00 */
[----:B------:R-:W-:Y:S04]  /*4e9b0*/  STL.64 [R1+0x13c0], R250 ;  /* 0x0013c0fa01007387 */ /* 0x000fe80000100a00 */
[----:B------:R-:W-:Y:S04]  /*4e9c0*/  STL.64 [R1+0x13c8], R166 ;  /* 0x0013c8a601007387 */ /* 0x000fe80000100a00 */
[----:B------:R-:W-:Y:S04]  /*4e9d0*/  STL.64 [R1+0x13d0], R88 ;  /* 0x0013d05801007387 */ /* 0x000fe80000100a00 */
[----:B------:R-:W-:Y:S01]  /*4e9e0*/  STL.64 [R1+0x13d8], R120 ;  /* 0x0013d87801007387 */ /* 0x000fe20000100a00 */
[----:B--2---:R-:W-:-:S05]  /*4e9f0*/  IMAD.WIDE R186, R249, 0x4, R16 ;  /* 0x00000004f9ba7825 */ /* 0x004fca00078e0210 */
[----:B------:R2:W-:Y:S04]  /*4ea00*/  STL.64 [R1+0x13e0], R186 ;  /* 0x0013e0ba01007387 */ /* 0x0005e80000100a00 */
[----:B------:R-:W2:Y:S04]  /*4ea10*/  LDL.LU.64 R18, [R1+0x16d8] ;  /* 0x0016d80001127983 */ /* 0x000ea80000300a00 */
[----:B------:R-:W2:Y:S01]  /*4ea20*/  LDL.LU.64 R16, [R1+0x1518] ;  /* 0x0015180001107983 */ /* 0x000ea20000300a00 */
[----:B-----5:R-:W-:-:S03]  /*4ea30*/  IMAD.WIDE R38, R249, 0x4, R12 ;  /* 0x00000004f9267825 */ /* 0x020fc600078e020c */
[----:B------:R-:W5:Y:S01]  /*4ea40*/  LDL.LU.64 R12, [R1+0x6a0] ;  /* 0x0006a000010c7983 */ /* 0x000f620000300a00 */
[----:B---3--:R-:W-:-:S04]  /*4ea50*/  IMAD.WIDE R100, R249, 0x4, R172 ;  /* 0x00000004f9647825 */ /* 0x008fc800078e02ac */
[----:B------:R-:W-:-:S04]  /*4ea60*/  IMAD.WIDE R118, R249, 0x4, R54 ;  /* 0x00000004f9767825 */ /* 0x000fc800078e0236 */
[----:B------:R-:W-:-:S04]  /*4ea70*/  IMAD.WIDE R30, R249, 0x4, R140 ;  /* 0x00000004f91e7825 */ /* 0x000fc800078e028c */
[C---:B------:R-:W-:Y:S02]  /*4ea80*/  IMAD.WIDE R244, R249.reuse, 0x4, R4 ;  /* 0x00000004f9f47825 */ /* 0x040fe400078e0204 */
[----:B------:R-:W3:Y:S02]  /*4ea90*/  LDL.LU.64 R4, [R1+0x470] ;  /* 0x0004700001047983 */ /* 0x000ee40000300a00 */
[C---:B------:R-:W-:Y:S02]  /*4eaa0*/  IMAD.WIDE R172, R249.reuse, 0x4, R2 ;  /* 0x00000004f9ac7825 */ /* 0x040fe400078e0202 */
[----:B------:R-:W3:Y:S04]  /*4eab0*/  LDL.LU.64 R2, [R1+0x268] ;  /* 0x0002680001027983 */ /* 0x000ee80000300a00 */
[----:B------:R-:W-:Y:S04]  /*4eac0*/  STL.64 [R1+0x13e8], R100 ;  /* 0x0013e86401007387 */ /* 0x000fe80000100a00 */
[----:B------:R-:W-:Y:S04]  /*4ead0*/  STL.64 [R1+0x13f0], R38 ;  /* 0x0013f02601007387 */ /* 0x000fe80000100a00 */
[----:B------:R-:W-:Y:S04]  /*4eae0*/  STL.64 [R1+0x13f8], R244 ;  /* 0x0013f8f401007387 */ /* 0x000fe80000100a00 */
[----:B------:R-:W-:Y:S04]  /*4eaf0*/  STL.64 [R1+0x1400], R172 ;  /* 0x001400ac01007387 */ /* 0x000fe80000100a00 */
[----:B------:R-:W-:Y:S04]  /*4eb00*/  STL.64 [R1+0x1408], R118 ;  /* 0x0014087601007387 */ /* 0x000fe80000100a00 */
[----:B------:R-:W-:Y:S01]  /*4eb10*/  STL.64 [R1+0x1410], R30 ;  /* 0x0014101e01007387 */ /* 0x000fe20000100a00 */
[----:B------:R-:W-:-:S04]  /*4eb20*/  IMAD.WIDE R210, R249, 0x4, R14 ;  /* 0x00000004f9d27825 */ /* 0x000fc800078e020e */
[C---:B------:R-:W-:Y:S01]  /*4eb30*/  IMAD.WIDE R130, R249.reuse, 0x4, R10 ;  /* 0x00000004f9827825 */ /* 0x040fe200078e020a */
[----:B------:R1:W-:Y:S04]  /*4eb40*/  STL.64 [R1+0x1418], R210 ;  /* 0x001418d201007387 */ /* 0x0003e80000100a00 */
[----:B------:R-:W-:Y:S04]  /*4eb50*/  STL.64 [R1+0x1420], R130 ;  /* 0x0014208201007387 */ /* 0x000fe80000100a00 */
        /* <DEDUP_REMOVED lines=15> */
[----:B------:R-:W-:Y:S01]  /*4ec50*/  STL.64 [R1+0x1448], R28 ;  /* 0x0014481c01007387 */ /* 0x000fe20000100a00 */
[----:B--2---:R-:W-:-:S04]  /*4ec60*/  IMAD.WIDE R170, R249, 0x4, R18 ;  /* 0x00000004f9aa7825 */ /* 0x004fc800078e0212 */
[C---:B------:R-:W-:Y:S01]  /*4ec70*/  IMAD.WIDE R104, R249.reuse, 0x4, R16 ;  /* 0x00000004f9687825 */ /* 0x040fe200078e0210 */
[----:B------:R2:W-:Y:S04]  /*4ec80*/  STL.64 [R1+0x1458], R170 ;  /* 0x001458aa01007387 */ /* 0x0005e80000100a00 */
[----:B------:R-:W-:Y:S04]  /*4ec90*/  STL.64 [R1+0x1450], R22 ;  /* 0x0014501601007387 */ /* 0x000fe80000100a00 */
[----:B------:R-:W-:Y:S04]  /*4eca0*/  STL.64 [R1+0x1460], R104 ;  /* 0x0014606801007387 */ /* 0x000fe80000100a00 */
[----:B------:R-:W2:Y:S01]  /*4ecb0*/  LDL.LU.64 R106, [R1+0x1720] ;  /* 0x00172000016a7983 */ /* 0x000ea20000300a00 */
[----:B-----5:R-:W-:-:S03]  /*4ecc0*/  IMAD.WIDE R92, R249, 0x4, R12 ;  /* 0x00000004f95c7825 */ /* 0x020fc600078e020c */
[----:B------:R-:W5:Y:S04]  /*4ecd0*/  LDL.LU.64 R18, [R1+0x1580] ;  /* 0x0015800001127983 */ /* 0x000f680000300a00 */
[----:B------:R-:W5:Y:S04]  /*4ece0*/  LDL.LU.64 R16, [R1+0x690] ;  /* 0x0006900001107983 */ /* 0x000f680000300a00 */
[----:B------:R-:W5:Y:S01]  /*4ecf0*/  LDL.LU.64 R12, [R1+0x460] ;  /* 0x00046000010c7983 */ /* 0x000f620000300a00 */
[----:B------:R-:W-:-:S04]  /*4ed00*/  IMAD.WIDE R58, R249, 0x4, R58 ;  /* 0x00000004f93a7825 */ /* 0x000fc800078e023a */
[----:B------:R-:W-:-:S04]  /*4ed10*/  IMAD.WIDE R20, R249, 0x4, R222 ;  /* 0x00000004f9147825 */ /* 0x000fc800078e02de */
[----:B---3--:R-:W-:-:S04]  /*4ed20*/  IMAD.WIDE R114, R249, 0x4, R4 ;  /* 0x00000004f9727825 */ /* 0x008fc800078e0204 */
[C---:B------:R-:W-:Y:S02]  /*4ed30*/  IMAD.WIDE R4, R249.reuse, 0x4, R2 ;  /* 0x00000004f9047825 */ /* 0x040fe400078e0202 */
[----:B------:R-:W3:Y:S04]  /*4ed40*/  LDL.LU.64 R2, [R1+0x258] ;  /* 0x0002580001027983 */ /* 0x000ee80000300a00 */
        /* <DEDUP_REMOVED lines=9> */
[----:B------:R-:W-:Y:S01]  /*4ede0*/  STL.64 [R1+0x1490], R204 ;  /* 0x001490cc01007387 */ /* 0x000fe20000100a00 */
[----:B----4-:R-:W-:-:S03]  /*4edf0*/  IMAD.WIDE R200, R249, 0x4, R10 ;  /* 0x00000004f9c87825 */ /* 0x010fc600078e020a */
[----:B------:R-:W4:Y:S01]  /*4ee00*/  LDL.LU.64 R14, [R1+0x15b0] ;  /* 0x0015b000010e7983 */ /* 0x000f220000300a00 */
[----:B------:R-:W-:-:S03]  /*4ee10*/  IMAD.WIDE R242, R249, 0x4, R8 ;  /* 0x00000004f9f27825 */ /* 0x000fc600078e0208 */
[----:B------:R-:W4:Y:S01]  /*4ee20*/  LDL.LU.64 R10, [R1+0x688] ;  /* 0x00068800010a7983 */ /* 0x000f220000300a00 */
[----:B------:R-:W-:-:S03]  /*4ee30*/  IMAD.WIDE R220, R249, 0x4, R246 ;  /* 0x00000004f9dc7825 */ /* 0x000fc600078e02f6 */
[----:B------:R-:W4:Y:S04]  /*4ee40*/  LDL.LU.64 R8, [R1+0x458] ;  /* 0x0004580001087983 */ /* 0x000f280000300a00 */
[----:B------:R-:W4:Y:S01]  /*4ee50*/  LDL.LU.64 R246, [R1+0x250] ;  /* 0x0002500001f67983 */ /* 0x000f220000300a00 */
[----:B------:R-:W-:-:S03]  /*4ee60*/  IMAD.WIDE R44, R249, 0x4, R60 ;  /* 0x00000004f92c7825 */ /* 0x000fc600078e023c */
[----:B------:R-:W-:Y:S04]  /*4ee70*/  STL.64 [R1+0x1498], R200 ;  /* 0x001498c801007387 */ /* 0x000fe80000100a00 */
[----:B------:R-:W-:Y:S04]  /*4ee80*/  STL.64 [R1+0x468], R242 ;  /* 0x000468f201007387 */ /* 0x000fe80000100a00 */
[----:B------:R-:W-:Y:S04]  /*4ee90*/  STL.64 [R1+0x14a0], R220 ;  /* 0x0014a0dc01007387 */ /* 0x000fe80000100a00 */
[----:B------:R-:W-:Y:S01]  /*4eea0*/  STL.64 [R1+0x14a8], R44 ;  /* 0x0014a82c01007387 */ /* 0x000fe20000100a00 */
[----:B--2---:R-:W-:-:S05]  /*4eeb0*/  IMAD.WIDE R132, R249, 0x4, R106 ;  /* 0x00000004f9847825 */ /* 0x004fca00078e026a */
[----:B------:R2:W-:Y:S04]  /*4eec0*/  STL.64 [R1+0x14b0], R132 ;  /* 0x0014b08401007387 */ /* 0x0005e80000100a00 */
[----:B------:R-:W2:Y:S01]  /*4eed0*/  LDL.LU.64 R24, [R1+0x1760] ;  /* 0x0017600001187983 */ /* 0x000ea20000300a00 */
[----:B-----5:R-:W-:-:S03]  /*4eee0*/  IMAD.WIDE R40, R249, 0x4, R18 ;  /* 0x00000004f9287825 */ /* 0x020fc600078e0212 */
[----:B------:R-:W5:Y:S01]  /*4eef0*/  LDL.LU.64 R106, [R1+0x15e0] ;  /* 0x0015e000016a7983 */ /* 0x000f620000300a00 */
[----:B------:R-:W-:-:S03]  /*4ef00*/  IMAD.WIDE R110, R249, 0x4, R12 ;  /* 0x00000004f96e7825 */ /* 0x000fc600078e020c */
[----:B------:R-:W5:Y:S01]  /*4ef10*/  LDL.LU.64 R18, [R1+0x680] ;  /* 0x0006800001127983 */ /* 0x000f620000300a00 */
[----:B------:R-:W-:-:S03]  /*4ef20*/  IMAD.WIDE R98, R249, 0x4, R16 ;  /* 0x00000004f9627825 */ /* 0x000fc600078e0210 */
[----:B------:R-:W5:Y:S04]  /*4ef30*/  LDL.LU.64 R12, [R1+0x450] ;  /* 0x00045000010c7983 */ /* 0x000f680000300a00 */
[----:B------:R-:W5:Y:S01]  /*4ef40*/  LDL.LU.64 R16, [R1+0x248] ;  /* 0x0002480001107983 */ /* 0x000f620000300a00 */
[----:B------:R-:W-:-:S03]  /*4ef50*/  IMAD.WIDE R56, R249, 0x4, R62 ;  /* 0x00000004f9387825 */ /* 0x000fc600078e023e */
[----:B------:R-:W-:Y:S04]  /*4ef60*/  STL.64 [R1+0x14b8], R40 ;  /* 0x0014b82801007387 */ /* 0x000fe80000100a00 */
[----:B------:R-:W-:Y:S04]  /*4ef70*/  STL.64 [R1+0x14c0], R98 ;  /* 0x0014c06201007387 */ /* 0x000fe80000100a00 */
[----:B------:R-:W-:Y:S01]  /*4ef80*/  STL.64 [R1+0x460], R110 ;  /* 0x0004606e01007387 */ /* 0x000fe20000100a00 */
[----:B---3--:R-:W-:-:S05]  /*4ef90*/  IMAD.WIDE R2, R249, 0x4, R2 ;  /* 0x00000004f9027825 */ /* 0x008fca00078e0202 */
[----:B------:R-:W-:Y:S04]  /*4efa0*/  STL.64 [R1+0x14d0], R2 ;  /* 0x0014d00201007387 */ /* 0x000fe80000100a00 */
[----:B------:R-:W-:Y:S01]  /*4efb0*/  STL.64 [R1+0x14d8], R56 ;  /* 0x0014d83801007387 */ /* 0x000fe20000100a00 */
[----:B------:R-:W-:-:S04]  /*4efc0*/  IMAD.WIDE R134, R249, 0x4, R188 ;  /* 0x00000004f9867825 */ /* 0x000fc800078e02bc */
[C---:B----4-:R-:W-:Y:S02]  /*4efd0*/  IMAD.WIDE R174, R249.reuse, 0x4, R14 ;  /* 0x00000004f9ae7825 */ /* 0x050fe400078e020e */
[----:B------:R-:W3:Y:S02]  /*4efe0*/  LDL.LU.64 R14, [R1+0x1780] ;  /* 0x00178000010e7983 */ /* 0x000ee40000300a00 */
[C---:B------:R-:W-:Y:S02]  /*4eff0*/  IMAD.WIDE R36, R249.reuse, 0x4, R10 ;  /* 0x00000004f9247825 */ /* 0x040fe400078e020a */
[----:B------:R4:W-:Y:S02]  /*4f000*/  STL.64 [R1+0x14f0], R134 ;  /* 0x0014f08601007387 */ /* 0x0009e40000100a00 */
[C---:B------:R-:W-:Y:S02]  /*4f010*/  IMAD.WIDE R188, R249.reuse, 0x4, R8 ;  /* 0x00000004f9bc7825 */ /* 0x040fe400078e0208 */
[----:B------:R-:W4:Y:S02]  /*4f020*/  LDL.LU.64 R10, [R1+0x1610] ;  /* 0x00161000010a7983 */ /* 0x000f240000300a00 */
[----:B------:R-:W-:-:S02]  /*4f030*/  IMAD.WIDE R142, R249, 0x4, R246 ;  /* 0x00000004f98e7825 */ /* 0x000fc400078e02f6 */
[----:B------:R-:W4:Y:S04]  /*4f040*/  LDL.LU.64 R8, [R1+0x678] ;  /* 0x0006780001087983 */ /* 0x000f280000300a00 */
[----:B------:R-:W4:Y:S01]  /*4f050*/  LDL.LU.64 R246, [R1+0x448] ;  /* 0x0004480001f67983 */ /* 0x000f220000300a00 */
[----:B------:R-:W-:-:S03]  /*4f060*/  IMAD.WIDE R54, R249, 0x4, R64 ;  /* 0x00000004f9367825 */ /* 0x000fc600078e0240 */
[----:B------:R-:W-:Y:S04]  /*4f070*/  STL.64 [R1+0x14f8], R174 ;  /* 0x0014f8ae01007387 */ /* 0x000fe80000100a00 */
[----:B------:R-:W-:Y:S04]  /*4f080*/  STL.64 [R1+0x1500], R36 ;  /* 0x0015002401007387 */ /* 0x000fe80000100a00 */
[----:B------:R-:W-:Y:S04]  /*4f090*/  STL.64 [R1+0x458], R188 ;  /* 0x000458bc01007387 */ /* 0x000fe80000100a00 */
[----:B------:R-:W-:Y:S04]  /*4f0a0*/  STL.64 [R1+0x1510], R142 ;  /* 0x0015108e01007387 */ /* 0x000fe80000100a00 */
[----:B------:R-:W-:Y:S01]  /*4f0b0*/  STL.64 [R1+0x1518], R54 ;  /* 0x0015183601007387 */ /* 0x000fe20000100a00 */
[----:B--2---:R-:W-:-:S03]  /*4f0c0*/  IMAD.WIDE R34, R249, 0x4, R24 ;  /* 0x00000004f9227825 */ /* 0x004fc600078e0218 */
[----:B------:R-:W2:Y:S01]  /*4f0d0*/  LDL.LU.64 R24, [R1+0x17a0] ;  /* 0x0017a00001187983 */ /* 0x000ea20000300a00 */
[----:B-----5:R-:W-:-:S03]  /*4f0e0*/  IMAD.WIDE R206, R249, 0x4, R106 ;  /* 0x00000004f9ce7825 */ /* 0x020fc600078e026a */
[----:B------:R-:W-:Y:S04]  /*4f0f0*/  STL.64 [R1+0x1530], R34 ;  /* 0x0015302201007387 */ /* 0x000fe80000100a00 */
[----:B------:R-:W5:Y:S01]  /*4f100*/  LDL.LU.64 R106, [R1+0x1640] ;  /* 0x00164000016a7983 */ /* 0x000f620000300a00 */
[----:B------:R-:W-:-:S03]  /*4f110*/  IMAD.WIDE R190, R249, 0x4, R12 ;  /* 0x00000004f9be7825 */ /* 0x000fc600078e020c */
[----:B------:R-:W5:Y:S01]  /*4f120*/  LDL.LU.64 R12, [R1+0x670] ;  /* 0x00067000010c7983 */ /* 0x000f620000300a00 */
[----:B------:R-:W-:-:S03]  /*4f130*/  IMAD.WIDE R140, R249, 0x4, R16 ;  /* 0x00000004f98c7825 */ /* 0x000fc600078e0210 */
[----:B------:R-:W5:Y:S01]  /*4f140*/  LDL.LU.64 R16, [R1+0x440] ;  /* 0x0004400001107983 */ /* 0x000f620000300a00 */
[----:B------:R-:W-:-:S03]  /*4f150*/  IMAD.WIDE R222, R249, 0x4, R18 ;  /* 0x00000004f9de7825 */ /* 0x000fc600078e0212 */
[----:B------:R-:W-:Y:S01]  /*4f160*/  STL.64 [R1+0x1538], R206 ;  /* 0x001538ce01007387 */ /* 0x000fe20000100a00 */
[----:B------:R-:W-:-:S03]  /*4f170*/  IMAD.WIDE R52, R249, 0x4, R66 ;  /* 0x00000004f9347825 */ /* 0x000fc600078e0242 */
[----:B------:R-:W-:Y:S04]  /*4f180*/  STL.64 [R1+0x1540], R222 ;  /* 0x001540de01007387 */ /* 0x000fe80000100a00 */
[----:B------:R-:W-:Y:S04]  /*4f190*/  STL.64 [R1+0x450], R190 ;  /* 0x000450be01007387 */ /* 0x000fe80000100a00 */
[----:B------:R-:W-:Y:S04]  /*4f1a0*/  STL.64 [R1+0x1550], R140 ;  /* 0x0015508c01007387 */ /* 0x000fe80000100a00 */
[----:B------:R-:W-:Y:S01]  /*4f1b0*/  STL.64 [R1+0x1558], R52 ;  /* 0x0015583401007387 */ /* 0x000fe20000100a00 */
[----:B------:R-:W-:-:S04]  /*4f1c0*/  IMAD.WIDE R66, R249, 0x4, R68 ;  /* 0x00000004f9427825 */ /* 0x000fc800078e0244 */
[----:B------:R-:W-:-:S04]  /*4f1d0*/  IMAD.WIDE R50, R249, 0x4, R70 ;  /* 0x00000004f9327825 */ /* 0x000fc800078e0246 */
[----:B------:R-:W-:-:S04]  /*4f1e0*/  IMAD.WIDE R18, R249, 0x4, R232 ;  /* 0x00000004f9127825 */ /* 0x000fc800078e02e8 */
[C---:B---3--:R-:W-:Y:S02]  /*4f1f0*/  IMAD.WIDE R184, R249.reuse, 0x4, R14 ;  /* 0x00000004f9b87825 */ /* 0x048fe400078e020e */
[----:B------:R-:W3:Y:S02]  /*4f200*/  LDL.LU.64 R14, [R1+0x17c0] ;  /* 0x0017c000010e7983 */ /* 0x000ee40000300a00 */
[C---:B----4-:R-:W-:Y:S02]  /*4f210*/  IMAD.WIDE R196, R249.reuse, 0x4, R10 ;  /* 0x00000004f9c47825 */ /* 0x050fe400078e020a */
[----:B------:R-:W4:Y:S02]  /*4f220*/  LDL.LU.64 R10, [R1+0x1670] ;  /* 0x00167000010a7983 */ /* 0x000f240000300a00 */
[C---:B------:R-:W-:Y:S02]  /*4f230*/  IMAD.WIDE R96, R249.reuse, 0x4, R8 ;  /* 0x00000004f9607825 */ /* 0x040fe400078e0208 */
[----:B------:R-:W-:Y:S02]  /*4f240*/  STL.64 [R1+0x1570], R184 ;  /* 0x001570b801007387 */ /* 0x000fe40000100a00 */
[----:B------:R-:W-:-:S02]  /*4f250*/  IMAD.WIDE R112, R249, 0x4, R246 ;  /* 0x00000004f9707825 */ /* 0x000fc400078e02f6 */
[----:B------:R-:W4:Y:S04]  /*4f260*/  LDL.LU.64 R8, [R1+0x668] ;  /* 0x0006680001087983 */ /* 0x000f280000300a00 */
[----:B------:R-:W4:Y:S04]  /*4f270*/  LDL.LU.64 R246, [R1+0x438] ;  /* 0x0004380001f67983 */ /* 0x000f280000300a00 */
[----:B------:R-:W-:Y:S04]  /*4f280*/  STL.64 [R1+0x1578], R196 ;  /* 0x001578c401007387 */ /* 0x000fe80000100a00 */
[----:B------:R-:W-:Y:S04]  /*4f290*/  STL.64 [R1+0x1580], R96 ;  /* 0x0015806001007387 */ /* 0x000fe80000100a00 */
[----:B------:R-:W-:Y:S04]  /*4f2a0*/  STL.64 [R1+0x448], R112 ;  /* 0x0004487001007387 */ /* 0x000fe80000100a00 */
[----:B------:R-:W-:Y:S04]  /*4f2b0*/  STL.64 [R1+0x1590], R66 ;  /* 0x0015904201007387 */ /* 0x000fe80000100a00 */
[----:B------:R-:W-:Y:S04]  /*4f2c0*/  STL.64 [R1+0x1598], R50 ;  /* 0x0015983201007387 */ /* 0x000fe80000100a00 */
[----:B------:R-:W4:Y:S04]  /*4f2d0*/  LDL.LU.64 R26, [R1+0x17e0] ;  /* 0x0017e000011a7983 */ /* 0x000f280000300a00 */
[----:B------:R-:W4:Y:S01]  /*4f2e0*/  LDL.LU.64 R164, [R1+0x16a0] ;  /* 0x0016a00001a47983 */ /* 0x000f220000300a00 */
[----:B--2---:R-:W-:-:S04]  /*4f2f0*/  IMAD.WIDE R42, R249, 0x4, R24 ;  /* 0x00000004f92a7825 */ /* 0x004fc800078e0218 */
[C---:B-----5:R-:W-:Y:S02]  /*4f300*/  IMAD.WIDE R232, R249.reuse, 0x4, R106 ;  /* 0x00000004f9e87825 */ /* 0x060fe400078e026a */
[----:B------:R-:W2:Y:S02]  /*4f310*/  LDL.LU.64 R106, [R1+0x660] ;  /* 0x00066000016a7983 */ /* 0x000ea40000300a00 */
[C---:B------:R-:W-:Y:S02]  /*4f320*/  IMAD.WIDE R178, R249.reuse, 0x4, R12 ;  /* 0x00000004f9b27825 */ /* 0x040fe400078e020c */
[----:B------:R-:W5:Y:S02]  /*4f330*/  LDL.LU.64 R12, [R1+0x430] ;  /* 0x00043000010c7983 */ /* 0x000f640000300a00 */
[C---:B------:R-:W-:Y:S02]  /*4f340*/  IMAD.WIDE R70, R249.reuse, 0x4, R16 ;  /* 0x00000004f9467825 */ /* 0x040fe400078e0210 */
[----:B------:R1:W-:Y:S04]  /*4f350*/  STL.64 [R1+0x15b0], R42 ;  /* 0x0015b02a01007387 */ /* 0x0003e80000100a00 */
[----:B------:R-:W-:Y:S04]  /*4f360*/  STL.64 [R1+0x15a8], R18 ;  /* 0x0015a81201007387 */ /* 0x000fe80000100a00 */
[----:B------:R-:W-:Y:S04]  /*4f370*/  STL.64 [R1+0x15b8], R232 ;  /* 0x0015b8e801007387 */ /* 0x000fe80000100a00 */
[----:B------:R-:W-:Y:S04]  /*4f380*/  STL.64 [R1+0x15c0], R178 ;  /* 0x0015c0b201007387 */ /* 0x000fe80000100a00 */
[----:B------:R-:W-:Y:S04]  /*4f390*/  STL.64 [R1+0x440], R70 ;  /* 0x0004404601007387 */ /* 0x000fe80000100a00 */
[----:B------:R-:W5:Y:S01]  /*4f3a0*/  LDL.LU.64 R24, [R1+0x1800] ;  /* 0x0018000001187983 */ /* 0x000f620000300a00 */
[----:B------:R-:W-:-:S05]  /*4f3b0*/  IMAD.WIDE R16, R249, 0x4, R234 ;  /* 0x00000004f9107825 */ /* 0x000fca00078e02ea */
[----:B------:R-:W-:Y:S01]  /*4f3c0*/  STL.64 [R1+0x15e8], R16 ;  /* 0x0015e81001007387 */ /* 0x000fe20000100a00 */
[----:B------:R-:W-:-:S04]  /*4f3d0*/  IMAD.WIDE R238, R249, 0x4, R238 ;  /* 0x00000004f9ee7825 */ /* 0x000fc800078e02ee */
[C---:B------:R-:W-:Y:S01]  /*4f3e0*/  IMAD.WIDE R64, R249.reuse, 0x4, R80 ;  /* 0x00000004f9407825 */ /* 0x040fe200078e0250 */
[----:B------:R-:W1:Y:S03]  /*4f3f0*/  S2R R248, SR_TID.X ;  /* 0x0000000000f87919 */ /* 0x000e660000002100 */
[C---:B------:R-:W-:Y:S01]  /*4f400*/  IMAD.WIDE R48, R249.reuse, 0x4, R82 ;  /* 0x00000004f9307825 */ /* 0x040fe200078e0252 */
[----:B------:R1:W-:Y:S04]  /*4f410*/  LDGSTS.E [R0+-0x41200], [R238.64], P2 ;  /* 0xbee00000ee007fae */ /* 0x0003e8000912184c */
[----:B------:R1:W-:Y:S04]  /*4f420*/  LDGSTS.E [R252+-0x40200], [R240.64], P2 ;  /* 0xbfe00000f0fc7fae */ /* 0x0003e8000912184c */
[----:B------:R-:W0:Y:S01]  /*4f430*/  LDGDEPBAR ;  /* 0x00000000000079af */ /* 0x000e220000000000 */
[----:B---3--:R-:W-:-:S05]  /*4f440*/  IMAD.WIDE R176, R249, 0x4, R14 ;  /* 0x00000004f9b07825 */ /* 0x008fca00078e020e */
[----:B------:R3:W-:Y:S01]  /*4f450*/  STL.64 [R1+0x15f0], R176 ;  /* 0x0015f0b001007387 */ /* 0x0007e20000100a00 */
[----:B----4-:R-:W-:-:S03]  /*4f460*/  IMAD.WIDE R128, R249, 0x4, R10 ;  /* 0x00000004f9807825 */ /* 0x010fc600078e020a */
[----:B------:R-:W4:Y:S01]  /*4f470*/  LDL.LU.64 R10, [R1+0x16d0] ;  /* 0x0016d000010a7983 */ /* 0x000f220000300a00 */
[----:B------:R-:W-:-:S03]  /*4f480*/  IMAD.WIDE R102, R249, 0x4, R8 ;  /* 0x00000004f9667825 */ /* 0x000fc600078e0208 */
[----:B------:R-:W3:Y:S01]  /*4f490*/  LDL.LU.64 R8, [R1+0x4f8] ;  /* 0x0004f80001087983 */ /* 0x000ee20000300a00 */
[----:B------:R-:W-:-:S03]  /*4f4a0*/  IMAD.WIDE R68, R249, 0x4, R246 ;  /* 0x00000004f9447825 */ /* 0x000fc600078e02f6 */
[----:B------:R-:W3:Y:S01]  /*4f4b0*/  LDL.LU.64 R246, [R1+0x2a0] ;  /* 0x0002a00001f67983 */ /* 0x000ee20000300a00 */
[----:B------:R-:W-:-:S03]  /*4f4c0*/  IMAD.WIDE R14, R249, 0x4, R236 ;  /* 0x00000004f90e7825 */ /* 0x000fc600078e02ec */
[----:B------:R-:W-:Y:S04]  /*4f4d0*/  STL.64 [R1+0x15f8], R128 ;  /* 0x0015f88001007387 */ /* 0x000fe80000100a00 */
[----:B------:R-:W-:Y:S04]  /*4f4e0*/  STL.64 [R1+0x1600], R102 ;  /* 0x0016006601007387 */ /* 0x000fe80000100a00 */
[----:B------:R-:W-:Y:S04]  /*4f4f0*/  STL.64 [R1+0x438], R68 ;  /* 0x0004384401007387 */ /* 0x000fe80000100a00 */
[----:B------:R-:W-:Y:S01]  /*4f500*/  STL.64 [R1+0x1628], R14 ;  /* 0x0016280e01007387 */ /* 0x000fe20000100a00 */
[----:B------:R-:W-:-:S04]  /*4f510*/  IMAD.WIDE R126, R249, 0x4, R26 ;  /* 0x00000004f97e7825 */ /* 0x000fc800078e021a */
[C---:B------:R-:W-:Y:S01]  /*4f520*/  IMAD.WIDE R108, R249.reuse, 0x4, R164 ;  /* 0x00000004f96c7825 */ /* 0x040fe200078e02a4 */
[----:B------:R1:W-:Y:S03]  /*4f530*/  STL.64 [R1+0x1630], R126 ;  /* 0x0016307e01007387 */ /* 0x0003e60000100a00 */
[----:B------:R-:W-:-:S04]  /*4f540*/  IMAD.WIDE R26, R249, 0x4, R160 ;  /* 0x00000004f91a7825 */ /* 0x000fc800078e02a0 */
[C---:B--2---:R-:W-:Y:S02]  /*4f550*/  IMAD.WIDE R198, R249.reuse, 0x4, R106 ;  /* 0x00000004f9c67825 */ /* 0x044fe400078e026a */
[----:B------:R-:W2:Y:S02]  /*4f560*/  LDL R107, [R1+0x480] ;  /* 0x00048000016b7983 */ /* 0x000ea40000100800 */
[C---:B-----5:R-:W-:Y:S02]  /*4f570*/  IMAD.WIDE R164, R249.reuse, 0x4, R12 ;  /* 0x00000004f9a47825 */ /* 0x060fe400078e020c */
[----:B------:R-:W-:Y:S02]  /*4f580*/  STL.64 [R1+0x1638], R108 ;  /* 0x0016386c01007387 */ /* 0x000fe40000100a00 */
[C---:B------:R-:W-:Y:S02]  /*4f590*/  IMAD.WIDE R12, R249.reuse, 0x4, R238 ;  /* 0x00000004f90c7825 */ /* 0x040fe400078e02ee */
[----:B------:R-:W-:Y:S04]  /*4f5a0*/  STL.64 [R1+0x1640], R198 ;  /* 0x001640c601007387 */ /* 0x000fe80000100a00 */
[----:B------:R-:W-:Y:S04]  /*4f5b0*/  STL.64 [R1+0x430], R164 ;  /* 0x000430a401007387 */ /* 0x000fe80000100a00 */
[----:B------:R-:W-:Y:S04]  /*4f5c0*/  STL.64 [R1+0x1650], R64 ;  /* 0x0016504001007387 */ /* 0x000fe80000100a00 */
[----:B------:R-:W-:Y:S04]  /*4f5d0*/  STL.64 [R1+0x1658], R48 ;  /* 0x0016583001007387 */ /* 0x000fe80000100a00 */
[----:B-1----:R-:W5:Y:S01]  /*4f5e0*/  LDL.64 R202, [R1+0xc58] ;  /* 0x000c580001ca7983 */ /* 0x002f620000100a00 */
[----:B------:R-:W-:-:S03]  /*4f5f0*/  IMAD.WIDE R234, R249, 0x4, R24 ;  /* 0x00000004f9ea7825 */ /* 0x000fc600078e0218 */
[----:B------:R-:W-:Y:S04]  /*4f600*/  STL.64 [R1+0x1660], R26 ;  /* 0x0016601a01007387 */ /* 0x000fe80000100a00 */
[----:B------:R1:W-:Y:S04]  /*4f610*/  STL.64 [R1+0x1670], R234 ;  /* 0x001670ea01007387 */ /* 0x0003e80000100a00 */
[----:B------:R-:W-:Y:S04]  /*4f620*/  STL.64 [R1+0x1668], R12 ;  /* 0x0016680c01007387 */ /* 0x000fe80000100a00 */
[----:B------:R-:W5:Y:S04]  /*4f630*/  LDL.64 R124, [R1+0xc68] ;  /* 0x000c6800017c7983 */ /* 0x000f680000100a00 */
[----:B------:R-:W5:Y:S04]  /*4f640*/  LDL.64 R182, [R1+0xca8] ;  /* 0x000ca80001b67983 */ /* 0x000f680000100a00 */
[----:B------:R-:W5:Y:S01]  /*4f650*/  LDL.64 R90, [R1+0xce0] ;  /* 0x000ce000015a7983 */ /* 0x000f620000100a00 */
[----:B------:R-:W-:-:S04]  /*4f660*/  SHF.R.U32.HI R248, RZ, 0x6, R248 ;  /* 0x00000006fff87819 */ /* 0x000fc800000116f8 */
[----:B------:R-:W-:-:S04]  /*4f670*/  SGXT.U32 R248, R248, 0x1 ;  /* 0x00000001f8f8781a */ /* 0x000fc80000000000 */
[----:B------:R-:W-:-:S04]  /*4f680*/  LOP3.LUT R248, R248, 0x10, RZ, 0xfc, !PT ;  /* 0x00000010f8f87812 */ /* 0x000fc800078efcff */
[----:B------:R-:W-:Y:S02]  /*4f690*/  ISETP.GE.AND P1, PT, R248, UR7, PT ;  /* 0x00000007f8007c0c */ /* 0x000fe4000bf26270 */
[----:B------:R-:W1:Y:S01]  /*4f6a0*/  S2R R248, SR_TID.X ;  /* 0x0000000000f87919 */ /* 0x000e620000002100 */
[----:B---3--:R-:W-:Y:S01]  /*4f6b0*/  IMAD.WIDE R60, R249, 0x4, R246 ;  /* 0x00000004f93c7825 */ /* 0x008fe200078e02f6 */
[----:B-1----:R-:W-:-:S04]  /*4f6c0*/  SHF.R.U32.HI R247, RZ, 0x6, R248 ;  /* 0x00000006fff77819 */ /* 0x002fc800000116f8 */
[----:B------:R-:W-:-:S04]  /*4f6d0*/  SGXT.U32 R247, R247, 0x1 ;  /* 0x00000001f7f7781a */ /* 0x000fc80000000000 */
[----:B------:R-:W-:Y:S02]  /*4f6e0*/  LOP3.LUT R246, R247, 0x14, RZ, 0xfc, !PT ;  /* 0x00000014f7f67812 */ /* 0x000fe400078efcff */
[----:B------:R-:W1:Y:S02]  /*4f6f0*/  S2R R247, SR_TID.X ;  /* 0x0000000000f77919 */ /* 0x000e640000002100 */
[----:B------:R-:W-:Y:S02]  /*4f700*/  ISETP.GE.AND P2, PT, R246, UR7, PT ;  /* 0x00000007f6007c0c */ /* 0x000fe4000bf46270 */
[----:B-1----:R-:W-:-:S04]  /*4f710*/  SHF.R.U32.HI R247, RZ, 0x6, R247 ;  /* 0x00000006fff77819 */ /* 0x002fc800000116f7 */
[----:B------:R-:W-:-:S04]  /*4f720*/  SGXT.U32 R247, R247, 0x1 ;  /* 0x00000001f7f7781a */ /* 0x000fc80000000000 */
[----:B------:R-:W-:Y:S02]  /*4f730*/  LOP3.LUT R246, R247, 0x18, RZ, 0xfc, !PT ;  /* 0x00000018f7f67812 */ /* 0x000fe400078efcff */
[----:B------:R-:W1:Y:S01]  /*4f740*/  S2R R247, SR_TID.X ;  /* 0x0000000000f77919 */ /* 0x000e620000002100 */
[----:B----4-:R-:W-:Y:S01]  /*4f750*/  IMAD.WIDE R32, R249, 0x4, R10 ;  /* 0x00000004f9207825 */ /* 0x010fe200078e020a */
[----:B------:R-:W-:-:S03]  /*4f760*/  SEL R0, RZ, 0x4, P1 ;  /* 0x00000004ff007807 */ /* 0x000fc60000800000 */
[C---:B------:R-:W-:Y:S01]  /*4f770*/  IMAD.WIDE R80, R249.reuse, 0x4, R8 ;  /* 0x00000004f9507825 */ /* 0x040fe200078e0208 */
[----:B------:R3:W-:Y:S03]  /*4f780*/  STL.64 [R1+0x1678], R32 ;  /* 0x0016782001007387 */ /* 0x0007e60000100a00 */
[C---:B------:R-:W-:Y:S01]  /*4f790*/  IMAD.WIDE R62, R249.reuse, 0x4, R86 ;  /* 0x00000004f93e7825 */ /* 0x040fe200078e0256 */
[----:B------:R4:W-:Y:S01]  /*4f7a0*/  STL.64 [R1+0x1680], R80 ;  /* 0x0016805001007387 */ /* 0x0009e20000100a00 */
[----:B------:R-:W-:Y:S02]  /*4f7b0*/  SEL R0, R0, RZ, P0 ;  /* 0x000000ff00007207 */ /* 0x000fe40000000000 */
[C---:B------:R-:W-:Y:S01]  /*4f7c0*/  IMAD.WIDE R46, R249.reuse, 0x4, R84 ;  /* 0x00000004f92e7825 */ /* 0x040fe200078e0254 */
[----:B------:R2:W-:Y:S03]  /*4f7d0*/  STL.64 [R1+0x1688], R60 ;  /* 0x0016883c01007387 */ /* 0x0005e60000100a00 */
[----:B------:R-:W-:Y:S01]  /*4f7e0*/  IMAD.WIDE R24, R249, 0x4, R162 ;  /* 0x00000004f9187825 */ /* 0x000fe200078e02a2 */
[----:B------:R2:W-:Y:S01]  /*4f7f0*/  STL.64 [R1+0x1690], R62 ;  /* 0x0016903e01007387 */ /* 0x0005e20000100a00 */
[----:B-1----:R-:W-:-:S03]  /*4f800*/  SHF.R.U32.HI R247, RZ, 0x6, R247 ;  /* 0x00000006fff77819 */ /* 0x002fc600000116f7 */
[----:B------:R1:W-:Y:S01]  /*4f810*/  STL.64 [R1+0x1698], R46 ;  /* 0x0016982e01007387 */ /* 0x0003e20000100a00 */
[----:B------:R-:W-:Y:S02]  /*4f820*/  ISETP.NE.U32.AND P1, PT, R0, RZ, PT ;  /* 0x000000ff0000720c */ /* 0x000fe40003f25070 */
[----:B------:R-:W-:Y:S01]  /*4f830*/  SGXT.U32 R247, R247, 0x1 ;  /* 0x00000001f7f7781a */ /* 0x000fe20000000000 */
[----:B------:R1:W-:Y:S01]  /*4f840*/  STL.64 [R1+0x16a0], R24 ;  /* 0x0016a01801007387 */ /* 0x0003e20000100a00 */
[----:B------:R-:W-:Y:S02]  /*4f850*/  SEL R0, RZ, 0x4, P2 ;  /* 0x00000004ff007807 */ /* 0x000fe40001000000 */
[----:B------:R-:W-:Y:S01]  /*4f860*/  ISETP.GE.AND P2, PT, R246, UR7, PT ;  /* 0x00000007f6007c0c */ /* 0x000fe2000bf46270 */
[----:B------:R-:W3:Y:S01]  /*4f870*/  LDL.64 R136, [R1+0xd88] ;  /* 0x000d880001887983 */ /* 0x000ee20000100a00 */
[----:B------:R-:W-:-:S03]  /*4f880*/  LOP3.LUT R246, R247, 0x1c, RZ, 0xfc, !PT ;  /* 0x0000001cf7f67812 */ /* 0x000fc600078efcff */
[----:B------:R-:W1:Y:S04]  /*4f890*/  S2R R247, SR_TID.X ;  /* 0x0000000000f77919 */ /* 0x000e680000002100 */
[----:B------:R-:W4:Y:S04]  /*4f8a0*/  LDL.64 R194, [R1+0x11e8] ;  /* 0x0011e80001c27983 */ /* 0x000f280000100a00 */
[----:B------:R-:W4:Y:S04]  /*4f8b0*/  LDL.64 R86, [R1+0x11f8] ;  /* 0x0011f80001567983 */ /* 0x000f280000100a00 */
[----:B------:R-:W4:Y:S04]  /*4f8c0*/  LDL.64 R160, [R1+0x1248] ;  /* 0x0012480001a07983 */ /* 0x000f280000100a00 */
[----:B------:R-:W4:Y:S04]  /*4f8d0*/  LDL.64 R82, [R1+0x858] ;  /* 0x0008580001527983 */ /* 0x000f280000100a00 */
[----:B------:R-:W4:Y:S01]  /*4f8e0*/  LDL.64 R236, [R1+0x888] ;  /* 0x0008880001ec7983 */ /* 0x000f220000100a00 */
[----:B-1----:R-:W-:-:S03]  /*4f8f0*/  SHF.R.U32.HI R247, RZ, 0x6, R247 ;  /* 0x00000006fff77819 */ /* 0x002fc600000116f7 */
[----:B------:R-:W4:Y:S01]  /*4f900*/  LDL.64 R238, [R1+0x978] ;  /* 0x0009780001ee7983 */ /* 0x000f220000100a00 */
[----:B------:R-:W-:-:S03]  /*4f910*/  SGXT.U32 R247, R247, 0x1 ;  /* 0x00000001f7f7781a */ /* 0x000fc60000000000 */
[----:B------:R-:W4:Y:S01]  /*4f920*/  LDL.64 R84, [R1+0xbc0] ;  /* 0x000bc00001547983 */ /* 0x000f220000100a00 */
[----:B------:R-:W-:-:S03]  /*4f930*/  IMAD.WIDE R214, R249, 0x4, R214 ;  /* 0x00000004f9d67825 */ /* 0x000fc600078e02d6 */
[----:B------:R-:W4:Y:S01]  /*4f940*/  LDL.64 R162, [R1+0x1278] ;  /* 0x0012780001a27983 */ /* 0x000f220000100a00 */
[----:B--2---:R-:W-:-:S03]  /*4f950*/  IADD3 R8, R107, 0x100000, RZ ;  /* 0x001000006b087810 */ /* 0x004fc60007ffe0ff */
[----:B------:R-:W-:Y:S01]  /*4f960*/  BAR.SYNC.DEFER_BLOCKING 0x0 ;  /* 0x0000000000007b1d */ /* 0x000fe20000010000 */
[----:B------:R-:W-:-:S05]  /*4f970*/  IADD3 R10, R107, 0x100000, RZ ;  /* 0x001000006b0a7810 */ /* 0x000fca0007ffe0ff */
[----:B------:R-:W-:Y:S01]  /*4f980*/  @!PT LDS RZ, [RZ] ;  /* 0x00000000fffff984 */ /* 0x000fe20000000800 */
[----:B------:R-:W-:Y:S01]  /*4f990*/  @!PT LDS RZ, [RZ] ;  /* 0x00000000fffff984 */ /* 0x000fe20000000800 */
[----:B------:R-:W-:Y:S01]  /*4f9a0*/  @!PT LDS RZ, [RZ] ;  /* 0x00000000fffff984 */ /* 0x000fe20000000800 */
[----:B-----5:R1:W-:Y:S01]  /*4f9b0*/  LDGSTS.E [R8+0x18000], [R202.64], P6 ;  /* 0x18000000ca087fae */ /* 0x0203e2000b12184c */
[----:B------:R-:W-:-:S03]  /*4f9c0*/  IADD3 R9, R107, 0x100000, RZ ;  /* 0x001000006b097810 */ /* 0x000fc60007ffe0ff */
[----:B-1----:R-:W2:Y:S04]  /*4f9d0*/  LDL.64 R202, [R1+0xdd8] ;  /* 0x000dd80001ca7983 */ /* 0x002ea80000100a00 */
[----:B------:R1:W-:Y:S04]  /*4f9e0*/  LDGSTS.E [R10+0x18400], [R124.64], P3 ;  /* 0x184000007c0a7fae */ /* 0x0003e8000992184c */
[----:B-1----:R-:W5:Y:S01]  /*4f9f0*/  LDL.64 R124, [R1+0xda8] ;  /* 0x000da800017c7983 */ /* 0x002f620000100a00 */
[----:B------:R-:W-:Y:S02]  /*4fa00*/  ISETP.GE.AND P3, PT, R246, UR7, PT ;  /* 0x00000007f6007c0c */ /* 0x000fe4000bf66270 */
[----:B------:R-:W-:Y:S01]  /*4fa10*/  LOP3.LUT R246, R247, 0x20, RZ, 0xfc, !PT ;  /* 0x00000020f7f67812 */ /* 0x000fe200078efcff */
[----:B------:R1:W-:Y:S04]  /*4fa20*/  LDGSTS.E [R9+0x18800], [R182.64], P5 ;  /* 0x18800000b6097fae */ /* 0x0003e8000a92184c */
[----:B------:R-:W1:Y:S01]  /*4fa30*/  S2R R247, SR_TID.X ;  /* 0x0000000000f77919 */ /* 0x000e620000002100 */
[----:B------:R-:W-:-:S03]  /*4fa40*/  ISETP.GE.AND P5, PT, R246, UR7, PT ;  /* 0x00000007f6007c0c */ /* 0x000fc6000bfa6270 */
[----:B------:R1:W-:Y:S04]  /*4fa50*/  LDGSTS.E [R9+0x18c00], [R90.64], P4 ;  /* 0x18c000005a097fae */ /* 0x0003e8000a12184c */
[----:B-1----:R-:W2:Y:S04]  /*4fa60*/  LDL.64 R182, [R1+0xe00] ;  /* 0x000e000001b67983 */ /* 0x002ea80000100a00 */
[----:B------:R-:W2:Y:S01]  /*4fa70*/  LDL.64 R90, [R1+0xe40] ;  /* 0x000e4000015a7983 */ /* 0x000ea20000100a00 */
[----:B------:R-:W-:-:S03]  /*4fa80*/  SHF.R.U32.HI R11, RZ, 0x6, R247 ;  /* 0x00000006ff0b7819 */ /* 0x000fc600000116f7 */
[----:B------:R-:W2:Y:S01]  /*4fa90*/  LDL.64 R246, [R1+0xdc0] ;  /* 0x000dc00001f67983 */ /* 0x000ea20000100a00 */
[----:B------:R-:W-:-:S04]  /*4faa0*/  SGXT.U32 R11, R11, 0x1 ;  /* 0x000000010b0b781a */ /* 0x000fc80000000000 */
[----:B------:R-:W-:Y:S02]  /*4fab0*/  LOP3.LUT R106, R11, 0x24, RZ, 0xfc, !PT ;  /* 0x000000240b6a7812 */ /* 0x000fe400078efcff */
[----:B------:R-:W1:Y:S01]  /*4fac0*/  S2R R11, SR_TID.X ;  /* 0x00000000000b7919 */ /* 0x000e620000002100 */
[----:B------:R-:W-:Y:S02]  /*4fad0*/  SEL R8, R0, RZ, P0 ;  /* 0x000000ff00087207 */ /* 0x000fe40000000000 */
[----:B------:R-:W-:Y:S02]  /*4fae0*/  SEL R0, RZ, 0x4, P2 ;  /* 0x00000004ff007807 */ /* 0x000fe40001000000 */
[----:B------:R-:W-:Y:S02]  /*4faf0*/  ISETP.NE.U32.AND P2, PT, R8, RZ, PT ;  /* 0x000000ff0800720c */ /* 0x000fe40003f45070 */
[----:B------:R-:W-:Y:S02]  /*4fb00*/  SEL R8, R0, RZ, P0 ;  /* 0x000000ff00087207 */ /* 0x000fe40000000000 */
[----:B------:R-:W-:-:S02]  /*4fb10*/  SEL R0, RZ, 0x4, P3 ;  /* 0x00000004ff007807 */ /* 0x000fc40001800000 */
[----:B------:R-:W-:Y:S02]  /*4fb20*/  ISETP.NE.U32.AND P3, PT, R8, RZ, PT ;  /* 0x000000ff0800720c */ /* 0x000fe40003f65070 */
[----:B------:R-:W-:Y:S02]  /*4fb30*/  SEL R8, R0, RZ, P0 ;  /* 0x000000ff00087207 */ /* 0x000fe40000000000 */
[----:B------:R-:W-:Y:S02]  /*4fb40*/  SEL R0, RZ, 0x4, P5 ;  /* 0x00000004ff007807 */ /* 0x000fe40002800000 */
[----:B-1----:R-:W-:-:S04]  /*4fb50*/  SHF.R.U32.HI R11, RZ, 0x6, R11 ;  /* 0x00000006ff0b7819 */ /* 0x002fc8000001160b */
[----:B------:R-:W-:Y:S02]  /*4fb60*/  SGXT.U32 R11, R11, 0x1 ;  /* 0x000000010b0b781a */ /* 0x000fe40000000000 */
[----:B------:R-:W-:Y:S02]  /*4fb70*/  ISETP.GE.AND P5, PT, R106, UR7, PT ;  /* 0x000000076a007c0c */ /* 0x000fe4000bfa6270 */
[----:B------:R-:W-:Y:S02]  /*4fb80*/  LOP3.LUT R106, R11, 0x28, RZ, 0xfc, !PT ;  /* 0x000000280b6a7812 */ /* 0x000fe400078efcff */
[----:B------:R-:W1:Y:S01]  /*4fb90*/  S2R R11, SR_TID.X ;  /* 0x00000000000b7919 */ /* 0x000e620000002100 */
[----:B------:R-:W-:Y:S02]  /*4fba0*/  ISETP.NE.U32.AND P4, PT, R8, RZ, PT ;  /* 0x000000ff0800720c */ /* 0x000fe40003f85070 */
[----:B------:R-:W-:Y:S02]  /*4fbb0*/  SEL R8, R0, RZ, P0 ;  /* 0x000000ff00087207 */ /* 0x000fe40000000000 */
[----:B------:R-:W-:-:S02]  /*4fbc0*/  SEL R0, RZ, 0x4, P5 ;  /* 0x00000004ff007807 */ /* 0x000fc40002800000 */
[----:B------:R-:W-:Y:S02]  /*4fbd0*/  ISETP.GE.AND P6, PT, R106, UR7, PT ;  /* 0x000000076a007c0c */ /* 0x000fe4000bfc6270 */
[----:B------:R-:W-:Y:S02]  /*4fbe0*/  ISETP.NE.U32.AND P5, PT, R8, RZ, PT ;  /* 0x000000ff0800720c */ /* 0x000fe40003fa5070 */
[----:B------:R-:W-:Y:S02]  /*4fbf0*/  SEL R8, R0, RZ, P0 ;  /* 0x000000ff00087207 */ /* 0x000fe40000000000 */
[----:B------:R-:W-:Y:S02]  /*4fc00*/  SEL R0, RZ, 0x4, P6 ;  /* 0x00000004ff007807 */ /* 0x000fe40003000000 */
[----:B-1----:R-:W-:-:S04]  /*4fc10*/  SHF.R.U32.HI R11, RZ, 0x6, R11 ;  /* 0x00000006ff0b7819 */ /* 0x002fc8000001160b */
[----:B------:R-:W-:-:S04]  /*4fc20*/  SGXT.U32 R11, R11, 0x1 ;  /* 0x000000010b0b781a */ /* 0x000fc80000000000 */
[----:B------:R-:W-:Y:S01]  /*4fc30*/  LOP3.LUT R106, R11, 0x2c, RZ, 0xfc, !PT ;  /* 0x0000002c0b6a7812 */ /* 0x000fe200078efcff */
[----:B---3--:R1:W-:Y:S03]  /*4fc40*/  LDGSTS.E [R10+0x19000], [R136.64], P1 ;  /* 0x19000000880a7fae */ /* 0x0083e6000892184c */
[----:B------:R-:W-:Y:S02]  /*4fc50*/  ISETP.GE.AND P6, PT, R106, UR7, PT ;  /* 0x000000076a007c0c */ /* 0x000fe4000bfc6270 */
[----:B------:R-:W-:Y:S02]  /*4fc60*/  ISETP.NE.U32.AND P1, PT, R8, RZ, PT ;  /* 0x000000ff0800720c */ /* 0x000fe40003f25070 */
[----:B------:R-:W-:Y:S02]  /*4fc70*/  SEL R8, R0, RZ, P0 ;  /* 0x000000ff00087207 */ /* 0x000fe40000000000 */
[----:B------:R-:W-:Y:S01]  /*4fc80*/  SEL R0, RZ, 0x4, P6 ;  /* 0x00000004ff007807 */ /* 0x000fe20003000000 */
[----:B-1----:R-:W3:Y:S04]  /*4fc90*/  LDL.64 R136, [R1+0xe60] ;  /* 0x000e600001887983 */ /* 0x002ee80000100a00 */
[----:B-----5:R1:W-:Y:S04]  /*4fca0*/  LDGSTS.E [R9+0x19400], [R124.64], P2 ;  /* 0x194000007c097fae */ /* 0x0203e8000912184c */
[----:B-1----:R-:W5:Y:S01]  /*4fcb0*/  LDL.64 R124, [R1+0xe50] ;  /* 0x000e5000017c7983 */ /* 0x002f620000100a00 */
[----:B------:R-:W-:-:S02]  /*4fcc0*/  ISETP.NE.U32.AND P2, PT, R8, RZ, PT ;  /* 0x000000ff0800720c */ /* 0x000fc40003f45070 */
[----:B------:R-:W-:Y:S01]  /*4fcd0*/  SEL R8, R0, RZ, P0 ;  /* 0x000000ff00087207 */ /* 0x000fe20000000000 */
[----:B--2---:R1:W-:Y:S03]  /*4fce0*/  LDGSTS.E [R9+0x19800], [R246.64], P3 ;  /* 0x19800000f6097fae */ /* 0x0043e6000992184c */
[----:B------:R-:W-:Y:S02]  /*4fcf0*/  ISETP.NE.U32.AND P3, PT, R8, RZ, PT ;  /* 0x000000ff0800720c */ /* 0x000fe40003f65070 */
[----:B------:R-:W-:Y:S01]  /*4fd00*/  IADD3 R8, R107, 0x100000, RZ ;  /* 0x001000006b087810 */ /* 0x000fe20007ffe0ff */
[----:B------:R2:W-:Y:S04]  /*4fd10*/  LDGSTS.E [R10+0x19c00], [R202.64], P4 ;  /* 0x19c00000ca0a7fae */ /* 0x0005e8000a12184c */
[----:B------:R1:W-:Y:S04]  /*4fd20*/  LDGSTS.E [R9+0x1a000], [R182.64], P5 ;  /* 0x1a000000b6097fae */ /* 0x0003e8000a92184c */
[----:B------:R4:W-:Y:S04]  /*4fd30*/  LDGSTS.E [R8+0x1a400], [R90.64], P1 ;  /* 0x1a4000005a087fae */ /* 0x0009e8000892184c */
[----:B--2---:R-:W2:Y:S04]  /*4fd40*/  LDL.64 R202, [R1+0xe70] ;  /* 0x000e700001ca7983 */ /* 0x004ea80000100a00 */
[----:B-1----:R-:W1:Y:S04]  /*4fd50*/  S2R R247, SR_TID.X ;  /* 0x0000000000f77919 */ /* 0x002e680000002100 */
[----:B----4-:R-:W4:Y:S04]  /*4fd60*/  LDL.64 R90, [R1+0xe90] ;  /* 0x000e9000015a7983 */ /* 0x010f280000100a00 */
[----:B------:R-:W1:Y:S04]  /*4fd70*/  S2R R11, SR_TID.X ;  /* 0x00000000000b7919 */ /* 0x000e680000002100 */
[----:B------:R-:W4:Y:S01]  /*4fd80*/  LDL.64 R182, [R1+0xeb0] ;  /* 0x000eb00001b67983 */ /* 0x000f220000100a00 */
[----:B-1----:R-:W-:-:S04]  /*4fd90*/  SHF.R.U32.HI R246, RZ, 0x6, R247 ;  /* 0x00000006fff67819 */ /* 0x002fc800000116f7 */
[----:B------:R-:W-:-:S04]  /*4fda0*/  SGXT.U32 R246, R246, 0x1 ;  /* 0x00000001f6f6781a */ /* 0x000fc80000000000 */
[----:B------:R-:W-:-:S04]  /*4fdb0*/  LOP3.LUT R247, R246, 0x34, RZ, 0xfc, !PT ;  /* 0x00000034f6f77812 */ /* 0x000fc800078efcff */
[----:B------:R-:W-:Y:S02]  /*4fdc0*/  ISETP.GE.AND P5, PT, R247, UR7, PT ;  /* 0x00000007f7007c0c */ /* 0x000fe4000bfa6270 */
[----:B------:R-:W1:Y:S01]  /*4fdd0*/  S2R R247, SR_TID.X ;  /* 0x0000000000f77919 */ /* 0x000e620000002100 */
[----:B------:R-:W-:-:S04]  /*4fde0*/  SHF.R.U32.HI R11, RZ, 0x6, R11 ;  /* 0x00000006ff0b7819 */ /* 0x000fc8000001160b */
[----:B------:R-:W-:-:S04]  /*4fdf0*/  SGXT.U32 R11, R11, 0x1 ;  /* 0x000000010b0b781a */ /* 0x000fc80000000000 */
[----:B------:R-:W-:Y:S02]  /*4fe00*/  LOP3.LUT R11, R11, 0x30, RZ, 0xfc, !PT ;  /* 0x000000300b0b7812 */ /* 0x000fe400078efcff */
[----:B------:R-:W-:Y:S02]  /*4fe10*/  LOP3.LUT R246, R246, 0x38, RZ, 0xfc, !PT ;  /* 0x00000038f6f67812 */ /* 0x000fe400078efcff */
[----:B------:R-:W-:-:S04]  /*4fe20*/  ISETP.GE.AND P6, PT, R11, UR7, PT ;  /* 0x000000070b007c0c */ /* 0x000fc8000bfc6270 */
[----:B------:R-:W-:Y:S02]  /*4fe30*/  SEL R0, RZ, 0x4, P6 ;  /* 0x00000004ff007807 */ /* 0x000fe40003000000 */
[----:B------:R-:W-:Y:S02]  /*4fe40*/  ISETP.GE.AND P6, PT, R246, UR7, PT ;  /* 0x00000007f6007c0c */ /* 0x000fe4000bfc6270 */
[----:B-1----:R-:W-:Y:S02]  /*4fe50*/  SHF.R.U32.HI R246, RZ, 0x6, R247 ;  /* 0x00000006fff67819 */ /* 0x002fe400000116f7 */
[----:B------:R-:W-:Y:S02]  /*4fe60*/  SEL R0, R0, RZ, P0 ;  /* 0x000000ff00007207 */ /* 0x000fe40000000000 */
[----:B------:R-:W-:Y:S02]  /*4fe70*/  SGXT.U32 R246, R246, 0x1 ;  /* 0x00000001f6f6781a */ /* 0x000fe40000000000 */
[----:B------:R-:W-:-:S02]  /*4fe80*/  ISETP.NE.U32.AND P4, PT, R0, RZ, PT ;  /* 0x000000ff0000720c */ /* 0x000fc40003f85070 */
[----:B------:R-:W-:Y:S02]  /*4fe90*/  LOP3.LUT R246, R246, 0x3c, RZ, 0xfc, !PT ;  /* 0x0000003cf6f67812 */ /* 0x000fe400078efcff */
[----:B------:R-:W-:Y:S02]  /*4fea0*/  SEL R8, RZ, 0x4, P5 ;  /* 0x00000004ff087807 */ /* 0x000fe40002800000 */
[----:B------:R-:W-:Y:S02]  /*4feb0*/  SEL R0, RZ, 0x4, P6 ;  /* 0x00000004ff007807 */ /* 0x000fe40003000000 */
[----:B------:R-:W-:Y:S02]  /*4fec0*/  ISETP.GE.AND P1, PT, R246, UR7, PT ;  /* 0x00000007f6007c0c */ /* 0x000fe4000bf26270 */
[----:B------:R-:W-:Y:S02]  /*4fed0*/  SEL R9, R8, RZ, P0 ;  /* 0x000000ff08097207 */ /* 0x000fe40000000000 */
[----:B------:R-:W-:-:S02]  /*4fee0*/  SEL R8, R0, RZ, P0 ;  /* 0x000000ff00087207 */ /* 0x000fc40000000000 */
[----:B------:R-:W-:Y:S02]  /*4fef0*/  SEL R0, RZ, 0x4, P1 ;  /* 0x00000004ff007807 */ /* 0x000fe40000800000 */
[----:B------:R-:W-:Y:S02]  /*4ff00*/  ISETP.NE.U32.AND P5, PT, R9, RZ, PT ;  /* 0x000000ff0900720c */ /* 0x000fe40003fa5070 */
[----:B------:R-:W-:Y:S02]  /*4ff10*/  ISETP.NE.U32.AND P1, PT, R8, RZ, PT ;  /* 0x000000ff0800720c */ /* 0x000fe40003f25070 */
[----:B------:R-:W-:Y:S02]  /*4ff20*/  SEL R8, R0, RZ, P0 ;  /* 0x000000ff00087207 */ /* 0x000fe40000000000 */
[----:B------:R-:W-:Y:S02]  /*4ff30*/  IADD3 R9, R107, 0x100000, RZ ;  /* 0x001000006b097810 */ /* 0x000fe40007ffe0ff */
[----:B------:R-:W-:-:S04]  /*4ff40*/  SHF.R.U32.HI R247, RZ, 0x6, R247 ;  /* 0x00000006fff77819 */ /* 0x000fc800000116f7 */
[----:B------:R-:W-:-:S04]  /*4ff50*/  SGXT.U32 R247, R247, 0x1 ;  /* 0x00000001f7f7781a */ /* 0x000fc80000000000 */
[----:B------:R-:W-:-:S04]  /*4ff60*/  LOP3.LUT R247, R247, 0x40, RZ, 0xfc, !PT ;  /* 0x00000040f7f77812 */ /* 0x000fc800078efcff */
[----:B------:R-:W-:Y:S02]  /*4ff70*/  ISETP.GE.AND P6, PT, R247, UR7, PT ;  /* 0x00000007f7007c0c */ /* 0x000fe4000bfc6270 */
[----:B------:R-:W1:Y:S04]  /*4ff80*/  S2R R247, SR_TID.X ;  /* 0x0000000000f77919 */ /* 0x000e680000002100 */
[----:B-----5:R5:W-:Y:S04]  /*4ff90*/  LDGSTS.E [R10+0x1a800], [R124.64], P2 ;  /* 0x1a8000007c0a7fae */ /* 0x020be8000912184c */
[----:B-----5:R-:W5:Y:S01]  /*4ffa0*/  LDL.64 R124, [R1+0xec8] ;  /* 0x000ec800017c7983 */ /* 0x020f620000100a00 */
[----:B------:R-:W-:-:S02]  /*4ffb0*/  ISETP.NE.U32.AND P2, PT, R8, RZ, PT ;  /* 0x000000ff0800720c */ /* 0x000fc40003f45070 */
[----:B------:R-:W-:Y:S01]  /*4ffc0*/  IADD3 R8, R107, 0x100000, RZ ;  /* 0x001000006b087810 */ /* 0x000fe20007ffe0ff */
[----:B---3--:R3:W-:Y:S04]  /*4ffd0*/  LDGSTS.E [R9+0x1ac00], [R136.64], P3 ;  /* 0x1ac0000088097fae */ /* 0x0087e8000992184c */
[----:B---3--:R-:W3:Y:S04]  /*4ffe0*/  LDL.64 R136, [R1+0xef0] ;  /* 0x000ef00001887983 */ /* 0x008ee80000100a00 */
[----:B--2---:R2:W-:Y:S04]  /*4fff0*/  LDGSTS.E [R8+0x1b000], [R202.64], P4 ;  /* 0x1b000000ca087fae */ /* 0x0045e8000a12184c */
[----:B----4-:R4:W-:Y:S01]  /*50000*/  LDGSTS.E [R10+0x1b400], [R90.64], P5 ;  /* 0x1b4000005a0a7fae */ /* 0x0109e2000a92184c */
[----:B-1----:R-:W-:-:S02]  /*50010*/  SHF.R.U32.HI R247, RZ, 0x6, R247 ;  /* 0x00000006fff77819 */ /* 0x002fc400000116f7 */
[----:B------:R-:W-:Y:S01]  /*50020*/  SEL R0, RZ, 0x4, P6 ;  /* 0x00000004ff007807 */ /* 0x000fe20003000000 */
[----:B--2---:R-:W2:Y:S04]  /*50030*/  LDL.64 R202, [R1+0xf88] ;  /* 0x000f880001ca7983 */ /* 0x004ea80000100a00 */
[----:B----4-:R-:W4:Y:S01]  /*50040*/  LDL.64 R90, [R1+0xf10] ;  /* 0x000f1000015a7983 */ /* 0x010f220000100a00 */
[----:B------:R-:W-:-:S03]  /*50050*/  SGXT.U32 R247, R247, 0x1 ;  /* 0x00000001f7f7781a */ /* 0x000fc60000000000 */
[----:B------:R1:W-:Y:S01]  /*50060*/  LDGSTS.E [R9+0x1b800], [R182.64], P1 ;  /* 0x1b800000b6097fae */ /* 0x0003e2000892184c */
[----:B------:R-:W-:-:S03]  /*50070*/  LOP3.LUT R246, R247, 0x44, RZ, 0xfc, !PT ;  /* 0x00000044f7f67812 */ /* 0x000fc600078efcff */
[----:B------:R-:W1:Y:S01]  /*50080*/  S2R R247, SR_TID.X ;  /* 0x0000000000f77919 */ /* 0x000e620000002100 */
[----:B------:R-:W-:Y:S02]  /*50090*/  ISETP.GE.AND P6, PT, R246, UR7, PT ;  /* 0x00000007f6007c0c */ /* 0x000fe4000bfc6270 */
[----:B------:R-:W-:Y:S01]  /*500a0*/  SEL R0, R0, RZ, P0 ;  /* 0x000000ff00007207 */ /* 0x000fe20000000000 */
[----:B-1----:R-:W2:Y:S01]  /*500b0*/  LDL.64 R182, [R1+0xfe0] ;  /* 0x000fe00001b67983 */ /* 0x002ea20000100a00 */
[----:B------:R-:W-:-:S04]  /*500c0*/  SHF.R.U32.HI R247, RZ, 0x6, R247 ;  /* 0x00000006fff77819 */ /* 0x000fc800000116f7 */
[----:B------:R-:W-:-:S04]  /*500d0*/  SGXT.U32 R247, R247, 0x1 ;  /* 0x00000001f7f7781a */ /* 0x000fc80000000000 */
[----:B------:R-:W-:Y:S02]  /*500e0*/  LOP3.LUT R246, R247, 0x48, RZ, 0xfc, !PT ;  /* 0x00000048f7f67812 */ /* 0x000fe400078efcff */
[----:B------:R-:W1:Y:S02]  /*500f0*/  S2R R247, SR_TID.X ;  /* 0x0000000000f77919 */ /* 0x000e640000002100 */
[----:B------:R-:W-:Y:S02]  /*50100*/  ISETP.GE.AND P4, PT, R246, UR7, PT ;  /* 0x00000007f6007c0c */ /* 0x000fe4000bf86270 */
        /* <DEDUP_REMOVED lines=9> */
[----:B------:R-:W-:Y:S02]  /*501a0*/  ISETP.NE.U32.AND P3, PT, R0, RZ, PT ;  /* 0x000000ff0000720c */ /* 0x000fe40003f65070 */
[----:B------:R-:W-:-:S04]  /*501b0*/  SEL R0, RZ, 0x4, P6 ;  /* 0x00000004ff007807 */ /* 0x000fc80003000000 */
[----:B------:R-:W-:Y:S02]  /*501c0*/  SEL R8, R0, RZ, P0 ;  /* 0x000000ff00087207 */ /* 0x000fe40000000000 */
[----:B------:R-:W-:Y:S02]  /*501d0*/  SEL R0, RZ, 0x4, P4 ;  /* 0x00000004ff007807 */ /* 0x000fe40002000000 */
[----:B------:R-:W-:Y:S02]  /*501e0*/  ISETP.NE.U32.AND P4, PT, R8, RZ, PT ;  /* 0x000000ff0800720c */ /* 0x000fe40003f85070 */
[----:B------:R-:W-:Y:S02]  /*501f0*/  SEL R8, R0, RZ, P0 ;  /* 0x000000ff00087207 */ /* 0x000fe40000000000 */
[----:B------:R-:W-:Y:S02]  /*50200*/  SEL R0, RZ, 0x4, P5 ;  /* 0x00000004ff007807 */ /* 0x000fe40002800000 */
[----:B------:R-:W-:-:S02]  /*50210*/  ISETP.GE.AND P5, PT, R246, UR7, PT ;  /* 0x00000007f6007c0c */ /* 0x000fc4000bfa6270 */
[----:B-1----:R-:W-:Y:S02]  /*50220*/  SHF.R.U32.HI R11, RZ, 0x6, R247 ;  /* 0x00000006ff0b7819 */ /* 0x002fe400000116f7 */
[----:B------:R-:W2:Y:S04]  /*50230*/  LDL.64 R246, [R1+0xf28] ;  /* 0x000f280001f67983 */ /* 0x000ea80000100a00 */
[----:B-----5:R1:W-:Y:S04]  /*50240*/  LDGSTS.E [R9+0x1bc00], [R124.64], P2 ;  /* 0x1bc000007c097fae */ /* 0x0203e8000912184c */
[----:B-1----:R-:W5:Y:S04]  /*50250*/  LDL.64 R124, [R1+0x1070] ;  /* 0x00107000017c7983 */ /* 0x002f680000100a00 */
[----:B---3--:R1:W-:Y:S01]  /*50260*/  LDGSTS.E [R10+0x1c000], [R136.64], P3 ;  /* 0x1c000000880a7fae */ /* 0x0083e2000992184c */
[----:B------:R-:W-:-:S02]  /*50270*/  SGXT.U32 R11, R11, 0x1 ;  /* 0x000000010b0b781a */ /* 0x000fc40000000000 */
[----:B------:R-:W-:Y:S01]  /*50280*/  ISETP.NE.U32.AND P1, PT, R8, RZ, PT ;  /* 0x000000ff0800720c */ /* 0x000fe20003f25070 */
[----:B-1----:R-:W3:Y:S04]  /*50290*/  LDL.64 R136, [R1+0x1108] ;  /* 0x0011080001887983 */ /* 0x002ee80000100a00 */
[----:B----4-:R1:W-:Y:S04]  /*502a0*/  LDGSTS.E [R9+0x1c400], [R90.64], P4 ;  /* 0x1c4000005a097fae */ /* 0x0103e8000a12184c */
[----:B-1----:R-:W4:Y:S01]  /*502b0*/  LDL.64 R90, [R1+0x10b8] ;  /* 0x0010b800015a7983 */ /* 0x002f220000100a00 */
[----:B------:R-:W-:-:S03]  /*502c0*/  LOP3.LUT R106, R11, 0x54, RZ, 0xfc, !PT ;  /* 0x000000540b6a7812 */ /* 0x000fc600078efcff */
[----:B------:R-:W1:Y:S01]  /*502d0*/  S2R R11, SR_TID.X ;  /* 0x00000000000b7919 */ /* 0x000e620000002100 */
[----:B------:R-:W-:Y:S02]  /*502e0*/  SEL R8, R0, RZ, P0 ;  /* 0x000000ff00087207 */ /* 0x000fe40000000000 */
[----:B------:R-:W-:Y:S02]  /*502f0*/  SEL R0, RZ, 0x4, P5 ;  /* 0x00000004ff007807 */ /* 0x000fe40002800000 */
[----:B------:R-:W-:Y:S02]  /*50300*/  ISETP.GE.AND P5, PT, R106, UR7, PT ;  /* 0x000000076a007c0c */ /* 0x000fe4000bfa6270 */
[----:B------:R-:W-:Y:S02]  /*50310*/  ISETP.NE.U32.AND P2, PT, R8, RZ, PT ;  /* 0x000000ff0800720c */ /* 0x000fe40003f45070 */
[----:B-1----:R-:W-:-:S04]  /*50320*/  SHF.R.U32.HI R11, RZ, 0x6, R11 ;  /* 0x00000006ff0b7819 */ /* 0x002fc8000001160b */
[----:B------:R-:W-:-:S04]  /*50330*/  SGXT.U32 R11, R11, 0x1 ;  /* 0x000000010b0b781a */ /* 0x000fc80000000000 */
[----:B------:R-:W-:Y:S02]  /*50340*/  LOP3.LUT R106, R11, 0x58, RZ, 0xfc, !PT ;  /* 0x000000580b6a7812 */ /* 0x000fe400078efcff */
[----:B------:R-:W1:Y:S01]  /*50350*/  S2R R11, SR_TID.X ;  /* 0x00000000000b7919 */ /* 0x000e620000002100 */
[----:B------:R-:W-:Y:S02]  /*50360*/  SEL R8, R0, RZ, P0 ;  /* 0x000000ff00087207 */ /* 0x000fe40000000000 */
[----:B------:R-:W-:Y:S02]  /*50370*/  SEL R0, RZ, 0x4, P5 ;  /* 0x00000004ff007807 */ /* 0x000fe40002800000 */
[----:B------:R-:W-:Y:S02]  /*50380*/  ISETP.GE.AND P6, PT, R106, UR7, PT ;  /* 0x000000076a007c0c */ /* 0x000fe4000bfc6270 */
[----:B------:R-:W-:Y:S02]  /*50390*/  ISETP.NE.U32.AND P5, PT, R8, RZ, PT ;  /* 0x000000ff0800720c */ /* 0x000fe40003fa5070 */
[----:B------:R-:W-:-:S02]  /*503a0*/  SEL R8, R0, RZ, P0 ;  /* 0x000000ff00087207 */ /* 0x000fc40000000000 */
[----:B------:R-:W-:Y:S02]  /*503b0*/  SEL R0, RZ, 0x4, P6 ;  /* 0x00000004ff007807 */ /* 0x000fe40003000000 */
[----:B-1----:R-:W-:-:S04]  /*503c0*/  SHF.R.U32.HI R11, RZ, 0x6, R11 ;  /* 0x00000006ff0b7819 */ /* 0x002fc8000001160b */
[----:B------:R-:W-:-:S04]  /*503d0*/  SGXT.U32 R11, R11, 0x1 ;  /* 0x000000010b0b781a */ /* 0x000fc80000000000 */
[----:B------:R-:W-:Y:S02]  /*503e0*/  LOP3.LUT R106, R11, 0x5c, RZ, 0xfc, !PT ;  /* 0x0000005c0b6a7812 */ /* 0x000fe400078efcff */
[----:B------:R-:W-:Y:S02]  /*503f0*/  ISETP.NE.U32.AND P3, PT, R8, RZ, PT ;  /* 0x000000ff0800720c */ /* 0x000fe40003f65070 */
[----:B------:R-:W-:Y:S02]  /*50400*/  ISETP.GE.AND P6, PT, R106, UR7, PT ;  /* 0x000000076a007c0c */ /* 0x000fe4000bfc6270 */
[----:B------:R-:W-:Y:S01]  /*50410*/  SEL R8, R0, RZ, P0 ;  /* 0x000000ff00087207 */ /* 0x000fe20000000000 */
[----:B--2---:R1:W-:Y:S04]  /*50420*/  LDGSTS.E [R9+0x1c800], [R246.64], P1 ;  /* 0x1c800000f6097fae */ /* 0x0043e8000892184c */
[----:B------:R2:W-:Y:S01]  /*50430*/  LDGSTS.E [R10+0x1cc00], [R202.64], P2 ;  /* 0x1cc00000ca0a7fae */ /* 0x0005e2000912184c */
[----:B------:R-:W-:-:S02]  /*50440*/  SEL R0, RZ, 0x4, P6 ;  /* 0x00000004ff007807 */ /* 0x000fc40003000000 */
[----:B------:R-:W-:Y:S01]  /*50450*/  ISETP.NE.U32.AND P4, PT, R8, RZ, PT ;  /* 0x000000ff0800720c */ /* 0x000fe20003f85070 */
[----:B------:R1:W-:Y:S04]  /*50460*/  LDGSTS.E [R9+0x1d000], [R182.64], P5 ;  /* 0x1d000000b6097fae */ /* 0x0003e8000a92184c */
[----:B------:R-:W3:Y:S04]  /*50470*/  S2R R11, SR_TID.X ;  /* 0x00000000000b7919 */ /* 0x000ee80000002100 */
[----:B--2---:R-:W2:Y:S01]  /*50480*/  LDL.64 R202, [R1+0x1148] ;  /* 0x0011480001ca7983 */ /* 0x004ea20000100a00 */
[----:B------:R-:W-:-:S03]  /*50490*/  SEL R8, R0, RZ, P0 ;  /* 0x000000ff00087207 */ /* 0x000fc60000000000 */
[----:B-1----:R-:W2:Y:S01]  /*504a0*/  LDL.64 R182, [R1+0x1198] ;  /* 0x0011980001b67983 */ /* 0x002ea20000100a00 */
[----:B------:R-:W-:Y:S02]  /*504b0*/  ISETP.NE.U32.AND P1, PT, R8, RZ, PT ;  /* 0x000000ff0800720c */ /* 0x000fe40003f25070 */
[----:B------:R-:W-:Y:S01]  /*504c0*/  IADD3 R8, R107, 0x100000, RZ ;  /* 0x001000006b087810 */ /* 0x000fe20007ffe0ff */
[----:B------:R-:W1:Y:S04]  /*504d0*/  S2R R247, SR_TID.X ;  /* 0x0000000000f77919 */ /* 0x000e680000002100 */
[----:B------:R-:W2:Y:S04]  /*504e0*/  LDL R106, [R1+0x5bc] ;  /* 0x0005bc00016a7983 */ /* 0x000ea80000100800 */
[----:B-----5:R5:W-:Y:S04]  /*504f0*/  LDGSTS.E [R8+0x1d400], [R124.64], P3 ;  /* 0x1d4000007c087fae */ /* 0x020be8000992184c */
[----:B-----5:R-:W5:Y:S04]  /*50500*/  LDL.64 R124, [R1+0x1158] ;  /* 0x00115800017c7983 */ /* 0x020f680000100a00 */
[----:B----4-:R4:W-:Y:S04]  /*50510*/  LDGSTS.E [R10+0x1d800], [R90.64], P4 ;  /* 0x1d8000005a0a7fae */ /* 0x0109e8000a12184c */
[----:B----4-:R-:W4:Y:S01]  /*50520*/  LDL.64 R90, [R1+0x11a8] ;  /* 0x0011a800015a7983 */ /* 0x010f220000100a00 */
[----:B-1----:R-:W-:-:S04]  /*50530*/  SHF.R.U32.HI R246, RZ, 0x6, R247 ;  /* 0x00000006fff67819 */ /* 0x002fc800000116f7 */
[----:B------:R-:W-:-:S04]  /*50540*/  SGXT.U32 R246, R246, 0x1 ;  /* 0x00000001f6f6781a */ /* 0x000fc80000000000 */
[----:B------:R-:W-:-:S04]  /*50550*/  LOP3.LUT R247, R246, 0x64, RZ, 0xfc, !PT ;  /* 0x00000064f6f77812 */ /* 0x000fc800078efcff */
[----:B------:R-:W-:Y:S02]  /*50560*/  ISETP.GE.AND P5, PT, R247, UR7, PT ;  /* 0x00000007f7007c0c */ /* 0x000fe4000bfa6270 */
[----:B------:R-:W1:Y:S01]  /*50570*/  S2R R247, SR_TID.X ;  /* 0x0000000000f77919 */ /* 0x000e620000002100 */
[----:B---3--:R-:W-:-:S04]  /*50580*/  SHF.R.U32.HI R11, RZ, 0x6, R11 ;  /* 0x00000006ff0b7819 */ /* 0x008fc8000001160b */
[----:B------:R-:W-:-:S04]  /*50590*/  SGXT.U32 R11, R11, 0x1 ;  /* 0x000000010b0b781a */ /* 0x000fc80000000000 */
[----:B------:R-:W-:Y:S02]  /*505a0*/  LOP3.LUT R11, R11, 0x60, RZ, 0xfc, !PT ;  /* 0x000000600b0b7812 */ /* 0x000fe400078efcff */
[----:B------:R-:W-:Y:S02]  /*505b0*/  LOP3.LUT R246, R246, 0x68, RZ, 0xfc, !PT ;  /* 0x00000068f6f67812 */ /* 0x000fe400078efcff */
[----:B------:R-:W-:-:S04]  /*505c0*/  ISETP.GE.AND P6, PT, R11, UR7, PT ;  /* 0x000000070b007c0c */ /* 0x000fc8000bfc6270 */
[----:B------:R-:W-:Y:S02]  /*505d0*/  SEL R0, RZ, 0x4, P6 ;  /* 0x00000004ff007807 */ /* 0x000fe40003000000 */
[----:B------:R-:W-:Y:S02]  /*505e0*/  ISETP.GE.AND P6, PT, R246, UR7, PT ;  /* 0x00000007f6007c0c */ /* 0x000fe4000bfc6270 */
[--C-:B-1----:R-:W-:Y:S02]  /*505f0*/  SHF.R.U32.HI R246, RZ, 0x6, R247.reuse ;  /* 0x00000006fff67819 */ /* 0x102fe400000116f7 */
[----:B------:R-:W-:-:S04]  /*50600*/  SHF.R.U32.HI R247, RZ, 0x6, R247 ;  /* 0x00000006fff77819 */ /* 0x000fc800000116f7 */
[----:B------:R-:W-:Y:S02]  /*50610*/  SGXT.U32 R247, R247, 0x1 ;  /* 0x00000001f7f7781a */ /* 0x000fe40000000000 */
[----:B------:R-:W-:Y:S02]  /*50620*/  SEL R0, R0, RZ, P0 ;  /* 0x000000ff00007207 */ /* 0x000fe40000000000 */
[----:B------:R-:W-:Y:S02]  /*50630*/  LOP3.LUT R247, R247, 0x70, RZ, 0xfc, !PT ;  /* 0x00000070f7f77812 */ /* 0x000fe400078efcff */
[----:B------:R-:W-:Y:S02]  /*50640*/  ISETP.NE.U32.AND P2, PT, R0, RZ, PT ;  /* 0x000000ff0000720c */ /* 0x000fe40003f45070 */
[----:B------:R-:W-:Y:S02]  /*50650*/  SEL R0, RZ, 0x4, P6 ;  /* 0x00000004ff007807 */ /* 0x000fe40003000000 */
[----:B------:R-:W-:-:S02]  /*50660*/  ISETP.GE.AND P6, PT, R247, UR7, PT ;  /* 0x00000007f7007c0c */ /* 0x000fc4000bfc6270 */
[----:B------:R-:W1:Y:S01]  /*50670*/  S2R R247, SR_TID.X ;  /* 0x0000000000f77919 */ /* 0x000e620000002100 */
[----:B------:R-:W-:-:S04]  /*50680*/  SGXT.U32 R246, R246, 0x1 ;  /* 0x00000001f6f6781a */ /* 0x000fc80000000000 */
[----:B------:R-:W-:-:S04]  /*50690*/  LOP3.LUT R246, R246, 0x6c, RZ, 0xfc, !PT ;  /* 0x0000006cf6f67812 */ /* 0x000fc800078efcff */
[----:B------:R-:W-:Y:S02]  /*506a0*/  ISETP.GE.AND P3, PT, R246, UR7, PT ;  /* 0x00000007f6007c0c */ /* 0x000fe4000bf66270 */
[----:B-1----:R-:W-:-:S04]  /*506b0*/  SHF.R.U32.HI R247, RZ, 0x6, R247 ;  /* 0x00000006fff77819 */ /* 0x002fc800000116f7 */
[----:B------:R-:W-:-:S04]  /*506c0*/  SGXT.U32 R247, R247, 0x1 ;  /* 0x00000001f7f7781a */ /* 0x000fc80000000000 */
[----:B------:R-:W-:Y:S02]  /*506d0*/  LOP3.LUT R246, R247, 0x74, RZ, 0xfc, !PT ;  /* 0x00000074f7f67812 */ /* 0x000fe400078efcff */
[----:B------:R-:W1:Y:S01]  /*506e0*/  S2R R247, SR_TID.X ;  /* 0x0000000000f77919 */ /* 0x000e620000002100 */
[----:B------:R-:W-:-:S04]  /*506f0*/  SEL R8, RZ, 0x4, P5 ;  /* 0x00000004ff087807 */ /* 0x000fc80002800000 */
[----:B------:R-:W-:Y:S02]  /*50700*/  SEL R9, R8, RZ, P0 ;  /* 0x000000ff08097207 */ /* 0x000fe40000000000 */
[----:B------:R-:W-:Y:S02]  /*50710*/  SEL R8, R0, RZ, P0 ;  /* 0x000000ff00087207 */ /* 0x000fe40000000000 */
[----:B------:R-:W-:Y:S02]  /*50720*/  SEL R0, RZ, 0x4, P3 ;  /* 0x00000004ff007807 */ /* 0x000fe40001800000 */
[----:B------:R-:W-:Y:S02]  /*50730*/  ISETP.NE.U32.AND P3, PT, R8, RZ, PT ;  /* 0x000000ff0800720c */ /* 0x000fe40003f65070 */
[----:B------:R-:W-:Y:S02]  /*50740*/  SEL R8, R0, RZ, P0 ;  /* 0x000000ff00087207 */ /* 0x000fe40000000000 */
[----:B------:R-:W-:-:S02]  /*50750*/  SEL R0, RZ, 0x4, P6 ;  /* 0x00000004ff007807 */ /* 0x000fc40003000000 */
[----:B-1----:R-:W-:-:S04]  /*50760*/  SHF.R.U32.HI R247, RZ, 0x6, R247 ;  /* 0x00000006fff77819 */ /* 0x002fc800000116f7 */
[----:B------:R-:W-:Y:S02]  /*50770*/  SGXT.U32 R247, R247, 0x1 ;  /* 0x00000001f7f7781a */ /* 0x000fe40000000000 */
[----:B------:R-:W-:Y:S02]  /*50780*/  ISETP.GE.AND P6, PT, R246, UR7, PT ;  /* 0x00000007f6007c0c */ /* 0x000fe4000bfc6270 */
[----:B------:R-:W-:Y:S02]  /*50790*/  LOP3.LUT R246, R247, 0x78, RZ, 0xfc, !PT ;  /* 0x00000078f7f67812 */ /* 0x000fe400078efcff */
[----:B------:R-:W1:Y:S01]  /*507a0*/  S2R R247, SR_TID.X ;  /* 0x0000000000f77919 */ /* 0x000e620000002100 */
[----:B------:R-:W-:Y:S02]  /*507b0*/  ISETP.NE.U32.AND P5, PT, R9, RZ, PT ;  /* 0x000000ff0900720c */ /* 0x000fe40003fa5070 */
[----:B------:R-:W-:Y:S02]  /*507c0*/  IADD3 R9, R107, 0x100000, RZ ;  /* 0x001000006b097810 */ /* 0x000fe40007ffe0ff */
[----:B------:R-:W-:-:S02]  /*507d0*/  ISETP.NE.U32.AND P4, PT, R8, RZ, PT ;  /* 0x000000ff0800720c */ /* 0x000fc40003f85070 */
[----:B------:R-:W-:Y:S01]  /*507e0*/  IADD3 R8, R107, 0x100000, RZ ;  /* 0x001000006b087810 */ /* 0x000fe20007ffe0ff */
[----:B------:R3:W-:Y:S04]  /*507f0*/  LDGSTS.E [R9+0x1dc00], [R136.64], P1 ;  /* 0x1dc0000088097fae */ /* 0x0007e8000892184c */
[----:B--2---:R2:W-:Y:S01]  /*50800*/  LDGSTS.E [R8+0x1e000], [R202.64], P2 ;  /* 0x1e000000ca087fae */ /* 0x0045e2000912184c */
[----:B------:R-:W-:Y:S02]  /*50810*/  ISETP.GE.AND P2, PT, R246, UR7, PT ;  /* 0x00000007f6007c0c */ /* 0x000fe4000bf46270 */
[----:B-1----:R-:W-:Y:S01]  /*50820*/  SHF.R.U32.HI R247, RZ, 0x6, R247 ;  /* 0x00000006fff77819 */ /* 0x002fe200000116f7 */
[----:B--2---:R-:W2:Y:S03]  /*50830*/  LDL.64 R202, [R1+0x1250] ;  /* 0x0012500001ca7983 */ /* 0x004ea60000100a00 */
[----:B------:R-:W-:-:S04]  /*50840*/  SGXT.U32 R247, R247, 0x1 ;  /* 0x00000001f7f7781a */ /* 0x000fc80000000000 */
[----:B------:R-:W-:Y:S02]  /*50850*/  LOP3.LUT R246, R247, 0x7c, RZ, 0xfc, !PT ;  /* 0x0000007cf7f67812 */ /* 0x000fe400078efcff */
[----:B------:R-:W1:Y:S02]  /*50860*/  S2R R247, SR_TID.X ;  /* 0x0000000000f77919 */ /* 0x000e640000002100 */
[----:B-1----:R-:W-:-:S04]  /*50870*/  SHF.R.U32.HI R247, RZ, 0x6, R247 ;  /* 0x00000006fff77819 */ /* 0x002fc800000116f7 */
[----:B------:R-:W-:Y:S02]  /*50880*/  SGXT.U32 R247, R247, 0x1 ;  /* 0x00000001f7f7781a */ /* 0x000fe40000000000 */
[----:B------:R-:W-:-:S04]  /*50890*/  SEL R0, R0, RZ, P0 ;  /* 0x000000ff00007207 */ /* 0x000fc80000000000 */
[----:B------:R-:W-:Y:S02]  /*508a0*/  ISETP.NE.U32.AND P1, PT, R0, RZ, PT ;  /* 0x000000ff0000720c */ /* 0x000fe40003f25070 */
[----:B------:R-:W-:Y:S01]  /*508b0*/  SEL R0, RZ, 0x4, P6 ;  /* 0x00000004ff007807 */ /* 0x000fe20003000000 */
[----:B-----5:R1:W-:Y:S01]  /*508c0*/  LDGSTS.E [R10+0x1e400], [R124.64], P5 ;  /* 0x1e4000007c0a7fae */ /* 0x0203e2000a92184c */
[----:B------:R-:W-:Y:S02]  /*508d0*/  ISETP.GE.AND P5, PT, R246, UR7, PT ;  /* 0x00000007f6007c0c */ /* 0x000fe4000bfa6270 */
[----:B------:R-:W-:Y:S01]  /*508e0*/  LOP3.LUT R246, R247, 0x2, RZ, 0xfc, !PT ;  /* 0x00000002f7f67812 */ /* 0x000fe200078efcff */
[----:B------:R5:W-:Y:S04]  /*508f0*/  LDGSTS.E [R9+0x1e800], [R182.64], P3 ;  /* 0x1e800000b6097fae */ /* 0x000be8000992184c */
[----:B------:R-:W3:Y:S01]  /*50900*/  S2R R247, SR_TID.X ;  /* 0x0000000000f77919 */ /* 0x000ee20000002100 */
[----:B------:R-:W-:-:S03]  /*50910*/  SEL R8, R0, RZ, P0 ;  /* 0x000000ff00087207 */ /* 0x000fc60000000000 */
[----:B-1----:R-:W2:Y:S01]  /*50920*/  LDL.64 R124, [R1+0x11f0] ;  /* 0x0011f000017c7983 */ /* 0x002ea20000100a00 */
[----:B---3--:R-:W-:-:S04]  /*50930*/  SHF.R.U32.HI R11, RZ, 0x6, R247 ;  /* 0x00000006ff0b7819 */ /* 0x008fc800000116f7 */
[----:B------:R-:W-:-:S04]  /*50940*/  SGXT.U32 R11, R11, 0x1 ;  /* 0x000000010b0b781a */ /* 0x000fc80000000000 */
[----:B-----5:R-:W-:Y:S02]  /*50950*/  LOP3.LUT R183, R11, 0x6, RZ, 0xfc, !PT ;  /* 0x000000060bb77812 */ /* 0x020fe400078efcff */
[----:B------:R-:W1:Y:S01]  /*50960*/  S2R R11, SR_TID.X ;  /* 0x00000000000b7919 */ /* 0x000e620000002100 */
[----:B------:R-:W-:Y:S02]  /*50970*/  SEL R0, RZ, 0x4, P2 ;  /* 0x00000004ff007807 */ /* 0x000fe40001000000 */
[----:B------:R-:W-:Y:S01]  /*50980*/  ISETP.NE.U32.AND P2, PT, R8, RZ, PT ;  /* 0x000000ff0800720c */ /* 0x000fe20003f45070 */
[----:B----4-:R3:W-:Y:S01]  /*50990*/  LDGSTS.E [R9+0x1ec00], [R90.64], P4 ;  /* 0x1ec000005a097fae */ /* 0x0107e2000a12184c */
[----:B------:R-:W-:Y:S02]  /*509a0*/  SEL R8, R0, RZ, P0 ;  /* 0x000000ff00087207 */ /* 0x000fe40000000000 */
[----:B------:R-:W-:Y:S01]  /*509b0*/  SEL R0, RZ, 0x4, P5 ;  /* 0x00000004ff007807 */ /* 0x000fe20002800000 */
[----:B------:R4:W-:Y:S01]  /*509c0*/  LDGSTS.E [R10+0x1f000], [R194.64], P1 ;  /* 0x1f000000c20a7fae */ /* 0x0009e2000892184c */
[----:B------:R-:W-:-:S03]  /*509d0*/  ISETP.GE.AND P5, PT, R246, UR7, PT ;  /* 0x00000007f6007c0c */ /* 0x000fc6000bfa6270 */
[----:B------:R-:W5:Y:S01]  /*509e0*/  LDL.64 R246, [R1+0x1240] ;  /* 0x0012400001f67983 */ /* 0x000f620000100a00 */
[----:B------:R-:W-:Y:S02]  /*509f0*/  ISETP.NE.U32.AND P3, PT, R8, RZ, PT ;  /* 0x000000ff0800720c */ /* 0x000fe40003f65070 */
[----:B-1----:R-:W-:Y:S01]  /*50a00*/  SHF.R.U32.HI R11, RZ, 0x6, R11 ;  /* 0x00000006ff0b7819 */ /* 0x002fe2000001160b */
[----:B----4-:R-:W4:Y:S03]  /*50a10*/  LDL.64 R194, [R1+0x8b8] ;  /* 0x0008b80001c27983 */ /* 0x010f260000100a00 */
[----:B------:R-:W-:Y:S02]  /*50a20*/  SGXT.U32 R11, R11, 0x1 ;  /* 0x000000010b0b781a */ /* 0x000fe40000000000 */
[----:B------:R-:W-:Y:S02]  /*50a30*/  SEL R8, R0, RZ, P0 ;  /* 0x000000ff00087207 */ /* 0x000fe40000000000 */
[----:B---3--:R-:W-:-:S02]  /*50a40*/  LOP3.LUT R91, R11, 0xa, RZ, 0xfc, !PT ;  /* 0x0000000a0b5b7812 */ /* 0x008fc400078efcff */
[----:B------:R-:W-:Y:S02]  /*50a50*/  SEL R0, RZ, 0x4, P5 ;  /* 0x00000004ff007807 */ /* 0x000fe40002800000 */
[----:B------:R-:W-:Y:S02]  /*50a60*/  ISETP.GE.AND P5, PT, R183, UR7, PT ;  /* 0x00000007b7007c0c */ /* 0x000fe4000bfa6270 */
[----:B------:R-:W3:Y:S01]  /*50a70*/  LDL.64 R182, [R1+0xc60] ;  /* 0x000c600001b67983 */ /* 0x000ee20000100a00 */
[----:B------:R-:W-:-:S03]  /*50a80*/  ISETP.GE.AND P6, PT, R91, UR7, PT ;  /* 0x000000075b007c0c */ /* 0x000fc6000bfc6270 */
[----:B------:R-:W4:Y:S04]  /*50a90*/  LDL.64 R90, [R1+0xc98] ;  /* 0x000c9800015a7983 */ /* 0x000f280000100a00 */
[----:B------:R-:W1:Y:S01]  /*50aa0*/  S2R R11, SR_TID.X ;  /* 0x00000000000b7919 */ /* 0x000e620000002100 */
[----:B------:R-:W-:Y:S02]  /*50ab0*/  ISETP.NE.U32.AND P4, PT, R8, RZ, PT ;  /* 0x000000ff0800720c */ /* 0x000fe40003f85070 */
[----:B------:R-:W-:Y:S02]  /*50ac0*/  SEL R8, R0, RZ, P0 ;  /* 0x000000ff00087207 */ /* 0x000fe40000000000 */
[----:B------:R-:W-:Y:S02]  /*50ad0*/  SEL R0, RZ, 0x4, P5 ;  /* 0x00000004ff007807 */ /* 0x000fe40002800000 */
[----:B------:R-:W-:-:S02]  /*50ae0*/  ISETP.NE.U32.AND P5, PT, R8, RZ, PT ;  /* 0x000000ff0800720c */ /* 0x000fc40003fa5070 */
[----:B------:R-:W-:Y:S02]  /*50af0*/  SEL R8, R0, RZ, P0 ;  /* 0x000000ff00087207 */ /* 0x000fe40000000000 */
[----:B------:R-:W-:Y:S02]  /*50b00*/  SEL R0, RZ, 0x4, P6 ;  /* 0x00000004ff007807 */ /* 0x000fe40003000000 */
[----:B-1----:R-:W-:-:S04]  /*50b10*/  SHF.R.U32.HI R11, RZ, 0x6, R11 ;  /* 0x00000006ff0b7819 */ /* 0x002fc8000001160b */
[----:B------:R-:W-:-:S04]  /*50b20*/  SGXT.U32 R11, R11, 0x1 ;  /* 0x000000010b0b781a */ /* 0x000fc80000000000 */
[----:B------:R-:W-:Y:S02]  /*50b30*/  LOP3.LUT R137, R11, 0xe, RZ, 0xfc, !PT ;  /* 0x0000000e0b897812 */ /* 0x000fe400078efcff */
[----:B------:R-:W-:Y:S02]  /*50b40*/  ISETP.NE.U32.AND P1, PT, R8, RZ, PT ;  /* 0x000000ff0800720c */ /* 0x000fe40003f25070 */
[----:B------:R-:W-:Y:S02]  /*50b50*/  ISETP.GE.AND P6, PT, R137, UR7, PT ;  /* 0x0000000789007c0c */ /* 0x000fe4000bfc6270 */
[----:B------:R-:W-:Y:S01]  /*50b60*/  SEL R8, R0, RZ, P0 ;  /* 0x000000ff00087207 */ /* 0x000fe20000000000 */
[----:B------:R-:W4:Y:S01]  /*50b70*/  LDL.64 R136, [R1+0xd50] ;  /* 0x000d500001887983 */ /* 0x000f220000100a00 */
[----:B------:R-:W-:-:S03]  /*50b80*/  SEL R0, RZ, 0x4, P6 ;  /* 0x00000004ff007807 */ /* 0x000fc60003000000 */
[----:B--2---:R1:W-:Y:S01]  /*50b90*/  LDGSTS.E [R9+0x1f400], [R124.64], P2 ;  /* 0x1f4000007c097fae */ /* 0x0043e2000912184c */
[----:B------:R-:W-:Y:S02]  /*50ba0*/  ISETP.NE.U32.AND P2, PT, R8, RZ, PT ;  /* 0x000000ff0800720c */ /* 0x000fe40003f45070 */
[----:B------:R-:W-:Y:S01]  /*50bb0*/  SEL R8, R0, RZ, P0 ;  /* 0x000000ff00087207 */ /* 0x000fe20000000000 */
[----:B-1----:R-:W2:Y:S04]  /*50bc0*/  LDL.64 R124, [R1+0xcd8] ;  /* 0x000cd800017c7983 */ /* 0x002ea80000100a00 */
[----:B-----5:R1:W-:Y:S01]  /*50bd0*/  LDGSTS.E [R9+0x1f800], [R246.64], P3 ;  /* 0x1f800000f6097fae */ /* 0x0203e2000992184c */
[----:B------:R-:W-:Y:S02]  /*50be0*/  ISETP.NE.U32.AND P3, PT, R8, RZ, PT ;  /* 0x000000ff0800720c */ /* 0x000fe40003f65070 */
[C---:B------:R-:W-:Y:S01]  /*50bf0*/  IADD3 R8, R106.reuse, 0x100000, RZ ;  /* 0x001000006a087810 */ /* 0x040fe20007ffe0ff */
[----:B------:R5:W-:Y:S01]  /*50c00*/  LDGSTS.E [R10+0x1fc00], [R202.64], P4 ;  /* 0x1fc00000ca0a7fae */ /* 0x000be2000a12184c */
[----:B-1----:R-:W-:-:S03]  /*50c10*/  IADD3 R9, R106, 0x100000, RZ ;  /* 0x001000006a097810 */ /* 0x002fc60007ffe0ff */
[----:B-----5:R-:W5:Y:S04]  /*50c20*/  LDL.64 R202, [R1+0xd98] ;  /* 0x000d980001ca7983 */ /* 0x020f680000100a00 */
[----:B---3--:R1:W-:Y:S04]  /*50c30*/  LDGSTS.E [R9+0x18200], [R182.64], P5 ;  /* 0x18200000b6097fae */ /* 0x0083e8000a92184c */
[----:B----4-:R3:W-:Y:S04]  /*50c40*/  LDGSTS.E [R8+0x18600], [R90.64], P1 ;  /* 0x186000005a087fae */ /* 0x0107e8000892184c */
[----:B------:R-:W4:Y:S04]  /*50c50*/  S2R R247, SR_TID.X ;  /* 0x0000000000f77919 */ /* 0x000f280000002100 */
[----:B------:R-:W4:Y:S04]  /*50c60*/  S2R R11, SR_TID.X ;  /* 0x00000000000b7919 */ /* 0x000f280000002100 */
[----:B---3--:R-:W3:Y:S01]  /*50c70*/  LDL.64 R90, [R1+0xdb0] ;  /* 0x000db000015a7983 */ /* 0x008ee20000100a00 */
[----:B------:R-:W-:-:S03]  /*50c80*/  IADD3 R10, R106, 0x100000, RZ ;  /* 0x001000006a0a7810 */ /* 0x000fc60007ffe0ff */
[----:B-1----:R-:W3:Y:S01]  /*50c90*/  LDL.64 R182, [R1+0xdc8] ;  /* 0x000dc80001b67983 */ /* 0x002ee20000100a00 */
[----:B----4-:R-:W-:-:S04]  /*50ca0*/  SHF.R.U32.HI R246, RZ, 0x6, R247 ;  /* 0x00000006fff67819 */ /* 0x010fc800000116f7 */
        /* <DEDUP_REMOVED lines=28> */
[----:B------:R-:W-:Y:S01]  /*50e70*/  LOP3.LUT R247, R247, 0x22, RZ, 0xfc, !PT ;  /* 0x00000022f7f77812 */ /* 0x000fe200078efcff */
[----:B--2---:R1:W-:Y:S01]  /*50e80*/  LDGSTS.E [R10+0x18a00], [R124.64], P2 ;  /* 0x18a000007c0a7fae */ /* 0x0043e2000912184c */
[----:B------:R-:W-:Y:S02]  /*50e90*/  ISETP.NE.U32.AND P2, PT, R8, RZ, PT ;  /* 0x000000ff0800720c */ /* 0x000fe40003f45070 */
[----:B------:R-:W-:Y:S01]  /*50ea0*/  IADD3 R8, R106, 0x100000, RZ ;  /* 0x001000006a087810 */ /* 0x000fe20007ffe0ff */
[----:B------:R2:W-:Y:S04]  /*50eb0*/  LDGSTS.E [R9+0x18e00], [R136.64], P3 ;  /* 0x18e0000088097fae */ /* 0x0005e8000992184c */
[----:B-1----:R-:W4:Y:S04]  /*50ec0*/  LDL.64 R124, [R1+0xdf8] ;  /* 0x000df800017c7983 */ /* 0x002f280000100a00 */
[----:B--2---:R-:W2:Y:S04]  /*50ed0*/  LDL.64 R136, [R1+0xe10] ;  /* 0x000e100001887983 */ /* 0x004ea80000100a00 */
[----:B-----5:R1:W-:Y:S01]  /*50ee0*/  LDGSTS.E [R8+0x19200], [R202.64], P4 ;  /* 0x19200000ca087fae */ /* 0x0203e2000a12184c */
[----:B------:R-:W-:-:S03]  /*50ef0*/  ISETP.GE.AND P6, PT, R247, UR7, PT ;  /* 0x00000007f7007c0c */ /* 0x000fc6000bfc6270 */
[----:B-1----:R-:W5:Y:S04]  /*50f00*/  LDL.64 R202, [R1+0xe68] ;  /* 0x000e680001ca7983 */ /* 0x002f680000100a00 */
[----:B---3--:R1:W-:Y:S04]  /*50f10*/  LDGSTS.E [R10+0x19600], [R90.64], P5 ;  /* 0x196000005a0a7fae */ /* 0x0083e8000a92184c */
[----:B------:R-:W3:Y:S01]  /*50f20*/  S2R R247, SR_TID.X ;  /* 0x0000000000f77919 */ /* 0x000ee20000002100 */
[----:B------:R-:W-:-:S03]  /*50f30*/  SEL R0, RZ, 0x4, P6 ;  /* 0x00000004ff007807 */ /* 0x000fc60003000000 */
[----:B------:R3:W-:Y:S04]  /*50f40*/  LDGSTS.E [R9+0x19a00], [R182.64], P1 ;  /* 0x19a00000b6097fae */ /* 0x0007e8000892184c */
[----:B-1----:R-:W5:Y:S01]  /*50f50*/  LDL.64 R90, [R1+0xe48] ;  /* 0x000e4800015a7983 */ /* 0x002f620000100a00 */
[----:B---3--:R-:W-:-:S03]  /*50f60*/  SHF.R.U32.HI R247, RZ, 0x6, R247 ;  /* 0x00000006fff77819 */ /* 0x008fc600000116f7 */
[----:B------:R-:W3:Y:S01]  /*50f70*/  LDL.64 R182, [R1+0xe80] ;  /* 0x000e800001b67983 */ /* 0x000ee20000100a00 */
        /* <DEDUP_REMOVED lines=14> */
[----:B------:R-:W-:Y:S02]  /*51060*/  SEL R0, R0, RZ, P0 ;  /* 0x000000ff00007207 */ /* 0x000fe40000000000 */
        /* <DEDUP_REMOVED lines=13> */
[----:B------:R-:W3:Y:S04]  /*51140*/  LDL.64 R246, [R1+0xe58] ;  /* 0x000e580001f67983 */ /* 0x000ee80000100a00 */
[----:B----4-:R1:W-:Y:S04]  /*51150*/  LDGSTS.E [R9+0x19e00], [R124.64], P2 ;  /* 0x19e000007c097fae */ /* 0x0103e8000912184c */
[----:B--2---:R2:W-:Y:S04]  /*51160*/  LDGSTS.E [R10+0x1a200], [R136.64], P3 ;  /* 0x1a200000880a7fae */ /* 0x0045e8000992184c */
[----:B-1----:R-:W4:Y:S01]  /*51170*/  LDL.64 R124, [R1+0xea0] ;  /* 0x000ea000017c7983 */ /* 0x002f220000100a00 */
[----:B------:R-:W-:-:S02]  /*51180*/  SGXT.U32 R11, R11, 0x1 ;  /* 0x000000010b0b781a */ /* 0x000fc40000000000 */
[----:B------:R-:W-:Y:S01]  /*51190*/  ISETP.NE.U32.AND P1, PT, R8, RZ, PT ;  /* 0x000000ff0800720c */ /* 0x000fe20003f25070 */
[----:B--2---:R-:W2:Y:S04]  /*511a0*/  LDL.64 R136, [R1+0xee0] ;  /* 0x000ee00001887983 */ /* 0x004ea80000100a00 */
[----:B-----5:R1:W-:Y:S04]  /*511b0*/  LDGSTS.E [R9+0x1a600], [R90.64], P4 ;  /* 0x1a6000005a097fae */ /* 0x0203e8000a12184c */
[----:B-1----:R-:W5:Y:S01]  /*511c0*/  LDL.64 R90, [R1+0xeb8] ;  /* 0x000eb800015a7983 */ /* 0x002f620000100a00 */
[----:B------:R-:W-:-:S03]  /*511d0*/  LOP3.LUT R107, R11, 0x36, RZ, 0xfc, !PT ;  /* 0x000000360b6b7812 */ /* 0x000fc600078efcff */
[----:B------:R-:W1:Y:S01]  /*511e0*/  S2R R11, SR_TID.X ;  /* 0x00000000000b7919 */ /* 0x000e620000002100 */
[----:B------:R-:W-:Y:S02]  /*511f0*/  SEL R8, R0, RZ, P0 ;  /* 0x000000ff00087207 */ /* 0x000fe40000000000 */
[----:B------:R-:W-:Y:S02]  /*51200*/  SEL R0, RZ, 0x4, P5 ;  /* 0x00000004ff007807 */ /* 0x000fe40002800000 */
[----:B------:R-:W-:Y:S02]  /*51210*/  ISETP.GE.AND P5, PT, R107, UR7, PT ;  /* 0x000000076b007c0c */ /* 0x000fe4000bfa6270 */
[----:B-1----:R-:W-:-:S04]  /*51220*/  SHF.R.U32.HI R11, RZ, 0x6, R11 ;  /* 0x00000006ff0b7819 */ /* 0x002fc8000001160b */
[----:B------:R-:W-:-:S04]  /*51230*/  SGXT.U32 R11, R11, 0x1 ;  /* 0x000000010b0b781a */ /* 0x000fc80000000000 */
[----:B------:R-:W-:Y:S02]  /*51240*/  LOP3.LUT R107, R11, 0x3a, RZ, 0xfc, !PT ;  /* 0x0000003a0b6b7812 */ /* 0x000fe400078efcff */
[----:B------:R-:W1:Y:S01]  /*51250*/  S2R R11, SR_TID.X ;  /* 0x00000000000b7919 */ /* 0x000e620000002100 */
[----:B------:R-:W-:Y:S02]  /*51260*/  ISETP.NE.U32.AND P2, PT, R8, RZ, PT ;  /* 0x000000ff0800720c */ /* 0x000fe40003f45070 */
[----:B------:R-:W-:Y:S02]  /*51270*/  SEL R8, R0, RZ, P0 ;  /* 0x000000ff00087207 */ /* 0x000fe40000000000 */
[----:B------:R-:W-:Y:S02]  /*51280*/  SEL R0, RZ, 0x4, P5 ;  /* 0x00000004ff007807 */ /* 0x000fe40002800000 */
[----:B------:R-:W-:Y:S02]  /*51290*/  ISETP.GE.AND P6, PT, R107, UR7, PT ;  /* 0x000000076b007c0c */ /* 0x000fe4000bfc6270 */
        /* <DEDUP_REMOVED lines=8> */
[----:B------:R-:W-:Y:S02]  /*51320*/  SEL R8, R0, RZ, P0 ;  /* 0x000000ff00087207 */ /* 0x000fe40000000000 */
[----:B------:R-:W-:Y:S02]  /*51330*/  SEL R0, RZ, 0x4, P6 ;  /* 0x00000004ff007807 */ /* 0x000fe40003000000 */
[----:B------:R-:W-:-:S02]  /*51340*/  ISETP.NE.U32.AND P4, PT, R8, RZ, PT ;  /* 0x000000ff0800720c */ /* 0x000fc40003f85070 */
[----:B------:R-:W-:Y:S01]  /*51350*/  SEL R8, R0, RZ, P0 ;  /* 0x000000ff00087207 */ /* 0x000fe20000000000 */
[----:B---3--:R1:W-:Y:S03]  /*51360*/  LDGSTS.E [R9+0x1aa00], [R246.64], P1 ;  /* 0x1aa00000f6097fae */ /* 0x0083e6000892184c */
[----:B------:R-:W-:Y:S02]  /*51370*/  ISETP.NE.U32.AND P1, PT, R8, RZ, PT ;  /* 0x000000ff0800720c */ /* 0x000fe40003f25070 */
[----:B------:R-:W-:Y:S01]  /*51380*/  IADD3 R8, R106, 0x100000, RZ ;  /* 0x001000006a087810 */ /* 0x000fe20007ffe0ff */
[----:B------:R3:W-:Y:S04]  /*51390*/  LDGSTS.E [R10+0x1ae00], [R202.64], P2 ;  /* 0x1ae00000ca0a7fae */ /* 0x0007e8000912184c */
[----:B------:R1:W-:Y:S04]  /*513a0*/  LDGSTS.E [R9+0x1b200], [R182.64], P5 ;  /* 0x1b200000b6097fae */ /* 0x0003e8000a92184c */
[----:B---3--:R-:W3:Y:S04]  /*513b0*/  LDL.64 R202, [R1+0xf00] ;  /* 0x000f000001ca7983 */ /* 0x008ee80000100a00 */
[----:B-1----:R-:W3:Y:S04]  /*513c0*/  LDL.64 R182, [R1+0xf18] ;  /* 0x000f180001b67983 */ /* 0x002ee80000100a00 */
[----:B----4-:R1:W-:Y:S04]  /*513d0*/  LDGSTS.E [R8+0x1b600], [R124.64], P3 ;  /* 0x1b6000007c087fae */ /* 0x0103e8000992184c */
[----:B-1----:R-:W4:Y:S04]  /*513e0*/  LDL.64 R124, [R1+0xf48] ;  /* 0x000f4800017c7983 */ /* 0x002f280000100a00 */
[----:B-----5:R1:W-:Y:S04]  /*513f0*/  LDGSTS.E [R10+0x1ba00], [R90.64], P4 ;  /* 0x1ba000005a0a7fae */ /* 0x0203e8000a12184c */
[----:B-1----:R-:W5:Y:S04]  /*51400*/  LDL.64 R90, [R1+0xfd0] ;  /* 0x000fd000015a7983 */ /* 0x002f680000100a00 */
[----:B------:R-:W1:Y:S04]  /*51410*/  S2R R247, SR_TID.X ;  /* 0x0000000000f77919 */ /* 0x000e680000002100 */
[----:B------:R-:W2:Y:S01]  /*51420*/  S2R R11, SR_TID.X ;  /* 0x00000000000b7919 */ /* 0x000ea20000002100 */
[----:B-1----:R-:W-:-:S04]  /*51430*/  SHF.R.U32.HI R246, RZ, 0x6, R247 ;  /* 0x00000006fff67819 */ /* 0x002fc800000116f7 */
[----:B------:R-:W-:-:S04]  /*51440*/  SGXT.U32 R246, R246, 0x1 ;  /* 0x00000001f6f6781a */ /* 0x000fc80000000000 */
[----:B------:R-:W-:-:S04]  /*51450*/  LOP3.LUT R247, R246, 0x46, RZ, 0xfc, !PT ;  /* 0x00000046f6f77812 */ /* 0x000fc800078efcff */
[----:B------:R-:W-:Y:S02]  /*51460*/  ISETP.GE.AND P5, PT, R247, UR7, PT ;  /* 0x00000007f7007c0c */ /* 0x000fe4000bfa6270 */
[----:B------:R-:W1:Y:S01]  /*51470*/  S2R R247, SR_TID.X ;  /* 0x0000000000f77919 */ /* 0x000e620000002100 */
[----:B--2---:R-:W-:-:S04]  /*51480*/  SHF.R.U32.HI R11, RZ, 0x6, R11 ;  /* 0x00000006ff0b7819 */ /* 0x004fc8000001160b */
        /* <DEDUP_REMOVED lines=21> */
[----:B------:R-:W-:-:S02]  /*515e0*/  ISETP.NE.U32.AND P4, PT, R8, RZ, PT ;  /* 0x000000ff0800720c */ /* 0x000fc40003f85070 */
[----:B------:R-:W-:Y:S01]  /*515f0*/  IADD3 R8, R106, 0x100000, RZ ;  /* 0x001000006a087810 */ /* 0x000fe20007ffe0ff */
[----:B------:R1:W-:Y:S04]  /*51600*/  LDGSTS.E [R9+0x1be00], [R136.64], P1 ;  /* 0x1be0000088097fae */ /* 0x0003e8000892184c */
[----:B-1----:R-:W2:Y:S04]  /*51610*/  LDL.64 R136, [R1+0x1060] ;  /* 0x0010600001887983 */ /* 0x002ea80000100a00 */
[----:B---3--:R1:W-:Y:S04]  /*51620*/  LDGSTS.E [R8+0x1c200], [R202.64], P2 ;  /* 0x1c200000ca087fae */ /* 0x0083e8000912184c */
[----:B------:R3:W-:Y:S04]  /*51630*/  LDGSTS.E [R10+0x1c600], [R182.64], P5 ;  /* 0x1c600000b60a7fae */ /* 0x0007e8000a92184c */
[----:B-1----:R-:W2:Y:S04]  /*51640*/  LDL.64 R202, [R1+0x10a8] ;  /* 0x0010a80001ca7983 */ /* 0x002ea80000100a00 */
[----:B---3--:R-:W3:Y:S04]  /*51650*/  LDL.64 R182, [R1+0x10c8] ;  /* 0x0010c80001b67983 */ /* 0x008ee80000100a00 */
[----:B----4-:R1:W-:Y:S04]  /*51660*/  LDGSTS.E [R9+0x1ca00], [R124.64], P3 ;  /* 0x1ca000007c097fae */ /* 0x0103e8000992184c */
[----:B-1----:R-:W4:Y:S04]  /*51670*/  LDL.64 R124, [R1+0x1110] ;  /* 0x00111000017c7983 */ /* 0x002f280000100a00 */
[----:B-----5:R1:W-:Y:S04]  /*51680*/  LDGSTS.E [R9+0x1ce00], [R90.64], P4 ;  /* 0x1ce000005a097fae */ /* 0x0203e8000a12184c */
[----:B-1----:R-:W5:Y:S01]  /*51690*/  LDL.64 R90, [R1+0x1150] ;  /* 0x00115000015a7983 */ /* 0x002f620000100a00 */
[----:B------:R-:W-:-:S04]  /*516a0*/  SHF.R.U32.HI R247, RZ, 0x6, R247 ;  /* 0x00000006fff77819 */ /* 0x000fc800000116f7 */
[----:B------:R-:W-:-:S04]  /*516b0*/  SGXT.U32 R247, R247, 0x1 ;  /* 0x00000001f7f7781a */ /* 0x000fc80000000000 */
[----:B------:R-:W-:-:S04]  /*516c0*/  LOP3.LUT R247, R247, 0x52, RZ, 0xfc, !PT ;  /* 0x00000052f7f77812 */ /* 0x000fc800078efcff */
[----:B------:R-:W-:Y:S02]  /*516d0*/  ISETP.GE.AND P6, PT, R247, UR7, PT ;  /* 0x00000007f7007c0c */ /* 0x000fe4000bfc6270 */
[----:B------:R-:W1:Y:S02]  /*516e0*/  S2R R247, SR_TID.X ;  /* 0x0000000000f77919 */ /* 0x000e640000002100 */
[----:B-1----:R-:W-:-:S04]  /*516f0*/  SHF.R.U32.HI R247, RZ, 0x6, R247 ;  /* 0x00000006fff77819 */ /* 0x002fc800000116f7 */
[----:B------:R-:W-:-:S04]  /*51700*/  SGXT.U32 R247, R247, 0x1 ;  /* 0x00000001f7f7781a */ /* 0x000fc80000000000 */
[----:B------:R-:W-:Y:S02]  /*51710*/  LOP3.LUT R246, R247, 0x56, RZ, 0xfc, !PT ;  /* 0x00000056f7f67812 */ /* 0x000fe400078efcff */
[----:B------:R-:W1:Y:S01]  /*51720*/  S2R R247, SR_TID.X ;  /* 0x0000000000f77919 */ /* 0x000e620000002100 */
[----:B------:R-:W-:Y:S02]  /*51730*/  SEL R0, RZ, 0x4, P6 ;  /* 0x00000004ff007807 */ /* 0x000fe40003000000 */
        /* <DEDUP_REMOVED lines=15> */
[----:B------:R-:W-:-:S04]  /*51830*/  SEL R0, R0, RZ, P0 ;  /* 0x000000ff00007207 */ /* 0x000fc80000000000 */
[----:B------:R-:W-:Y:S02]  /*51840*/  ISETP.NE.U32.AND P1, PT, R0, RZ, PT ;  /* 0x000000ff0000720c */ /* 0x000fe40003f25070 */
[----:B------:R-:W-:-:S04]  /*51850*/  SEL R0, RZ, 0x4, P6 ;  /* 0x00000004ff007807 */ /* 0x000fc80003000000 */
[----:B------:R-:W-:Y:S02]  /*51860*/  SEL R8, R0, RZ, P0 ;  /* 0x000000ff00087207 */ /* 0x000fe40000000000 */
[----:B------:R-:W-:Y:S02]  /*51870*/  SEL R0, RZ, 0x4, P2 ;  /* 0x00000004ff007807 */ /* 0x000fe40001000000 */
[----:B------:R-:W-:Y:S02]  /*51880*/  ISETP.NE.U32.AND P2, PT, R8, RZ, PT ;  /* 0x000000ff0800720c */ /* 0x000fe40003f45070 */
[----:B------:R-:W-:Y:S01]  /*51890*/  SEL R8, R0, RZ, P0 ;  /* 0x000000ff00087207 */ /* 0x000fe20000000000 */
[----:B--2---:R2:W-:Y:S01]  /*518a0*/  LDGSTS.E [R10+0x1d200], [R136.64], P1 ;  /* 0x1d200000880a7fae */ /* 0x0045e2000892184c */
[----:B------:R-:W-:Y:S02]  /*518b0*/  SEL R0, RZ, 0x4, P5 ;  /* 0x00000004ff007807 */ /* 0x000fe40002800000 */
[----:B-1----:R-:W-:-:S02]  /*518c0*/  SHF.R.U32.HI R247, RZ, 0x6, R247 ;  /* 0x00000006fff77819 */ /* 0x002fc400000116f7 */
[----:B------:R-:W-:Y:S02]  /*518d0*/  ISETP.GE.AND P5, PT, R246, UR7, PT ;  /* 0x00000007f6007c0c */ /* 0x000fe4000bfa6270 */
[----:B------:R-:W-:-:S03]  /*518e0*/  SGXT.U32 R247, R247, 0x1 ;  /* 0x00000001f7f7781a */ /* 0x000fc60000000000 */
[----:B------:R1:W-:Y:S01]  /*518f0*/  LDGSTS.E [R9+0x1d600], [R202.64], P2 ;  /* 0x1d600000ca097fae */ /* 0x0003e2000912184c */
[----:B------:R-:W-:Y:S02]  /*51900*/  ISETP.NE.U32.AND P3, PT, R8, RZ, PT ;  /* 0x000000ff0800720c */ /* 0x000fe40003f65070 */
[----:B------:R-:W-:Y:S01]  /*51910*/  LOP3.LUT R246, R247, 0x66, RZ, 0xfc, !PT ;  /* 0x00000066f7f67812 */ /* 0x000fe200078efcff */
[----:B--2---:R-:W2:Y:S01]  /*51920*/  LDL.64 R136, [R1+0x1160] ;  /* 0x0011600001887983 */ /* 0x004ea20000100a00 */
[----:B------:R-:W-:Y:S02]  /*51930*/  SEL R8, R0, RZ, P0 ;  /* 0x000000ff00087207 */ /* 0x000fe40000000000 */
[----:B------:R-:W-:Y:S02]  /*51940*/  SEL R0, RZ, 0x4, P5 ;  /* 0x00000004ff007807 */ /* 0x000fe40002800000 */
[----:B------:R-:W-:Y:S02]  /*51950*/  ISETP.GE.AND P5, PT, R246, UR7, PT ;  /* 0x00000007f6007c0c */ /* 0x000fe4000bfa6270 */
[----:B------:R-:W-:Y:S01]  /*51960*/  ISETP.NE.U32.AND P4, PT, R8, RZ, PT ;  /* 0x000000ff0800720c */ /* 0x000fe20003f85070 */
[----:B-1----:R-:W2:Y:S01]  /*51970*/  LDL.64 R202, [R1+0x11a0] ;  /* 0x0011a00001ca7983 */ /* 0x002ea20000100a00 */
[----:B------:R-:W-:-:S02]  /*51980*/  SEL R8, R0, RZ, P0 ;  /* 0x000000ff00087207 */ /* 0x000fc40000000000 */
[----:B------:R-:W-:Y:S01]  /*51990*/  SEL R0, RZ, 0x4, P5 ;  /* 0x00000004ff007807 */ /* 0x000fe20002800000 */
[----:B---3--:R1:W-:Y:S01]  /*519a0*/  LDGSTS.E [R9+0x1da00], [R182.64], P3 ;  /* 0x1da00000b6097fae */ /* 0x0083e2000992184c */
[----:B------:R-:W-:-:S03]  /*519b0*/  ISETP.NE.U32.AND P5, PT, R8, RZ, PT ;  /* 0x000000ff0800720c */ /* 0x000fc60003fa5070 */
[----:B-1----:R-:W3:Y:S04]  /*519c0*/  LDL.64 R182, [R1+0x11b8] ;  /* 0x0011b80001b67983 */ /* 0x002ee80000100a00 */
[----:B----4-:R1:W-:Y:S04]  /*519d0*/  LDGSTS.E [R10+0x1de00], [R124.64], P4 ;  /* 0x1de000007c0a7fae */ /* 0x0103e8000a12184c */
[----:B-1----:R-:W4:Y:S04]  /*519e0*/  LDL.64 R124, [R1+0x1208] ;  /* 0x00120800017c7983 */ /* 0x002f280000100a00 */
[----:B-----5:R1:W-:Y:S04]  /*519f0*/  LDGSTS.E [R9+0x1e200], [R90.64], P5 ;  /* 0x1e2000005a097fae */ /* 0x0203e8000a92184c */
[----:B-1----:R-:W4:Y:S04]  /*51a00*/  LDL.64 R90, [R1+0x1258] ;  /* 0x00125800015a7983 */ /* 0x002f280000100a00 */
[----:B------:R-:W1:Y:S02]  /*51a10*/  S2R R247, SR_TID.X ;  /* 0x0000000000f77919 */ /* 0x000e640000002100 */
        /* <DEDUP_REMOVED lines=20> */
[----:B-1----:R-:W-:-:S04]  /*51b60*/  SHF.R.U32.HI R247, RZ, 0x6, R247 ;  /* 0x00000006fff77819 */ /* 0x002fc800000116f7 */
[----:B------:R-:W-:-:S04]  /*51b70*/  SGXT.U32 R247, R247, 0x1 ;  /* 0x00000001f7f7781a */ /* 0x000fc80000000000 */
[----:B------:R-:W-:Y:S02]  /*51b80*/  LOP3.LUT R246, R247, 0x76, RZ, 0xfc, !PT ;  /* 0x00000076f7f67812 */ /* 0x000fe400078efcff */
[----:B------:R-:W1:Y:S04]  /*51b90*/  S2R R247, SR_TID.X ;  /* 0x0000000000f77919 */ /* 0x000e680000002100 */
[----:B------:R-:W2:Y:S01]  /*51ba0*/  S2R R107, SR_TID.X ;  /* 0x00000000006b7919 */ /* 0x000ea20000002100 */
[----:B------:R-:W-:Y:S02]  /*51bb0*/  ISETP.GE.AND P4, PT, R246, UR7, PT ;  /* 0x00000007f6007c0c */ /* 0x000fe4000bf86270 */
[----:B------:R-:W-:Y:S02]  /*51bc0*/  ISETP.NE.U32.AND P2, PT, R8, RZ, PT ;  /* 0x000000ff0800720c */ /* 0x000fe40003f45070 */
[----:B------:R-:W-:-:S02]  /*51bd0*/  SEL R8, R0, RZ, P0 ;  /* 0x000000ff00087207 */ /* 0x000fc40000000000 */
[----:B------:R-:W-:Y:S02]  /*51be0*/  SEL R0, RZ, 0x4, P6 ;  /* 0x00000004ff007807 */ /* 0x000fe40003000000 */
[--C-:B-1----:R-:W-:Y:S02]  /*51bf0*/  SHF.R.U32.HI R246, RZ, 0x6, R247.reuse ;  /* 0x00000006fff67819 */ /* 0x102fe400000116f7 */
[----:B------:R-:W-:Y:S02]  /*51c00*/  SHF.R.U32.HI R247, RZ, 0x6, R247 ;  /* 0x00000006fff77819 */ /* 0x000fe400000116f7 */
[----:B------:R-:W-:Y:S02]  /*51c10*/  SGXT.U32 R246, R246, 0x1 ;  /* 0x00000001f6f6781a */ /* 0x000fe40000000000 */
[----:B------:R-:W-:Y:S02]  /*51c20*/  SGXT.U32 R247, R247, 0x1 ;  /* 0x00000001f7f7781a */ /* 0x000fe40000000000 */
[----:B------:R-:W-:-:S02]  /*51c30*/  LOP3.LUT R246, R246, 0x7a, RZ, 0xfc, !PT ;  /* 0x0000007af6f67812 */ /* 0x000fc400078efcff */
[----:B------:R-:W-:Y:S02]  /*51c40*/  SEL R0, R0, RZ, P0 ;  /* 0x000000ff00007207 */ /* 0x000fe40000000000 */
[----:B------:R-:W-:Y:S02]  /*51c50*/  ISETP.GE.AND P5, PT, R246, UR7, PT ;  /* 0x00000007f6007c0c */ /* 0x000fe4000bfa6270 */
[----:B------:R-:W-:Y:S02]  /*51c60*/  LOP3.LUT R247, R247, 0x7e, RZ, 0xfc, !PT ;  /* 0x0000007ef7f77812 */ /* 0x000fe400078efcff */
[----:B------:R-:W-:Y:S02]  /*51c70*/  SEL R9, RZ, 0x4, P4 ;  /* 0x00000004ff097807 */ /* 0x000fe40002000000 */
[----:B------:R-:W-:Y:S02]  /*51c80*/  ISETP.NE.U32.AND P4, PT, R0, RZ, PT ;  /* 0x000000ff0000720c */ /* 0x000fe40003f85070 */
[----:B--2---:R-:W-:-:S02]  /*51c90*/  LOP3.LUT R246, R107, 0x7f, RZ, 0xc0, !PT ;  /* 0x0000007f6bf67812 */ /* 0x004fc400078ec0ff */
[----:B------:R-:W-:Y:S02]  /*51ca0*/  SEL R0, RZ, 0x4, P5 ;  /* 0x00000004ff007807 */ /* 0x000fe40002800000 */
[----:B------:R-:W-:Y:S02]  /*51cb0*/  ISETP.GE.AND P6, PT, R247, UR7, PT ;  /* 0x00000007f7007c0c */ /* 0x000fe4000bfc6270 */
[----:B------:R-:W-:Y:S02]  /*51cc0*/  ISETP.NE.U32.AND P3, PT, R8, RZ, PT ;  /* 0x000000ff0800720c */ /* 0x000fe40003f65070 */
[----:B------:R-:W-:Y:S02]  /*51cd0*/  ISETP.GE.AND P5, PT, R246, UR7, PT ;  /* 0x00000007f6007c0c */ /* 0x000fe4000bfa6270 */
[----:B------:R-:W-:Y:S02]  /*51ce0*/  SEL R8, R0, RZ, P0 ;  /* 0x000000ff00087207 */ /* 0x000fe40000000000 */
[----:B------:R-:W-:-:S02]  /*51cf0*/  SEL R10, RZ, 0x4, P6 ;  /* 0x00000004ff0a7807 */ /* 0x000fc40003000000 */
[----:B------:R-:W-:Y:S02]  /*51d00*/  SEL R9, R9, RZ, P0 ;  /* 0x000000ff09097207 */ /* 0x000fe40000000000 */
[----:B------:R-:W-:Y:S02]  /*51d10*/  SEL R0, RZ, 0x4, P5 ;  /* 0x00000004ff007807 */ /* 0x000fe40002800000 */
[----:B------:R-:W-:Y:S02]  /*51d20*/  ISETP.NE.U32.AND P5, PT, R8, RZ, PT ;  /* 0x000000ff0800720c */ /* 0x000fe40003fa5070 */
[----:B------:R-:W-:Y:S02]  /*51d30*/  SEL R8, R10, RZ, P0 ;  /* 0x000000ff0a087207 */ /* 0x000fe40000000000 */
[----:B------:R-:W-:Y:S02]  /*51d40*/  ISETP.NE.U32.AND P6, PT, R9, RZ, PT ;  /* 0x000000ff0900720c */ /* 0x000fe40003fc5070 */
[----:B------:R-:W-:-:S02]  /*51d50*/  SEL R0, R0, RZ, P0 ;  /* 0x000000ff00007207 */ /* 0x000fc40000000000 */
[----:B------:R-:W-:Y:S02]  /*51d60*/  ISETP.NE.U32.AND P0, PT, R8, RZ, PT ;  /* 0x000000ff0800720c */ /* 0x000fe40003f05070 */
[C---:B------:R-:W-:Y:S02]  /*51d70*/  IADD3 R11, R106.reuse, 0x100000, RZ ;  /* 0x001000006a0b7810 */ /* 0x040fe40007ffe0ff */
[C---:B------:R-:W-:Y:S02]  /*51d80*/  IADD3 R9, R106.reuse, 0x100000, RZ ;  /* 0x001000006a097810 */ /* 0x040fe40007ffe0ff */
[C---:B------:R-:W-:Y:S01]  /*51d90*/  IADD3 R8, R106.reuse, 0x100000, RZ ;  /* 0x001000006a087810 */ /* 0x040fe20007ffe0ff */
[----:B------:R1:W-:Y:S01]  /*51da0*/  LDGSTS.E [R11+0x1e600], [R136.64], P1 ;  /* 0x1e600000880b7fae */ /* 0x0003e2000892184c */
[----:B------:R-:W-:Y:S02]  /*51db0*/  IADD3 R10, R106, 0x100000, RZ ;  /* 0x001000006a0a7810 */ /* 0x000fe40007ffe0ff */
[----:B------:R-:W-:Y:S01]  /*51dc0*/  ISETP.NE.U32.AND P1, PT, R0, RZ, PT ;  /* 0x000000ff0000720c */ /* 0x000fe20003f25070 */
[----:B------:R2:W-:Y:S01]  /*51dd0*/  LDGSTS.E [R9+0x1ea00], [R202.64], P2 ;  /* 0x1ea00000ca097fae */ /* 0x0005e2000912184c */
[----:B------:R-:W-:-:S03]  /*51de0*/  IADD3 R0, R106, 0x100000, RZ ;  /* 0x001000006a007810 */ /* 0x000fc60007ffe0ff */
[----:B---3--:R3:W-:Y:S04]  /*51df0*/  LDGSTS.E [R8+0x1ee00], [R182.64], P3 ;  /* 0x1ee00000b6087fae */ /* 0x0087e8000992184c */
[----:B-1----:R-:W5:Y:S04]  /*51e00*/  LDL.64 R136, [R1+0x8e8] ;  /* 0x0008e80001887983 */ /* 0x002f680000100a00 */
[----:B--2---:R-:W2:Y:S04]  /*51e10*/  LDL.64 R202, [R1+0x918] ;  /* 0x0009180001ca7983 */ /* 0x004ea80000100a00 */
[----:B---3--:R-:W3:Y:S04]  /*51e20*/  LDL.64 R182, [R1+0x948] ;  /* 0x0009480001b67983 */ /* 0x008ee80000100a00 */
[----:B------:R1:W-:Y:S04]  /*51e30*/  LDGSTS.E [R10+0x1f200], [R86.64], P4 ;  /* 0x1f200000560a7fae */ /* 0x0003e8000a12184c */
[----:B----4-:R4:W-:Y:S04]  /*51e40*/  LDGSTS.E [R9+0x1f600], [R124.64], P6 ;  /* 0x1f6000007c097fae */ /* 0x0109e8000b12184c */
[----:B------:R4:W-:Y:S04]  /*51e50*/  LDGSTS.E [R8+0x1fa00], [R160.64], P5 ;  /* 0x1fa00000a0087fae */ /* 0x0009e8000a92184c */
[----:B-1----:R-:W3:Y:S04]  /*51e60*/  LDL.64 R86, [R1+0x9e8] ;  /* 0x0009e80001567983 */ /* 0x002ee80000100a00 */
[----:B----4-:R-:W4:Y:S04]  /*51e70*/  LDL.64 R124, [R1+0x9b0] ;  /* 0x0009b000017c7983 */ /* 0x010f280000100a00 */
[----:B------:R-:W4:Y:S04]  /*51e80*/  LDL.64 R160, [R1+0xa58] ;  /* 0x000a580001a07983 */ /* 0x000f280000100a00 */
[----:B------:R1:W-:Y:S01]  /*51e90*/  LDGSTS.E [R0+0x1fe00], [R90.64], P0 ;  /* 0x1fe000005a007fae */ /* 0x0003e2000812184c */
[----:B------:R-:W-:-:S03]  /*51ea0*/  IMAD.SHL.U32 R247, R246, 0x4, RZ ;  /* 0x00000004f6f77824 */ /* 0x000fc600078e00ff */
[----:B------:R-:W0:Y:S04]  /*51eb0*/  LDGDEPBAR ;  /* 0x00000000000079af */ /* 0x000e280000000000 */
[----:B-1----:R-:W4:Y:S01]  /*51ec0*/  LDL.64 R90, [R1+0xa20] ;  /* 0x000a2000015a7983 */ /* 0x002f220000100a00 */
[C---:B------:R-:W-:Y:S02]  /*51ed0*/  IADD3 R9, R247.reuse, 0x100000, RZ ;  /* 0x00100000f7097810 */ /* 0x040fe40007ffe0ff */
[C---:B------:R-:W-:Y:S02]  /*51ee0*/  IADD3 R0, R247.reuse, 0x100000, RZ ;  /* 0x00100000f7007810 */ /* 0x040fe40007ffe0ff */
[C---:B------:R-:W-:Y:S01]  /*51ef0*/  IADD3 R10, R247.reuse, 0x100000, RZ ;  /* 0x00100000f70a7810 */ /* 0x040fe20007ffe0ff */
[----:B------:R1:W-:Y:S01]  /*51f00*/  LDGSTS.E [R9+-0x40000], [R82.64], P1 ;  /* 0xc000000052097fae */ /* 0x0003e2000892184c */
[----:B------:R-:W-:-:S03]  /*51f10*/  IADD3 R8, R247, 0x100000, RZ ;  /* 0x00100000f7087810 */ /* 0x000fc60007ffe0ff */
[----:B------:R1:W-:Y:S04]  /*51f20*/  LDGSTS.E [R0+-0x3f000], [R236.64], P1 ;  /* 0xc1000000ec007fae */ /* 0x0003e8000892184c */
[----:B------:R1:W-:Y:S04]  /*51f30*/  LDGSTS.E [R10+-0x3e000], [R194.64], P1 ;  /* 0xc2000000c20a7fae */ /* 0x0003e8000892184c */
[----:B-1----:R-:W4:Y:S04]  /*51f40*/  LDL.64 R82, [R1+0xa90] ;  /* 0x000a900001527983 */ /* 0x002f280000100a00 */
[----:B------:R-:W4:Y:S04]  /*51f50*/  LDL.64 R236, [R1+0xab0] ;  /* 0x000ab00001ec7983 */ /* 0x000f280000100a00 */
[----:B------:R-:W4:Y:S04]  /*51f60*/  LDL.64 R194, [R1+0xad0] ;  /* 0x000ad00001c27983 */ /* 0x000f280000100a00 */
[----:B-----5:R1:W-:Y:S04]  /*51f70*/  LDGSTS.E [R9+-0x3d000], [R136.64], P1 ;  /* 0xc300000088097fae */ /* 0x0203e8000892184c */
[----:B--2---:R2:W-:Y:S04]  /*51f80*/  LDGSTS.E [R8+-0x3c000], [R202.64], P1 ;  /* 0xc4000000ca087fae */ /* 0x0045e8000892184c */
[----:B---3--:R3:W-:Y:S04]  /*51f90*/  LDGSTS.E [R0+-0x3b000], [R182.64], P1 ;  /* 0xc5000000b6007fae */ /* 0x0087e8000892184c */
[----:B-1----:R-:W5:Y:S04]  /*51fa0*/  LDL.64 R136, [R1+0xaf0] ;  /* 0x000af00001887983 */ /* 0x002f680000100a00 */
[----:B--2---:R-:W2:Y:S04]  /*51fb0*/  LDL.64 R202, [R1+0xb20] ;  /* 0x000b200001ca7983 */ /* 0x004ea80000100a00 */
[----:B---3--:R-:W3:Y:S04]  /*51fc0*/  LDL.64 R182, [R1+0xb48] ;  /* 0x000b480001b67983 */ /* 0x008ee80000100a00 */
[----:B------:R1:W-:Y:S04]  /*51fd0*/  LDGSTS.E [R9+-0x3a000], [R238.64], P1 ;  /* 0xc6000000ee097fae */ /* 0x0003e8000892184c */
[----:B----4-:R4:W-:Y:S04]  /*51fe0*/  LDGSTS.E [R8+-0x39000], [R124.64], P1 ;  /* 0xc70000007c087fae */ /* 0x0109e8000892184c */
[----:B------:R4:W-:Y:S04]  /*51ff0*/  LDGSTS.E [R0+-0x38000], [R86.64], P1 ;  /* 0xc800000056007fae */ /* 0x0009e8000892184c */
[----:B-1----:R-:W3:Y:S04]  /*52000*/  LDL.64 R238, [R1+0xb70] ;  /* 0x000b700001ee7983 */ /* 0x002ee80000100a00 */
[----:B----4-:R-:W4:Y:S04]  /*52010*/  LDL.64 R124, [R1+0xba0] ;  /* 0x000ba000017c7983 */ /* 0x010f280000100a00 */
[----:B------:R-:W4:Y:S04]  /*52020*/  LDL.64 R86, [R1+0xc00] ;  /* 0x000c000001567983 */ /* 0x000f280000100a00 */
[----:B------:R1:W-:Y:S04]  /*52030*/  LDGSTS.E [R10+-0x37000], [R90.64], P1 ;  /* 0xc90000005a0a7fae */ /* 0x0003e8000892184c */
[----:B------:R1:W-:Y:S04]  /*52040*/  LDGSTS.E [R9+-0x36000], [R160.64], P1 ;  /* 0xca000000a0097fae */ /* 0x0003e8000892184c */
[----:B-1----:R-:W4:Y:S04]  /*52050*/  LDL.64 R90, [R1+0xbe0] ;  /* 0x000be000015a7983 */ /* 0x002f280000100a00 */
[----:B------:R-:W4:Y:S04]  /*52060*/  LDL.64 R160, [R1+0xc30] ;  /* 0x000c300001a07983 */ /* 0x000f280000100a00 */
[----:B------:R1:W-:Y:S04]  /*52070*/  LDGSTS.E [R0+-0x35000], [R82.64], P1 ;  /* 0xcb00000052007fae */ /* 0x0003e8000892184c */
        /* <DEDUP_REMOVED lines=15> */
[----:B----4-:R-:W4:Y:S01]  /*52170*/  LDL.64 R124, [R1+0xea8] ;  /* 0x000ea800017c7983 */ /* 0x010f220000100a00 */
[----:B------:R-:W-:-:S03]  /*52180*/  IMAD.WIDE R138, R249, 0x4, R138 ;  /* 0x00000004f98a7825 */ /* 0x000fc600078e028a */
[----:B------:R-:W4:Y:S04]  /*52190*/  LDL.64 R84, [R1+0x12a8] ;  /* 0x0012a80001547983 */ /* 0x000f280000100a00 */
[----:B------:R1:W-:Y:S04]  /*521a0*/  LDGSTS.E [R9+-0x2c000], [R90.64], P1 ;  /* 0xd40000005a097fae */ /* 0x0003e8000892184c */
[----:B------:R1:W-:Y:S04]  /*521b0*/  LDGSTS.E [R0+-0x2b000], [R86.64], P1 ;  /* 0xd500000056007fae */ /* 0x0003e8000892184c */
[----:B------:R1:W-:Y:S04]  /*521c0*/  LDGSTS.E [R10+-0x2a000], [R160.64], P1 ;  /* 0xd6000000a00a7fae */ /* 0x0003e8000892184c */
[----:B-1----:R-:W4:Y:S01]  /*521d0*/  LDL.64 R90, [R1+0xf20] ;  /* 0x000f2000015a7983 */ /* 0x002f220000100a00 */
[----:B------:R-:W-:-:S03]  /*521e0*/  IMAD.WIDE R216, R249, 0x4, R216 ;  /* 0x00000004f9d87825 */ /* 0x000fc600078e02d8 */
[----:B------:R-:W4:Y:S04]  /*521f0*/  LDL.64 R86, [R1+0x12d8] ;  /* 0x0012d80001567983 */ /* 0x000f280000100a00 */
        /* <DEDUP_REMOVED lines=14> */
[----:B----4-:R4:W-:Y:S01]  /*522e0*/  LDGSTS.E [R9+-0x22000], [R124.64], P1 ;  /* 0xde0000007c097fae */ /* 0x0109e2000892184c */
[----:B------:R-:W-:-:S04]  /*522f0*/  IMAD.WIDE R218, R249, 0x4, R218 ;  /* 0x00000004f9da7825 */ /* 0x000fc800078e02da */
[C---:B------:R-:W-:Y:S01]  /*52300*/  IMAD.WIDE R144, R249.reuse, 0x4, R144 ;  /* 0x00000004f9907825 */ /* 0x040fe200078e0290 */
[----:B-1----:R-:W2:Y:S03]  /*52310*/  LDL.64 R238, [R1+0x12f8] ;  /* 0x0012f80001ee7983 */ /* 0x002ea60000100a00 */
[C---:B------:R-:W-:Y:S01]  /*52320*/  IMAD.WIDE R146, R249.reuse, 0x4, R146 ;  /* 0x00000004f9927825 */ /* 0x040fe200078e0292 */
[----:B----4-:R-:W4:Y:S04]  /*52330*/  LDL.64 R124, [R1+0x1190] ;  /* 0x00119000017c7983 */ /* 0x010f280000100a00 */
[----:B------:R1:W-:Y:S04]  /*52340*/  LDGSTS.E [R0+-0x21000], [R90.64], P1 ;  /* 0xdf0000005a007fae */ /* 0x0003e8000892184c */
[----:B------:R1:W-:Y:S01]  /*52350*/  LDGSTS.E [R10+-0x20000], [R160.64], P1 ;  /* 0xe0000000a00a7fae */ /* 0x0003e2000892184c */
[----:B------:R-:W-:-:S03]  /*52360*/  IMAD.WIDE R224, R249, 0x4, R224 ;  /* 0x00000004f9e07825 */ /* 0x000fc600078e02e0 */
[----:B-1----:R-:W2:Y:S04]  /*52370*/  LDL.64 R90, [R1+0x11e0] ;  /* 0x0011e000015a7983 */ /* 0x002ea80000100a00 */
[----:B------:R-:W2:Y:S04]  /*52380*/  LDL.64 R10, [R1+0x1048] ;  /* 0x00104800010a7983 */ /* 0x000ea80000100a00 */
[----:B------:R1:W-:Y:S01]  /*52390*/  LDGSTS.E [R9+-0x1f000], [R82.64], P1 ;  /* 0xe100000052097fae */ /* 0x0003e2000892184c */
[----:B------:R-:W-:-:S03]  /*523a0*/  IMAD.WIDE R148, R249, 0x4, R148 ;  /* 0x00000004f9947825 */ /* 0x000fc600078e0294 */
[----:B------:R1:W-:Y:S01]  /*523b0*/  LDGSTS.E [R8+-0x1e000], [R236.64], P1 ;  /* 0xe2000000ec087fae */ /* 0x0003e2000892184c */
[----:B------:R-:W-:-:S03]  /*523c0*/  IMAD.WIDE R226, R249, 0x4, R226 ;  /* 0x00000004f9e27825 */ /* 0x000fc600078e02e2 */
[----:B------:R1:W-:Y:S01]  /*523d0*/  LDGSTS.E [R0+-0x1d000], [R194.64], P1 ;  /* 0xe3000000c2007fae */ /* 0x0003e2000892184c */
[----:B------:R-:W-:-:S03]  /*523e0*/  IMAD.WIDE R150, R249, 0x4, R150 ;  /* 0x00000004f9967825 */ /* 0x000fc600078e0296 */
[----:B------:R-:W3:Y:S01]  /*523f0*/  LDL.64 R160, [R1+0x1320] ;  /* 0x0013200001a07983 */ /* 0x000ee20000100a00 */
[----:B------:R-:W-:-:S03]  /*52400*/  IMAD.WIDE R228, R249, 0x4, R228 ;  /* 0x00000004f9e47825 */ /* 0x000fc600078e02e4 */
[----:B-1----:R-:W3:Y:S01]  /*52410*/  LDL.64 R82, [R1+0x1350] ;  /* 0x0013500001527983 */ /* 0x002ee20000100a00 */
[----:B------:R-:W-:-:S03]  /*52420*/  IMAD.WIDE R152, R249, 0x4, R152 ;  /* 0x00000004f9987825 */ /* 0x000fc600078e0298 */
[----:B------:R-:W3:Y:S01]  /*52430*/  LDL.64 R236, [R1+0x1380] ;  /* 0x0013800001ec7983 */ /* 0x000ee20000100a00 */
[----:B------:R-:W-:-:S04]  /*52440*/  IMAD.WIDE R230, R249, 0x4, R230 ;  /* 0x00000004f9e67825 */ /* 0x000fc800078e02e6 */
[----:B------:R-:W-:-:S04]  /*52450*/  IMAD.WIDE R154, R249, 0x4, R154 ;  /* 0x00000004f99a7825 */ /* 0x000fc800078e029a */
[----:B------:R-:W-:-:S04]  /*52460*/  IMAD.WIDE R72, R249, 0x4, R72 ;  /* 0x00000004f9487825 */ /* 0x000fc800078e0248 */
[----:B------:R-:W-:-:S04]  /*52470*/  IMAD.WIDE R74, R249, 0x4, R74 ;  /* 0x00000004f94a7825 */ /* 0x000fc800078e024a */
[----:B------:R-:W-:-:S04]  /*52480*/  IMAD.WIDE R156, R249, 0x4, R156 ;  /* 0x00000004f99c7825 */ /* 0x000fc800078e029c */
[----:B------:R-:W-:-:S04]  /*52490*/  IMAD.WIDE R76, R249, 0x4, R76 ;  /* 0x00000004f94c7825 */ /* 0x000fc800078e024c */
[----:B------:R-:W-:-:S04]  /*524a0*/  IMAD.WIDE R78, R249, 0x4, R78 ;  /* 0x00000004f94e7825 */ /* 0x000fc800078e024e */
[----:B------:R-:W-:-:S04]  /*524b0*/  IMAD.WIDE R158, R249, 0x4, R158 ;  /* 0x00000004f99e7825 */ /* 0x000fc800078e029e */
[----:B------:R-:W-:Y:S02]  /*524c0*/  IMAD.WIDE R248, R249, 0x4, R240 ;  /* 0x00000004f9f87825 */ /* 0x000fe400078e02f0 */
[----:B------:R-:W4:Y:S04]  /*524d0*/  LDL.64 R240, [R1+0x1230] ;  /* 0x0012300001f07983 */ /* 0x000f280000100a00 */
[----:B------:R-:W4:Y:S04]  /*524e0*/  LDL.LU.64 R194, [R1+0x1cf0] ;  /* 0x001cf00001c27983 */ /* 0x000f280000300a00 */
[----:B--2---:R1:W-:Y:S04]  /*524f0*/  LDGSTS.E [R9+-0x1c000], [R10.64], P1 ;  /* 0xe40000000a097fae */ /* 0x0043e8000892184c */
[----:B-----5:R2:W-:Y:S04]  /*52500*/  LDGSTS.E [R8+-0x1b000], [R136.64], P1 ;  /* 0xe500000088087fae */ /* 0x0205e8000892184c */
[----:B------:R5:W-:Y:S01]  /*52510*/  LDGSTS.E [R0+-0x1a000], [R202.64], P1 ;  /* 0xe6000000ca007fae */ /* 0x000be2000892184c */
[----:B-1----:R-:W-:-:S03]  /*52520*/  IADD3 R10, R247, 0x100000, RZ ;  /* 0x00100000f70a7810 */ /* 0x002fc60007ffe0ff */
[----:B--2---:R-:W2:Y:S04]  /*52530*/  LDL.LU.64 R136, [R1+0x1ce8] ;  /* 0x001ce80001887983 */ /* 0x004ea80000300a00 */
[----:B-----5:R-:W5:Y:S04]  /*52540*/  LDL.LU.64 R202, [R1+0x1ce0] ;  /* 0x001ce00001ca7983 */ /* 0x020f680000300a00 */
[----:B---3--:R1:W-:Y:S04]  /*52550*/  LDGSTS.E [R10+-0x19000], [R182.64], P1 ;  /* 0xe7000000b60a7fae */ /* 0x0083e8000892184c */
[----:B-1----:R-:W3:Y:S04]  /*52560*/  LDL.LU.64 R182, [R1+0x1cd8] ;  /* 0x001cd80001b67983 */ /* 0x002ee80000300a00 */
[----:B------:R-:W2:Y:S04]  /*52570*/  LDL.64 R10, [R1+0x1140] ;  /* 0x00114000010a7983 */ /* 0x000ea80000100a00 */
[----:B------:R-:W1:Y:S04]  /*52580*/  S2R R106, SR_TID.X ;  /* 0x00000000006a7919 */ /* 0x000e680000002100 */
[----:B--2---:R2:W-:Y:S04]  /*52590*/  LDGSTS.E [R9+-0x18000], [R10.64], P1 ;  /* 0xe80000000a097fae */ /* 0x0045e8000892184c */
[----:B----4-:R4:W-:Y:S01]  /*525a0*/  LDGSTS.E [R0+-0x17000], [R124.64], P1 ;  /* 0xe90000007c007fae */ /* 0x0109e2000892184c */
[----:B--2---:R-:W-:-:S03]  /*525b0*/  IADD3 R10, R247, 0x100000, RZ ;  /* 0x00100000f70a7810 */ /* 0x004fc60007ffe0ff */
[----:B----4-:R-:W2:Y:S04]  /*525c0*/  LDL.LU.64 R124, [R1+0x1cd0] ;  /* 0x001cd000017c7983 */ /* 0x010ea80000300a00 */
        /* <DEDUP_REMOVED lines=10> */
[----:B----4-:R-:W3:Y:S04]  /*52670*/  LDL.LU.64 R90, [R1+0x1cc8] ;  /* 0x001cc800015a7983 */ /* 0x010ee80000300a00 */
[----:B------:R3:W-:Y:S04]  /*52680*/  LDGSTS.E [R10+-0xc000], [R186.64], P1 ;  /* 0xf4000000ba0a7fae */ /* 0x0007e8000892184c */
[----:B-1----:R-:W2:Y:S04]  /*52690*/  LDL.LU.64 R212, [R1+0x1cc0] ;  /* 0x001cc00001d47983 */ /* 0x002ea80000300a00 */
[----:B------:R1:W-:Y:S04]  /*526a0*/  LDGSTS.E [R9+-0xb000], [R210.64], P1 ;  /* 0xf5000000d2097fae */ /* 0x0003e8000892184c */
[----:B---3--:R-:W3:Y:S04]  /*526b0*/  LDL.LU.64 R186, [R1+0x1cb8] ;  /* 0x001cb80001ba7983 */ /* 0x008ee80000300a00 */
[----:B------:R5:W-:Y:S04]  /*526c0*/  LDGSTS.E [R8+-0xa000], [R170.64], P1 ;  /* 0xf6000000aa087fae */ /* 0x000be8000892184c */
[----:B------:R5:W-:Y:S04]  /*526d0*/  LDGSTS.E [R0+-0x9000], [R168.64], P1 ;  /* 0xf7000000a8007fae */ /* 0x000be8000892184c */
[----:B-1----:R-:W2:Y:S04]  /*526e0*/  LDL.64 R210, [R1+0x890] ;  /* 0x0008900001d27983 */ /* 0x002ea80000100a00 */
[----:B-----5:R-:W5:Y:S04]  /*526f0*/  LDL.64 R170, [R1+0x860] ;  /* 0x0008600001aa7983 */ /* 0x020f680000100a00 */
[----:B------:R-:W2:Y:S01]  /*52700*/  LDL.64 R168, [R1+0x8c0] ;  /* 0x0008c00001a87983 */ /* 0x000ea20000100a00 */
[----:B------:R-:W-:-:S03]  /*52710*/  LOP3.LUT R106, R106, 0x7f, RZ, 0xc0, !PT ;  /* 0x0000007f6a6a7812 */ /* 0x000fc600078ec0ff */
[----:B------:R1:W-:Y:S02]  /*52720*/  LDGSTS.E [R9+-0x8000], [R132.64], P1 ;  /* 0xf800000084097fae */ /* 0x0003e4000892184c */
[----:B------:R-:W-:Y:S02]  /*52730*/  IMAD.SHL.U32 R106, R106, 0x4, RZ ;  /* 0x000000046a6a7824 */ /* 0x000fe400078e00ff */
[----:B------:R1:W-:Y:S04]  /*52740*/  LDGSTS.E [R8+-0x7000], [R134.64], P1 ;  /* 0xf900000086087fae */ /* 0x0003e8000892184c */
[----:B------:R1:W-:Y:S04]  /*52750*/  LDGSTS.E [R0+-0x6000], [R34.64], P1 ;  /* 0xfa00000022007fae */ /* 0x0003e8000892184c */
[----:B------:R1:W-:Y:S04]  /*52760*/  LDGSTS.E [R10+-0x5000], [R184.64], P1 ;  /* 0xfb000000b80a7fae */ /* 0x0003e8000892184c */
[----:B------:R1:W-:Y:S04]  /*52770*/  LDGSTS.E [R9+-0x4000], [R42.64], P1 ;  /* 0xfc0000002a097fae */ /* 0x0003e8000892184c */
[----:B-1----:R-:W3:Y:S04]  /*52780*/  LDL.64 R132, [R1+0x8f0] ;  /* 0x0008f00001847983 */ /* 0x002ee80000100a00 */
[----:B------:R-:W3:Y:S01]  /*52790*/  LDL.LU.64 R134, [R1+0x1cb0] ;  /* 0x001cb00001867983 */ /* 0x000ee20000300a00 */
[----:B------:R-:W-:-:S03]  /*527a0*/  LOP3.LUT R43, R106, 0x10, RZ, 0x3c, !PT ;  /* 0x000000106a2b7812 */ /* 0x000fc600078e3cff */
[----:B------:R-:W3:Y:S04]  /*527b0*/  LDL.64 R238, [R1+0x920] ;  /* 0x0009200001ee7983 */ /* 0x000ee80000100a00 */
[----:B------:R-:W3:Y:S01]  /*527c0*/  LDL.64 R34, [R1+0x950] ;  /* 0x0009500001227983 */ /* 0x000ee20000100a00 */
[----:B------:R-:W-:-:S03]  /*527d0*/  IADD3 R8, R43, 0x100000, RZ ;  /* 0x001000002b087810 */ /* 0x000fc60007ffe0ff */
[----:B------:R-:W3:Y:S04]  /*527e0*/  LDL.LU.64 R184, [R1+0x1ca8] ;  /* 0x001ca80001b87983 */ /* 0x000ee80000300a00 */
[----:B------:R1:W-:Y:S04]  /*527f0*/  LDGSTS.E [R0+-0x3000], [R176.64], P1 ;  /* 0xfd000000b0007fae */ /* 0x0003e8000892184c */
[----:B------:R-:W3:Y:S04]  /*52800*/  LDL.64 R160, [R1+0x980] ;  /* 0x0009800001a07983 */ /* 0x000ee80000100a00 */
[----:B------:R-:W3:Y:S04]  /*52810*/  LDL.64 R82, [R1+0x9b8] ;  /* 0x0009b80001527983 */ /* 0x000ee80000100a00 */
[----:B------:R1:W-:Y:S02]  /*52820*/  LDGSTS.E [R10+-0x2000], [R126.64], P1 ;  /* 0xfe0000007e0a7fae */ /* 0x0003e4000892184c */
[----:B-1----:R-:W-:-:S02]  /*52830*/  IADD3 R0, R43, 0x100000, RZ ;  /* 0x001000002b007810 */ /* 0x002fc40007ffe0ff */
[----:B------:R-:W3:Y:S04]  /*52840*/  LDL.LU.64 R176, [R1+0x1ca0] ;  /* 0x001ca00001b07983 */ /* 0x000ee80000300a00 */
[----:B------:R1:W-:Y:S04]  /*52850*/  LDGSTS.E [R9+-0x1000], [R234.64], P1 ;  /* 0xff000000ea097fae */ /* 0x0003e8000892184c */
[----:B------:R-:W3:Y:S04]  /*52860*/  LDL.64 R236, [R1+0x9f0] ;  /* 0x0009f00001ec7983 */ /* 0x000ee80000100a00 */
[----:B------:R-:W3:Y:S01]  /*52870*/  LDL.LU.64 R126, [R1+0x1c98] ;  /* 0x001c9800017e7983 */ /* 0x000ee20000300a00 */
[----:B-1----:R-:W-:-:S03]  /*52880*/  IADD3 R9, R43, 0x100000, RZ ;  /* 0x001000002b097810 */ /* 0x002fc60007ffe0ff */
[----:B------:R-:W3:Y:S04]  /*52890*/  LDL.64 R86, [R1+0xa28] ;  /* 0x000a280001567983 */ /* 0x000ee80000100a00 */
[----:B------:R-:W3:Y:S01]  /*528a0*/  LDL.64 R234, [R1+0xa60] ;  /* 0x000a600001ea7983 */ /* 0x000ee20000100a00 */
[----:B------:R-:W-:-:S03]  /*528b0*/  IADD3 R10, R43, 0x100000, RZ ;  /* 0x001000002b0a7810 */ /* 0x000fc60007ffe0ff */
[----:B------:R-:W3:Y:S04]  /*528c0*/  LDL.64 R84, [R1+0xbe8] ;  /* 0x000be80001547983 */ /* 0x000ee80000100a00 */
[----:B------:R-:W3:Y:S04]  /*528d0*/  LDL.64 R240, [R1+0x1168] ;  /* 0x0011680001f07983 */ /* 0x000ee80000100a00 */
[----:B------:R-:W3:Y:S04]  /*528e0*/  LDL.64 R162, [R1+0x11b0] ;  /* 0x0011b00001a27983 */ /* 0x000ee80000100a00 */
[----:B-----5:R1:W-:Y:S04]  /*528f0*/  LDGSTS.E [R8+-0x3fe00], [R170.64], P1 ;  /* 0xc0200000aa087fae */ /* 0x0203e8000892184c */
[----:B--2---:R2:W-:Y:S04]  /*52900*/  LDGSTS.E [R0+-0x3ee00], [R210.64], P1 ;  /* 0xc1200000d2007fae */ /* 0x0045e8000892184c */
[----:B------:R5:W-:Y:S04]  /*52910*/  LDGSTS.E [R9+-0x3de00], [R168.64], P1 ;  /* 0xc2200000a8097fae */ /* 0x000be8000892184c */
[----:B-1----:R-:W4:Y:S04]  /*52920*/  LDL.64 R170, [R1+0xa98] ;  /* 0x000a980001aa7983 */ /* 0x002f280000100a00 */
[----:B--2---:R-:W2:Y:S04]  /*52930*/  LDL.64 R210, [R1+0xab8] ;  /* 0x000ab80001d27983 */ /* 0x004ea80000100a00 */
[----:B-----5:R-:W5:Y:S04]  /*52940*/  LDL.64 R168, [R1+0xad8] ;  /* 0x000ad80001a87983 */ /* 0x020f680000100a00 */
[----:B---3--:R1:W-:Y:S04]  /*52950*/  LDGSTS.E [R8+-0x3ce00], [R132.64], P1 ;  /* 0xc320000084087fae */ /* 0x0083e8000892184c */
[----:B------:R3:W-:Y:S04]  /*52960*/  LDGSTS.E [R0+-0x3be00], [R238.64], P1 ;  /* 0xc4200000ee007fae */ /* 0x0007e8000892184c */
[----:B-1----:R-:W5:Y:S04]  /*52970*/  LDL.64 R132, [R1+0xaf8] ;  /* 0x000af80001847983 */ /* 0x002f680000100a00 */
[----:B------:R1:W-:Y:S04]  /*52980*/  LDGSTS.E [R10+-0x3ae00], [R34.64], P1 ;  /* 0xc5200000220a7fae */ /* 0x0003e8000892184c */
[----:B---3--:R-:W3:Y:S04]  /*52990*/  LDL.64 R238, [R1+0xb28] ;  /* 0x000b280001ee7983 */ /* 0x008ee80000100a00 */
[----:B------:R1:W-:Y:S04]  /*529a0*/  LDGSTS.E [R9+-0x39e00], [R160.64], P1 ;  /* 0xc6200000a0097fae */ /* 0x0003e8000892184c */
[----:B-1----:R-:W3:Y:S04]  /*529b0*/  LDL.64 R34, [R1+0xb50] ;  /* 0x000b500001227983 */ /* 0x002ee80000100a00 */
[----:B------:R1:W-:Y:S04]  /*529c0*/  LDGSTS.E [R0+-0x38e00], [R82.64], P1 ;  /* 0xc720000052007fae */ /* 0x0003e8000892184c */
[----:B------:R-:W3:Y:S04]  /*529d0*/  LDL.64 R160, [R1+0xb78] ;  /* 0x000b780001a07983 */ /* 0x000ee80000100a00 */
[----:B-1----:R-:W3:Y:S04]  /*529e0*/  LDL.64 R82, [R1+0xba8] ;  /* 0x000ba80001527983 */ /* 0x002ee80000100a00 */
[----:B------:R1:W-:Y:S04]  /*529f0*/  LDGSTS.E [R10+-0x37e00], [R236.64], P1 ;  /* 0xc8200000ec0a7fae */ /* 0x0003e8000892184c */
[----:B------:R1:W-:Y:S04]  /*52a00*/  LDGSTS.E [R9+-0x36e00], [R86.64], P1 ;  /* 0xc920000056097fae */ /* 0x0003e8000892184c */
[----:B------:R1:W-:Y:S04]  /*52a10*/  LDGSTS.E [R8+-0x35e00], [R234.64], P1 ;  /* 0xca200000ea087fae */ /* 0x0003e8000892184c */
[----:B-1----:R-:W3:Y:S04]  /*52a20*/  LDL.64 R236, [R1+0xbc8] ;  /* 0x000bc80001ec7983 */ /* 0x002ee80000100a00 */
[----:B------:R-:W3:Y:S04]  /*52a30*/  LDL.64 R86, [R1+0xc08] ;  /* 0x000c080001567983 */ /* 0x000ee80000100a00 */
[----:B------:R-:W3:Y:S04]  /*52a40*/  LDL.64 R234, [R1+0xc38] ;  /* 0x000c380001ea7983 */ /* 0x000ee80000100a00 */
[----:B----4-:R1:W-:Y:S04]  /*52a50*/  LDGSTS.E [R0+-0x34e00], [R170.64], P1 ;  /* 0xcb200000aa007fae */ /* 0x0103e8000892184c */
[----:B--2---:R2:W-:Y:S04]  /*52a60*/  LDGSTS.E [R9+-0x33e00], [R210.64], P1 ;  /* 0xcc200000d2097fae */ /* 0x0045e8000892184c */
[----:B-----5:R4:W-:Y:S04]  /*52a70*/  LDGSTS.E [R8+-0x32e00], [R168.64], P1 ;  /* 0xcd200000a8087fae */ /* 0x0209e8000892184c */
[----:B-1----:R-:W5:Y:S04]  /*52a80*/  LDL.64 R170, [R1+0xc78] ;  /* 0x000c780001aa7983 */ /* 0x002f680000100a00 */
[----:B--2---:R-:W2:Y:S04]  /*52a90*/  LDL.64 R210, [R1+0xcb8] ;  /* 0x000cb80001d27983 */ /* 0x004ea80000100a00 */
[----:B----4-:R-:W4:Y:S04]  /*52aa0*/  LDL.64 R168, [R1+0xcf8] ;  /* 0x000cf80001a87983 */ /* 0x010f280000100a00 */
[----:B------:R1:W-:Y:S04]  /*52ab0*/  LDGSTS.E [R0+-0x31e00], [R132.64], P1 ;  /* 0xce20000084007fae */ /* 0x0003e8000892184c */
[----:B---3--:R3:W-:Y:S04]  /*52ac0*/  LDGSTS.E [R10+-0x30e00], [R238.64], P1 ;  /* 0xcf200000ee0a7fae */ /* 0x0087e8000892184c */
[----:B-1----:R-:W4:Y:S04]  /*52ad0*/  LDL.64 R132, [R1+0xd38] ;  /* 0x000d380001847983 */ /* 0x002f280000100a00 */
        /* <DEDUP_REMOVED lines=11> */
[----:B------:R1:W-:Y:S04]  /*52b90*/  LDGSTS.E [R9+-0x29e00], [R234.64], P1 ;  /* 0xd6200000ea097fae */ /* 0x0003e8000892184c */
[----:B------:R-:W3:Y:S04]  /*52ba0*/  LDL.64 R84, [R1+0x1200] ;  /* 0x0012000001547983 */ /* 0x000ee80000100a00 */
[----:B------:R-:W3:Y:S04]  /*52bb0*/  LDL.64 R86, [R1+0x1238] ;  /* 0x0012380001567983 */ /* 0x000ee80000100a00 */
[----:B-1----:R-:W3:Y:S04]  /*52bc0*/  LDL.64 R234, [R1+0xf70] ;  /* 0x000f700001ea7983 */ /* 0x002ee80000100a00 */
[----:B-----5:R1:W-:Y:S04]  /*52bd0*/  LDGSTS.E [R8+-0x28e00], [R170.64], P1 ;  /* 0xd7200000aa087fae */ /* 0x0203e8000892184c */
[----:B--2---:R2:W-:Y:S04]  /*52be0*/  LDGSTS.E [R0+-0x27e00], [R210.64], P1 ;  /* 0xd8200000d2007fae */ /* 0x0045e8000892184c */
[----:B----4-:R4:W-:Y:S04]  /*52bf0*/  LDGSTS.E [R10+-0x26e00], [R168.64], P1 ;  /* 0xd9200000a80a7fae */ /* 0x0109e8000892184c */
[----:B-1----:R-:W5:Y:S04]  /*52c00*/  LDL.64 R170, [R1+0xfb0] ;  /* 0x000fb00001aa7983 */ /* 0x002f680000100a00 */
[----:B--2---:R-:W2:Y:S04]  /*52c10*/  LDL.64 R210, [R1+0xff0] ;  /* 0x000ff00001d27983 */ /* 0x004ea80000100a00 */
[----:B----4-:R-:W4:Y:S04]  /*52c20*/  LDL.64 R168, [R1+0x1020] ;  /* 0x0010200001a87983 */ /* 0x010f280000100a00 */
[----:B------:R1:W-:Y:S04]  /*52c30*/  LDGSTS.E [R9+-0x25e00], [R132.64], P1 ;  /* 0xda20000084097fae */ /* 0x0003e8000892184c */
[----:B-1----:R-:W4:Y:S04]  /*52c40*/  LDL.64 R132, [R1+0x1090] ;  /* 0x0010900001847983 */ /* 0x002f280000100a00 */
[----:B---3--:R1:W-:Y:S04]  /*52c50*/  LDGSTS.E [R0+-0x24e00], [R34.64], P1 ;  /* 0xdb20000022007fae */ /* 0x0083e8000892184c */
[----:B------:R3:W-:Y:S04]  /*52c60*/  LDGSTS.E [R10+-0x23e00], [R238.64], P1 ;  /* 0xdc200000ee0a7fae */ /* 0x0007e8000892184c */
[----:B------:R3:W-:Y:S04]  /*52c70*/  LDGSTS.E [R9+-0x22e00], [R160.64], P1 ;  /* 0xdd200000a0097fae */ /* 0x0007e8000892184c */
[----:B-1----:R-:W4:Y:S04]  /*52c80*/  LDL.64 R34, [R1+0x10d8] ;  /* 0x0010d80001227983 */ /* 0x002f280000100a00 */
[----:B------:R1:W-:Y:S04]  /*52c90*/  LDGSTS.E [R8+-0x21e00], [R82.64], P1 ;  /* 0xde20000052087fae */ /* 0x0003e8000892184c */
[----:B---3--:R-:W3:Y:S04]  /*52ca0*/  LDL.64 R238, [R1+0x1280] ;  /* 0x0012800001ee7983 */ /* 0x008ee80000100a00 */
[----:B------:R-:W3:Y:S04]  /*52cb0*/  LDL.64 R160, [R1+0x12b0] ;  /* 0x0012b00001a07983 */ /* 0x000ee80000100a00 */
[----:B-1----:R-:W3:Y:S04]  /*52cc0*/  LDL.64 R82, [R1+0x12e0] ;  /* 0x0012e00001527983 */ /* 0x002ee80000100a00 */
[----:B------:R1:W-:Y:S04]  /*52cd0*/  LDGSTS.E [R0+-0x20e00], [R236.64], P1 ;  /* 0xdf200000ec007fae */ /* 0x0003e8000892184c */
[----:B-1----:R-:W3:Y:S04]  /*52ce0*/  LDL.64 R236, [R1+0x1300] ;  /* 0x0013000001ec7983 */ /* 0x002ee80000100a00 */
[----:B------:R1:W-:Y:S04]  /*52cf0*/  LDGSTS.E [R9+-0x1fe00], [R234.64], P1 ;  /* 0xe0200000ea097fae */ /* 0x0003e8000892184c */
[----:B-1----:R-:W3:Y:S04]  /*52d00*/  LDL.64 R234, [R1+0x1328] ;  /* 0x0013280001ea7983 */ /* 0x002ee80000100a00 */
[----:B-----5:R1:W-:Y:S04]  /*52d10*/  LDGSTS.E [R8+-0x1ee00], [R170.64], P1 ;  /* 0xe1200000aa087fae */ /* 0x0203e8000892184c */
[----:B--2---:R2:W-:Y:S04]  /*52d20*/  LDGSTS.E [R0+-0x1de00], [R210.64], P1 ;  /* 0xe2200000d2007fae */ /* 0x0045e8000892184c */
[----:B----4-:R4:W-:Y:S04]  /*52d30*/  LDGSTS.E [R10+-0x1ce00], [R168.64], P1 ;  /* 0xe3200000a80a7fae */ /* 0x0109e8000892184c */
[----:B-1----:R-:W5:Y:S04]  /*52d40*/  LDL.LU.64 R170, [R1+0x1c90] ;  /* 0x001c900001aa7983 */ /* 0x002f680000300a00 */
[----:B--2---:R-:W2:Y:S04]  /*52d50*/  LDL.LU.64 R210, [R1+0x1c88] ;  /* 0x001c880001d27983 */ /* 0x004ea80000300a00 */
[----:B----4-:R-:W4:Y:S04]  /*52d60*/  LDL.LU.64 R168, [R1+0x1c80] ;  /* 0x001c800001a87983 */ /* 0x010f280000300a00 */
[----:B------:R-:W2:Y:S04]  /*52d70*/  LDL.64 R10, [R1+0x1050] ;  /* 0x00105000010a7983 */ /* 0x000ea80000100a00 */
[----:B--2---:R1:W-:Y:S04]  /*52d80*/  LDGSTS.E [R9+-0x1be00], [R10.64], P1 ;  /* 0xe42000000a097fae */ /* 0x0043e8000892184c */
[----:B------:R2:W-:Y:S01]  /*52d90*/  LDGSTS.E [R0+-0x1ae00], [R132.64], P1 ;  /* 0xe520000084007fae */ /* 0x0005e2000892184c */
[----:B-1----:R-:W-:-:S03]  /*52da0*/  IADD3 R10, R43, 0x100000, RZ ;  /* 0x001000002b0a7810 */ /* 0x002fc60007ffe0ff */
[----:B--2---:R-:W2:Y:S04]  /*52db0*/  LDL.LU.64 R132, [R1+0x1c78] ;  /* 0x001c780001847983 */ /* 0x004ea80000300a00 */
[----:B------:R1:W-:Y:S04]  /*52dc0*/  LDGSTS.E [R10+-0x19e00], [R34.64], P1 ;  /* 0xe6200000220a7fae */ /* 0x0003e8000892184c */
[----:B-1----:R-:W2:Y:S04]  /*52dd0*/  LDL.LU.64 R34, [R1+0x1c70] ;  /* 0x001c700001227983 */ /* 0x002ea80000300a00 */
[----:B------:R-:W2:Y:S01]  /*52de0*/  LDL.64 R10, [R1+0x1118] ;  /* 0x00111800010a7983 */ /* 0x000ea20000100a00 */
[----:B------:R-:W-:-:S03]  /*52df0*/  LOP3.LUT R107, R107, 0x7f, RZ, 0xc0, !PT ;  /* 0x0000007f6b6b7812 */ /* 0x000fc600078ec0ff */
[----:B--2---:R1:W-:Y:S04]  /*52e00*/  LDGSTS.E [R9+-0x18e00], [R10.64], P1 ;  /* 0xe72000000a097fae */ /* 0x0043e8000892184c */
[----:B------:R2:W-:Y:S04]  /*52e10*/  LDGSTS.E [R8+-0x17e00], [R240.64], P1 ;  /* 0xe8200000f0087fae */ /* 0x0005e8000892184c */
[----:B------:R2:W-:Y:S01]  /*52e20*/  LDGSTS.E [R0+-0x16e00], [R162.64], P1 ;  /* 0xe9200000a2007fae */ /* 0x0005e2000892184c */
[----:B-1----:R-:W-:-:S03]  /*52e30*/  IADD3 R10, R43, 0x100000, RZ ;  /* 0x001000002b0a7810 */ /* 0x002fc60007ffe0ff */
[----:B------:R1:W-:Y:S04]  /*52e40*/  LDGSTS.E [R9+-0x15e00], [R84.64], P1 ;  /* 0xea20000054097fae */ /* 0x0003e8000892184c */
[----:B------:R1:W-:Y:S04]  /*52e50*/  LDGSTS.E [R8+-0x14e00], [R86.64], P1 ;  /* 0xeb20000056087fae */ /* 0x0003e8000892184c */
[----:B---3--:R3:W-:Y:S04]  /*52e60*/  LDGSTS.E [R0+-0x13e00], [R238.64], P1 ;  /* 0xec200000ee007fae */ /* 0x0087e8000892184c */
[----:B------:R1:W-:Y:S04]  /*52e70*/  LDGSTS.E [R10+-0x12e00], [R160.64], P1 ;  /* 0xed200000a00a7fae */ /* 0x0003e8000892184c */
[----:B------:R1:W-:Y:S04]  /*52e80*/  LDGSTS.E [R9+-0x11e00], [R82.64], P1 ;  /* 0xee20000052097fae */ /* 0x0003e8000892184c */
[----:B------:R1:W-:Y:S04]  /*52e90*/  LDGSTS.E [R0+-0x10e00], [R236.64], P1 ;  /* 0xef200000ec007fae */ /* 0x0003e8000892184c */
[----:B------:R1:W-:Y:S04]  /*52ea0*/  LDGSTS.E [R10+-0xfe00], [R234.64], P1 ;  /* 0xf0200000ea0a7fae */ /* 0x0003e8000892184c */
[----:B------:R1:W-:Y:S04]  /*52eb0*/  LDGSTS.E [R9+-0xee00], [R176.64], P1 ;  /* 0xf1200000b0097fae */ /* 0x0003e8000892184c */
[----:B------:R2:W-:Y:S04]  /*52ec0*/  LDGSTS.E [R8+-0xde00], [R182.64], P1 ;  /* 0xf2200000b6087fae */ /* 0x0005e8000892184c */
[----:B------:R3:W-:Y:S04]  /*52ed0*/  LDGSTS.E [R0+-0xce00], [R208.64], P1 ;  /* 0xf3200000d0007fae */ /* 0x0007e8000892184c */
[----:B-1----:R-:W4:Y:S04]  /*52ee0*/  LDL.LU.64 R176, [R1+0x1c68] ;  /* 0x001c680001b07983 */ /* 0x002f280000300a00 */
[----:B--2---:R-:W2:Y:S04]  /*52ef0*/  LDL.LU.64 R182, [R1+0x1c60] ;  /* 0x001c600001b67983 */ /* 0x004ea80000300a00 */
[----:B------:R1:W-:Y:S04]  /*52f00*/  LDGSTS.E [R9+-0xbe00], [R100.64], P1 ;  /* 0xf420000064097fae */ /* 0x0003e8000892184c */
[----:B---3--:R-:W3:Y:S04]  /*52f10*/  LDL.LU.64 R208, [R1+0x1c58] ;  /* 0x001c580001d07983 */ /* 0x008ee80000300a00 */
[----:B------:R5:W-:Y:S04]  /*52f20*/  LDGSTS.E [R8+-0xae00], [R130.64], P1 ;  /* 0xf520000082087fae */ /* 0x000be8000892184c */
[----:B-1----:R-:W2:Y:S04]  /*52f30*/  LDL.LU.64 R100, [R1+0x1c50] ;  /* 0x001c500001647983 */ /* 0x002ea80000300a00 */
[----:B------:R1:W-:Y:S04]  /*52f40*/  LDGSTS.E [R0+-0x9e00], [R104.64], P1 ;  /* 0xf620000068007fae */ /* 0x0003e8000892184c */
[----:B-----5:R-:W5:Y:S04]  /*52f50*/  LDL.LU.64 R130, [R1+0x1c48] ;  /* 0x001c480001827983 */ /* 0x020f680000300a00 */
[----:B------:R1:W-:Y:S04]  /*52f60*/  LDGSTS.E [R10+-0x8e00], [R204.64], P1 ;  /* 0xf7200000cc0a7fae */ /* 0x0003e8000892184c */
[----:B-1----:R-:W2:Y:S04]  /*52f70*/  LDL.64 R104, [R1+0x850] ;  /* 0x0008500001687983 */ /* 0x002ea80000100a00 */
[----:B------:R1:W-:Y:S04]  /*52f80*/  LDGSTS.E [R9+-0x7e00], [R40.64], P1 ;  /* 0xf820000028097fae */ /* 0x0003e8000892184c */
[----:B------:R-:W3:Y:S04]  /*52f90*/  LDL.64 R204, [R1+0x848] ;  /* 0x0008480001cc7983 */ /* 0x000ee80000100a00 */
[----:B------:R1:W-:Y:S04]  /*52fa0*/  LDGSTS.E [R0+-0x6e00], [R174.64], P1 ;  /* 0xf9200000ae007fae */ /* 0x0003e8000892184c */
[----:B-1----:R-:W4:Y:S04]  /*52fb0*/  LDL.LU.64 R40, [R1+0x1c40] ;  /* 0x001c400001287983 */ /* 0x002f280000300a00 */
[----:B------:R-:W4:Y:S04]  /*52fc0*/  LDL.64 R160, [R1+0x840] ;  /* 0x0008400001a07983 */ /* 0x000f280000100a00 */
[----:B------:R-:W4:Y:S04]  /*52fd0*/  LDL.LU.64 R174, [R1+0x1c38] ;  /* 0x001c380001ae7983 */ /* 0x000f280000300a00 */
[----:B------:R-:W5:Y:S04]  /*52fe0*/  LDL.64 R82, [R1+0x838] ;  /* 0x0008380001527983 */ /* 0x000f680000100a00 */
[----:B------:R-:W5:Y:S04]  /*52ff0*/  LDL.64 R236, [R1+0x830] ;  /* 0x0008300001ec7983 */ /* 0x000f680000100a00 */
[----:B------:R1:W-:Y:S04]  /*53000*/  LDGSTS.E [R10+-0x5e00], [R206.64], P1 ;  /* 0xfa200000ce0a7fae */ /* 0x0003e8000892184c */
[----:B------:R1:W-:Y:S04]  /*53010*/  LDGSTS.E [R9+-0x4e00], [R196.64], P1 ;  /* 0xfb200000c4097fae */ /* 0x0003e8000892184c */
[----:B------:R1:W-:Y:S04]  /*53020*/  LDGSTS.E [R8+-0x3e00], [R232.64], P1 ;  /* 0xfc200000e8087fae */ /* 0x0003e8000892184c */
[----:B-1----:R-:W5:Y:S04]  /*53030*/  LDL.LU.64 R206, [R1+0x1c30] ;  /* 0x001c300001ce7983 */ /* 0x002f680000300a00 */
[----:B------:R-:W5:Y:S04]  /*53040*/  LDL.LU.64 R196, [R1+0x1c28] ;  /* 0x001c280001c47983 */ /* 0x000f680000300a00 */
[----:B------:R-:W5:Y:S04]  /*53050*/  LDL.64 R86, [R1+0x828] ;  /* 0x0008280001567983 */ /* 0x000f680000100a00 */
[----:B------:R-:W5:Y:S04]  /*53060*/  LDL.64 R234, [R1+0x988] ;  /* 0x0009880001ea7983 */ /* 0x000f680000100a00 */
[----:B------:R-:W5:Y:S04]  /*53070*/  LDL.64 R232, [R1+0x9c0] ;  /* 0x0009c00001e87983 */ /* 0x000f680000100a00 */
[----:B------:R1:W-:Y:S04]  /*53080*/  LDGSTS.E [R0+-0x2e00], [R128.64], P1 ;  /* 0xfd20000080007fae */ /* 0x0003e8000892184c */
[----:B------:R1:W-:Y:S04]  /*53090*/  LDGSTS.E [R9+-0x1e00], [R108.64], P1 ;  /* 0xfe2000006c097fae */ /* 0x0003e8000892184c */
[----:B------:R1:W-:Y:S04]  /*530a0*/  LDGSTS.E [R8+-0xe00], [R32.64], P1 ;  /* 0xff20000020087fae */ /* 0x0003e8000892184c */
[----:B-1----:R-:W5:Y:S04]  /*530b0*/  LDL.LU.64 R128, [R1+0x1c20] ;  /* 0x001c200001807983 */ /* 0x002f680000300a00 */
[----:B------:R-:W5:Y:S04]  /*530c0*/  LDL.64 R42, [R1+0x9f8] ;  /* 0x0009f800012a7983 */ /* 0x000f680000100a00 */
[----:B------:R-:W5:Y:S04]  /*530d0*/  LDL.LU.64 R108, [R1+0x1c18] ;  /* 0x001c1800016c7983 */ /* 0x000f680000300a00 */
[----:B------:R-:W5:Y:S01]  /*530e0*/  LDL.64 R32, [R1+0xa30] ;  /* 0x000a300001207983 */ /* 0x000f620000100a00 */
[----:B------:R-:W-:-:S03]  /*530f0*/  IMAD.SHL.U32 R106, R107, 0x4, RZ ;  /* 0x000000046b6a7824 */ /* 0x000fc600078e00ff */
[----:B------:R-:W5:Y:S02]  /*53100*/  LDL.64 R238, [R1+0xaa0] ;  /* 0x000aa00001ee7983 */ /* 0x000f640000100a00 */
[----:B------:R-:W-:Y:S02]  /*53110*/  LOP3.LUT R107, R106, 0x20, RZ, 0x3c, !PT ;  /* 0x000000206a6b7812 */ /* 0x000fe400078e3cff */
[----:B------:R-:W5:Y:S02]  /*53120*/  LDL.64 R84, [R1+0xb58] ;  /* 0x000b580001547983 */ /* 0x000f640000100a00 */
[C---:B------:R-:W-:Y:S02]  /*53130*/  IADD3 R0, R107.reuse, 0x100000, RZ ;  /* 0x001000006b007810 */ /* 0x040fe40007ffe0ff */
[C---:B------:R-:W-:Y:S01]  /*53140*/  IADD3 R10, R107.reuse, 0x100000, RZ ;  /* 0x001000006b0a7810 */ /* 0x040fe20007ffe0ff */
[----:B------:R-:W5:Y:S01]  /*53150*/  LDL.64 R240, [R1+0x1058] ;  /* 0x0010580001f07983 */ /* 0x000f620000100a00 */
[----:B------:R-:W-:-:S02]  /*53160*/  IADD3 R9, R107, 0x100000, RZ ;  /* 0x001000006b097810 */ /* 0x000fc40007ffe0ff */
[C---:B------:R-:W-:Y:S01]  /*53170*/  IADD3 R8, R107.reuse, 0x100000, RZ ;  /* 0x001000006b087810 */ /* 0x040fe20007ffe0ff */
[----:B------:R-:W5:Y:S04]  /*53180*/  LDL.64 R162, [R1+0x1098] ;  /* 0x0010980001a27983 */ /* 0x000f680000100a00 */
[----:B--2---:R1:W-:Y:S04]  /*53190*/  LDGSTS.E [R0+-0x3fc00], [R104.64], P1 ;  /* 0xc040000068007fae */ /* 0x0043e8000892184c */
[----:B---3--:R2:W-:Y:S04]  /*531a0*/  LDGSTS.E [R10+-0x3ec00], [R204.64], P1 ;  /* 0xc1400000cc0a7fae */ /* 0x0085e8000892184c */
[----:B-1----:R-:W3:Y:S04]  /*531b0*/  LDL.64 R104, [R1+0xa68] ;  /* 0x000a680001687983 */ /* 0x002ee80000100a00 */
[----:B--2---:R-:W2:Y:S04]  /*531c0*/  LDL.64 R204, [R1+0xac0] ;  /* 0x000ac00001cc7983 */ /* 0x004ea80000100a00 */
[----:B----4-:R1:W-:Y:S04]  /*531d0*/  LDGSTS.E [R9+-0x3dc00], [R160.64], P1 ;  /* 0xc2400000a0097fae */ /* 0x0103e8000892184c */
[----:B-----5:R4:W-:Y:S04]  /*531e0*/  LDGSTS.E [R0+-0x3cc00], [R82.64], P1 ;  /* 0xc340000052007fae */ /* 0x0209e8000892184c */
[----:B------:R5:W-:Y:S04]  /*531f0*/  LDGSTS.E [R10+-0x3bc00], [R236.64], P1 ;  /* 0xc4400000ec0a7fae */ /* 0x000be8000892184c */
[----:B-1----:R-:W2:Y:S04]  /*53200*/  LDL.64 R160, [R1+0xae0] ;  /* 0x000ae00001a07983 */ /* 0x002ea80000100a00 */
[----:B----4-:R-:W4:Y:S04]  /*53210*/  LDL.64 R82, [R1+0xb00] ;  /* 0x000b000001527983 */ /* 0x010f280000100a00 */
[----:B-----5:R-:W4:Y:S04]  /*53220*/  LDL.64 R236, [R1+0xb30] ;  /* 0x000b300001ec7983 */ /* 0x020f280000100a00 */
[----:B------:R1:W-:Y:S04]  /*53230*/  LDGSTS.E [R9+-0x3ac00], [R86.64], P1 ;  /* 0xc540000056097fae */ /* 0x0003e8000892184c */
[----:B------:R1:W-:Y:S04]  /*53240*/  LDGSTS.E [R8+-0x39c00], [R234.64], P1 ;  /* 0xc6400000ea087fae */ /* 0x0003e8000892184c */
[----:B------:R1:W-:Y:S04]  /*53250*/  LDGSTS.E [R0+-0x38c00], [R232.64], P1 ;  /* 0xc7400000e8007fae */ /* 0x0003e8000892184c */
[----:B-1----:R-:W4:Y:S04]  /*53260*/  LDL.64 R86, [R1+0xb80] ;  /* 0x000b800001567983 */ /* 0x002f280000100a00 */
[----:B------:R-:W4:Y:S04]  /*53270*/  LDL.64 R234, [R1+0xbb0] ;  /* 0x000bb00001ea7983 */ /* 0x000f280000100a00 */
[----:B------:R-:W4:Y:S04]  /*53280*/  LDL.64 R232, [R1+0xbd0] ;  /* 0x000bd00001e87983 */ /* 0x000f280000100a00 */
[----:B------:R1:W-:Y:S04]  /*53290*/  LDGSTS.E [R9+-0x37c00], [R42.64], P1 ;  /* 0xc84000002a097fae */ /* 0x0003e8000892184c */
[----:B------:R1:W-:Y:S04]  /*532a0*/  LDGSTS.E [R8+-0x36c00], [R32.64], P1 ;  /* 0xc940000020087fae */ /* 0x0003e8000892184c */
[----:B-1----:R-:W4:Y:S04]  /*532b0*/  LDL.64 R42, [R1+0xbf0] ;  /* 0x000bf000012a7983 */ /* 0x002f280000100a00 */
[----:B------:R-:W4:Y:S04]  /*532c0*/  LDL.64 R32, [R1+0xc10] ;  /* 0x000c100001207983 */ /* 0x000f280000100a00 */
[----:B---3--:R1:W-:Y:S04]  /*532d0*/  LDGSTS.E [R0+-0x35c00], [R104.64], P1 ;  /* 0xca40000068007fae */ /* 0x0083e8000892184c */
[----:B------:R3:W-:Y:S04]  /*532e0*/  LDGSTS.E [R10+-0x34c00], [R238.64], P1 ;  /* 0xcb400000ee0a7fae */ /* 0x0007e8000892184c */
[----:B--2---:R2:W-:Y:S04]  /*532f0*/  LDGSTS.E [R9+-0x33c00], [R204.64], P1 ;  /* 0xcc400000cc097fae */ /* 0x0045e8000892184c */
[----:B-1----:R-:W5:Y:S04]  /*53300*/  LDL.64 R104, [R1+0xc40] ;  /* 0x000c400001687983 */ /* 0x002f680000100a00 */
[----:B---3--:R-:W3:Y:S04]  /*53310*/  LDL.64 R238, [R1+0xcc0] ;  /* 0x000cc00001ee7983 */ /* 0x008ee80000100a00 */
[----:B--2---:R-:W2:Y:S04]  /*53320*/  LDL.64 R204, [R1+0xc80] ;  /* 0x000c800001cc7983 */ /* 0x004ea80000100a00 */
[----:B------:R1:W-:Y:S04]  /*53330*/  LDGSTS.E [R0+-0x32c00], [R160.64], P1 ;  /* 0xcd400000a0007fae */ /* 0x0003e8000892184c */
[----:B----4-:R4:W-:Y:S04]  /*53340*/  LDGSTS.E [R10+-0x31c00], [R82.64], P1 ;  /* 0xce400000520a7fae */ /* 0x0109e8000892184c */
[----:B------:R4:W-:Y:S04]  /*53350*/  LDGSTS.E [R9+-0x30c00], [R236.64], P1 ;  /* 0xcf400000ec097fae */ /* 0x0009e8000892184c */
[----:B-1----:R-:W3:Y:S04]  /*53360*/  LDL.64 R160, [R1+0xd00] ;  /* 0x000d000001a07983 */ /* 0x002ee80000100a00 */
[----:B------:R1:W-:Y:S04]  /*53370*/  LDGSTS.E [R8+-0x2fc00], [R84.64], P1 ;  /* 0xd040000054087fae */ /* 0x0003e8000892184c */
[----:B----4-:R-:W4:Y:S04]  /*53380*/  LDL.64 R82, [R1+0xd40] ;  /* 0x000d400001527983 */ /* 0x010f280000100a00 */
[----:B------:R-:W4:Y:S04]  /*53390*/  LDL.64 R236, [R1+0xd80] ;  /* 0x000d800001ec7983 */ /* 0x000f280000100a00 */
[----:B-1----:R-:W4:Y:S04]  /*533a0*/  LDL.64 R84, [R1+0x10e0] ;  /* 0x0010e00001547983 */ /* 0x002f280000100a00 */
        /* <DEDUP_REMOVED lines=10> */
[----:B-----5:R1:W-:Y:S04]  /*53450*/  LDGSTS.E [R9+-0x29c00], [R104.64], P1 ;  /* 0xd640000068097fae */ /* 0x0203e8000892184c */
[----:B--2---:R2:W-:Y:S04]  /*53460*/  LDGSTS.E [R0+-0x28c00], [R204.64], P1 ;  /* 0xd7400000cc007fae */ /* 0x0045e8000892184c */
[----:B---3--:R3:W-:Y:S04]  /*53470*/  LDGSTS.E [R10+-0x27c00], [R238.64], P1 ;  /* 0xd8400000ee0a7fae */ /* 0x0087e8000892184c */
[----:B-1----:R-:W5:Y:S04]  /*53480*/  LDL.64 R104, [R1+0xfb8] ;  /* 0x000fb80001687983 */ /* 0x002f680000100a00 */
[----:B--2---:R-:W2:Y:S04]  /*53490*/  LDL.64 R204, [R1+0xff8] ;  /* 0x000ff80001cc7983 */ /* 0x004ea80000100a00 */
[----:B------:R1:W-:Y:S04]  /*534a0*/  LDGSTS.E [R9+-0x26c00], [R160.64], P1 ;  /* 0xd9400000a0097fae */ /* 0x0003e8000892184c */
[----:B---3--:R-:W3:Y:S04]  /*534b0*/  LDL.64 R238, [R1+0x1170] ;  /* 0x0011700001ee7983 */ /* 0x008ee80000100a00 */
[----:B----4-:R4:W-:Y:S04]  /*534c0*/  LDGSTS.E [R8+-0x25c00], [R82.64], P1 ;  /* 0xda40000052087fae */ /* 0x0109e8000892184c */
[----:B------:R4:W-:Y:S04]  /*534d0*/  LDGSTS.E [R0+-0x24c00], [R236.64], P1 ;  /* 0xdb400000ec007fae */ /* 0x0009e8000892184c */
[----:B-1----:R-:W2:Y:S04]  /*534e0*/  LDL.64 R160, [R1+0x11c0] ;  /* 0x0011c00001a07983 */ /* 0x002ea80000100a00 */
[----:B----4-:R-:W4:Y:S04]  /*534f0*/  LDL.64 R82, [R1+0x1210] ;  /* 0x0012100001527983 */ /* 0x010f280000100a00 */
[----:B------:R-:W2:Y:S04]  /*53500*/  LDL.64 R236, [R1+0x1260] ;  /* 0x0012600001ec7983 */ /* 0x000ea80000100a00 */
[----:B------:R1:W-:Y:S04]  /*53510*/  LDGSTS.E [R9+-0x23c00], [R234.64], P1 ;  /* 0xdc400000ea097fae */ /* 0x0003e8000892184c */
[----:B------:R1:W-:Y:S04]  /*53520*/  LDGSTS.E [R8+-0x22c00], [R232.64], P1 ;  /* 0xdd400000e8087fae */ /* 0x0003e8000892184c */
[----:B-1----:R-:W2:Y:S04]  /*53530*/  LDL.64 R234, [R1+0x1288] ;  /* 0x0012880001ea7983 */ /* 0x002ea80000100a00 */
[----:B------:R-:W2:Y:S04]  /*53540*/  LDL.64 R232, [R1+0x12b8] ;  /* 0x0012b80001e87983 */ /* 0x000ea80000100a00 */
[----:B------:R1:W-:Y:S04]  /*53550*/  LDGSTS.E [R0+-0x21c00], [R42.64], P1 ;  /* 0xde4000002a007fae */ /* 0x0003e8000892184c */
[----:B------:R1:W-:Y:S04]  /*53560*/  LDGSTS.E [R10+-0x20c00], [R32.64], P1 ;  /* 0xdf400000200a7fae */ /* 0x0003e8000892184c */
[----:B-1----:R-:W2:Y:S04]  /*53570*/  LDL.LU.64 R42, [R1+0x1c10] ;  /* 0x001c1000012a7983 */ /* 0x002ea80000300a00 */
[----:B------:R-:W2:Y:S04]  /*53580*/  LDL.LU.64 R32, [R1+0x1c08] ;  /* 0x001c080001207983 */ /* 0x000ea80000300a00 */
[----:B------:R-:W2:Y:S04]  /*53590*/  LDL.64 R10, [R1+0xf78] ;  /* 0x000f7800010a7983 */ /* 0x000ea80000100a00 */
[----:B--2---:R1:W-:Y:S04]  /*535a0*/  LDGSTS.E [R9+-0x1fc00], [R10.64], P1 ;  /* 0xe04000000a097fae */ /* 0x0043e8000892184c */
[----:B-----5:R2:W-:Y:S01]  /*535b0*/  LDGSTS.E [R0+-0x1ec00], [R104.64], P1 ;  /* 0xe140000068007fae */ /* 0x0205e2000892184c */
[----:B-1----:R-:W-:-:S03]  /*535c0*/  IADD3 R10, R107, 0x100000, RZ ;  /* 0x001000006b0a7810 */ /* 0x002fc60007ffe0ff */
[----:B--2---:R-:W2:Y:S04]  /*535d0*/  LDL.LU.64 R104, [R1+0x1c00] ;  /* 0x001c000001687983 */ /* 0x004ea80000300a00 */
[----:B------:R1:W-:Y:S04]  /*535e0*/  LDGSTS.E [R10+-0x1dc00], [R204.64], P1 ;  /* 0xe2400000cc0a7fae */ /* 0x0003e8000892184c */
[----:B-1----:R-:W5:Y:S04]  /*535f0*/  LDL.LU.64 R204, [R1+0x1bf8] ;  /* 0x001bf80001cc7983 */ /* 0x002f680000300a00 */
[----:B------:R-:W2:Y:S04]  /*53600*/  LDL.64 R10, [R1+0x1028] ;  /* 0x00102800010a7983 */ /* 0x000ea80000100a00 */
        /* <DEDUP_REMOVED lines=8> */
[----:B----4-:R4:W-:Y:S04]  /*53690*/  LDGSTS.E [R9+-0x15c00], [R82.64], P1 ;  /* 0xea40000052097fae */ /* 0x0109e8000892184c */
[----:B------:R1:W-:Y:S04]  /*536a0*/  LDGSTS.E [R0+-0x14c00], [R236.64], P1 ;  /* 0xeb400000ec007fae */ /* 0x0003e8000892184c */
[----:B------:R1:W-:Y:S04]  /*536b0*/  LDGSTS.E [R10+-0x13c00], [R234.64], P1 ;  /* 0xec400000ea0a7fae */ /* 0x0003e8000892184c */
[----:B------:R1:W-:Y:S04]  /*536c0*/  LDGSTS.E [R9+-0x12c00], [R232.64], P1 ;  /* 0xed400000e8097fae */ /* 0x0003e8000892184c */
[----:B------:R1:W-:Y:S04]  /*536d0*/  LDGSTS.E [R8+-0x11c00], [R108.64], P1 ;  /* 0xee4000006c087fae */ /* 0x0003e8000892184c */
[----:B------:R2:W-:Y:S04]  /*536e0*/  LDGSTS.E [R0+-0x10c00], [R40.64], P1 ;  /* 0xef40000028007fae */ /* 0x0005e8000892184c */
[----:B------:R3:W-:Y:S04]  /*536f0*/  LDGSTS.E [R9+-0xfc00], [R34.64], P1 ;  /* 0xf040000022097fae */ /* 0x0007e8000892184c */
[----:B-1----:R-:W5:Y:S04]  /*53700*/  LDL.LU.64 R108, [R1+0x1bf0] ;  /* 0x001bf000016c7983 */ /* 0x002f680000300a00 */
[----:B--2---:R-:W2:Y:S04]  /*53710*/  LDL.LU.64 R40, [R1+0x1be8] ;  /* 0x001be80001287983 */ /* 0x004ea80000300a00 */
[----:B---3--:R-:W3:Y:S04]  /*53720*/  LDL.LU.64 R34, [R1+0x1be0] ;  /* 0x001be00001227983 */ /* 0x008ee80000300a00 */
[----:B------:R1:W-:Y:S04]  /*53730*/  LDGSTS.E [R8+-0xec00], [R184.64], P1 ;  /* 0xf1400000b8087fae */ /* 0x0003e8000892184c */
[----:B------:R4:W-:Y:S04]  /*53740*/  LDGSTS.E [R0+-0xdc00], [R202.64], P1 ;  /* 0xf2400000ca007fae */ /* 0x0009e8000892184c */
[----:B------:R4:W-:Y:S04]  /*53750*/  LDGSTS.E [R10+-0xcc00], [R250.64], P1 ;  /* 0xf3400000fa0a7fae */ /* 0x0009e8000892184c */
[----:B-1----:R-:W2:Y:S04]  /*53760*/  LDL.LU.64 R184, [R1+0x1bd8] ;  /* 0x001bd80001b87983 */ /* 0x002ea80000300a00 */
[----:B----4-:R-:W4:Y:S04]  /*53770*/  LDL.LU.64 R202, [R1+0x1bd0] ;  /* 0x001bd00001ca7983 */ /* 0x010f280000300a00 */
[----:B------:R-:W2:Y:S04]  /*53780*/  LDL.LU.64 R250, [R1+0x1bc8] ;  /* 0x001bc80001fa7983 */ /* 0x000ea80000300a00 */
[----:B------:R1:W-:Y:S04]  /*53790*/  LDGSTS.E [R9+-0xbc00], [R38.64], P1 ;  /* 0xf440000026097fae */ /* 0x0003e8000892184c */
[----:B------:R1:W-:Y:S04]  /*537a0*/  LDGSTS.E [R0+-0xac00], [R94.64], P1 ;  /* 0xf54000005e007fae */ /* 0x0003e8000892184c */
[----:B------:R1:W-:Y:S04]  /*537b0*/  LDGSTS.E [R10+-0x9c00], [R92.64], P1 ;  /* 0xf64000005c0a7fae */ /* 0x0003e8000892184c */
[----:B-1----:R-:W2:Y:S04]  /*537c0*/  LDL.LU.64 R38, [R1+0x1bc0] ;  /* 0x001bc00001267983 */ /* 0x002ea80000300a00 */
[----:B------:R-:W2:Y:S04]  /*537d0*/  LDL.LU.64 R94, [R1+0x1bb8] ;  /* 0x001bb800015e7983 */ /* 0x000ea80000300a00 */
[----:B------:R-:W2:Y:S04]  /*537e0*/  LDL.64 R236, [R1+0x868] ;  /* 0x0008680001ec7983 */ /* 0x000ea80000100a00 */
[----:B------:R-:W3:Y:S04]  /*537f0*/  LDL.LU.64 R92, [R1+0x1bb0] ;  /* 0x001bb000015c7983 */ /* 0x000ee80000300a00 */
[----:B------:R1:W-:Y:S04]  /*53800*/  LDGSTS.E [R9+-0x8c00], [R200.64], P1 ;  /* 0xf7400000c8097fae */ /* 0x0003e8000892184c */
[----:B------:R1:W-:Y:S04]  /*53810*/  LDGSTS.E [R8+-0x7c00], [R98.64], P1 ;  /* 0xf840000062087fae */ /* 0x0003e8000892184c */
[----:B------:R1:W-:Y:S04]  /*53820*/  LDGSTS.E [R0+-0x6c00], [R36.64], P1 ;  /* 0xf940000024007fae */ /* 0x0003e8000892184c */
[----:B-1----:R-:W3:Y:S04]  /*53830*/  LDL.LU.64 R200, [R1+0x1ba8] ;  /* 0x001ba80001c87983 */ /* 0x002ee80000300a00 */
[----:B------:R-:W3:Y:S04]  /*53840*/  LDL.64 R238, [R1+0x898] ;  /* 0x0008980001ee7983 */ /* 0x000ee80000100a00 */
[----:B------:R-:W4:Y:S04]  /*53850*/  LDL.64 R234, [R1+0x8c8] ;  /* 0x0008c80001ea7983 */ /* 0x000f280000100a00 */
[----:B------:R-:W5:Y:S04]  /*53860*/  LDL.LU.64 R98, [R1+0x1ba0] ;  /* 0x001ba00001627983 */ /* 0x000f680000300a00 */
[----:B------:R-:W5:Y:S04]  /*53870*/  LDL.LU.64 R36, [R1+0x1b98] ;  /* 0x001b980001247983 */ /* 0x000f680000300a00 */
[----:B------:R1:W-:Y:S04]  /*53880*/  LDGSTS.E [R9+-0x5c00], [R222.64], P1 ;  /* 0xfa400000de097fae */ /* 0x0003e8000892184c */
[----:B------:R-:W5:Y:S04]  /*53890*/  LDL.64 R232, [R1+0x8f8] ;  /* 0x0008f80001e87983 */ /* 0x000f680000100a00 */
[----:B------:R1:W-:Y:S04]  /*538a0*/  LDGSTS.E [R8+-0x4c00], [R96.64], P1 ;  /* 0xfb40000060087fae */ /* 0x0003e8000892184c */
[----:B-1----:R-:W5:Y:S04]  /*538b0*/  LDL.64 R222, [R1+0x928] ;  /* 0x0009280001de7983 */ /* 0x002f680000100a00 */
[----:B------:R1:W-:Y:S04]  /*538c0*/  LDGSTS.E [R0+-0x3c00], [R178.64], P1 ;  /* 0xfc400000b2007fae */ /* 0x0003e8000892184c */
[----:B------:R-:W5:Y:S04]  /*538d0*/  LDL.LU.64 R96, [R1+0x1b90] ;  /* 0x001b900001607983 */ /* 0x000f680000300a00 */
[----:B------:R-:W5:Y:S04]  /*538e0*/  LDL.64 R160, [R1+0x958] ;  /* 0x0009580001a07983 */ /* 0x000f680000100a00 */
[----:B-1----:R-:W5:Y:S01]  /*538f0*/  LDL.64 R178, [R1+0x990] ;  /* 0x0009900001b27983 */ /* 0x002f620000100a00 */
[----:B------:R-:W-:-:S03]  /*53900*/  LOP3.LUT R106, R106, 0x30, RZ, 0x3c, !PT ;  /* 0x000000306a6a7812 */ /* 0x000fc600078e3cff */
[----:B------:R1:W-:Y:S01]  /*53910*/  LDGSTS.E [R10+-0x2c00], [R102.64], P1 ;  /* 0xfd400000660a7fae */ /* 0x0003e2000892184c */
[----:B------:R-:W-:-:S03]  /*53920*/  IADD3 R8, R106, 0x100000, RZ ;  /* 0x001000006a087810 */ /* 0x000fc60007ffe0ff */
[----:B------:R1:W-:Y:S04]  /*53930*/  LDGSTS.E [R9+-0x1c00], [R198.64], P1 ;  /* 0xfe400000c6097fae */ /* 0x0003e8000892184c */
[----:B------:R-:W5:Y:S01]  /*53940*/  LDL.64 R82, [R1+0x9c8] ;  /* 0x0009c80001527983 */ /* 0x000f620000100a00 */
[----:B-1----:R-:W-:-:S03]  /*53950*/  IADD3 R10, R106, 0x100000, RZ ;  /* 0x001000006a0a7810 */ /* 0x002fc60007ffe0ff */
[----:B------:R-:W5:Y:S01]  /*53960*/  LDL.64 R102, [R1+0xa00] ;  /* 0x000a000001667983 */ /* 0x000f620000100a00 */
[----:B------:R-:W-:-:S03]  /*53970*/  IADD3 R9, R106, 0x100000, RZ ;  /* 0x001000006a097810 */ /* 0x000fc60007ffe0ff */
[----:B------:R1:W-:Y:S04]  /*53980*/  LDGSTS.E [R0+-0xc00], [R80.64], P1 ;  /* 0xff40000050007fae */ /* 0x0003e8000892184c */
[----:B------:R-:W5:Y:S04]  /*53990*/  LDL.64 R198, [R1+0xa38] ;  /* 0x000a380001c67983 */ /* 0x000f680000100a00 */
[----:B------:R-:W5:Y:S01]  /*539a0*/  LDL.64 R86, [R1+0xac8] ;  /* 0x000ac80001567983 */ /* 0x000f620000100a00 */
[----:B-1----:R-:W-:-:S03]  /*539b0*/  IADD3 R0, R106, 0x100000, RZ ;  /* 0x001000006a007810 */ /* 0x002fc60007ffe0ff */
[----:B------:R-:W5:Y:S04]  /*539c0*/  LDL.64 R80, [R1+0xa70] ;  /* 0x000a700001507983 */ /* 0x000f680000100a00 */
[----:B------:R-:W5:Y:S04]  /*539d0*/  LDL.64 R240, [R1+0xf40] ;  /* 0x000f400001f07983 */ /* 0x000f680000100a00 */
[----:B------:R-:W5:Y:S04]  /*539e0*/  LDL.64 R162, [R1+0xf80] ;  /* 0x000f800001a27983 */ /* 0x000f680000100a00 */
[----:B------:R-:W5:Y:S04]  /*539f0*/  LDL.64 R84, [R1+0xfc0] ;  /* 0x000fc00001547983 */ /* 0x000f680000100a00 */
[----:B--2---:R1:W-:Y:S04]  /*53a00*/  LDGSTS.E [R10+-0x3fa00], [R236.64], P1 ;  /* 0xc0600000ec0a7fae */ /* 0x0043e8000892184c */
[----:B-1----:R-:W2:Y:S04]  /*53a10*/  LDL.64 R236, [R1+0xaa8] ;  /* 0x000aa80001ec7983 */ /* 0x002ea80000100a00 */
[----:B---3--:R1:W-:Y:S04]  /*53a20*/  LDGSTS.E [R9+-0x3ea00], [R238.64], P1 ;  /* 0xc1600000ee097fae */ /* 0x0083e8000892184c */
[----:B----4-:R3:W-:Y:S04]  /*53a30*/  LDGSTS.E [R8+-0x3da00], [R234.64], P1 ;  /* 0xc2600000ea087fae */ /* 0x0107e8000892184c */
[----:B-1----:R-:W4:Y:S04]  /*53a40*/  LDL.64 R238, [R1+0xae8] ;  /* 0x000ae80001ee7983 */ /* 0x002f280000100a00 */
[----:B---3--:R-:W3:Y:S04]  /*53a50*/  LDL.64 R234, [R1+0xb08] ;  /* 0x000b080001ea7983 */ /* 0x008ee80000100a00 */
[----:B-----5:R1:W-:Y:S04]  /*53a60*/  LDGSTS.E [R0+-0x3ca00], [R232.64], P1 ;  /* 0xc3600000e8007fae */ /* 0x0203e8000892184c */
[----:B------:R5:W-:Y:S04]  /*53a70*/  LDGSTS.E [R9+-0x3ba00], [R222.64], P1 ;  /* 0xc4600000de097fae */ /* 0x000be8000892184c */
[----:B-1----:R-:W3:Y:S04]  /*53a80*/  LDL.64 R232, [R1+0xb38] ;  /* 0x000b380001e87983 */ /* 0x002ee80000100a00 */
[----:B-----5:R-:W3:Y:S04]  /*53a90*/  LDL.64 R222, [R1+0xb60] ;  /* 0x000b600001de7983 */ /* 0x020ee80000100a00 */
[----:B------:R1:W-:Y:S04]  /*53aa0*/  LDGSTS.E [R8+-0x3aa00], [R160.64], P1 ;  /* 0xc5600000a0087fae */ /* 0x0003e8000892184c */
[----:B------:R1:W-:Y:S04]  /*53ab0*/  LDGSTS.E [R0+-0x39a00], [R178.64], P1 ;  /* 0xc6600000b2007fae */ /* 0x0003e8000892184c */
[----:B-1----:R-:W3:Y:S04]  /*53ac0*/  LDL.64 R160, [R1+0xb88] ;  /* 0x000b880001a07983 */ /* 0x002ee80000100a00 */
[----:B------:R-:W3:Y:S04]  /*53ad0*/  LDL.64 R178, [R1+0xbb8] ;  /* 0x000bb80001b27983 */ /* 0x000ee80000100a00 */
        /* <DEDUP_REMOVED lines=8> */
[----:B--2---:R1:W-:Y:S04]  /*53b60*/  LDGSTS.E [R9+-0x34a00], [R236.64], P1 ;  /* 0xcb600000ec097fae */ /* 0x0043e8000892184c */
[----:B------:R2:W-:Y:S04]  /*53b70*/  LDGSTS.E [R8+-0x33a00], [R86.64], P1 ;  /* 0xcc60000056087fae */ /* 0x0005e8000892184c */
[----:B-1----:R-:W5:Y:S04]  /*53b80*/  LDL.64 R236, [R1+0xc88] ;  /* 0x000c880001ec7983 */ /* 0x002f680000100a00 */
[----:B--2---:R-:W2:Y:S04]  /*53b90*/  LDL.64 R86, [R1+0x1000] ;  /* 0x0010000001567983 */ /* 0x004ea80000100a00 */
[----:B----4-:R1:W-:Y:S04]  /*53ba0*/  LDGSTS.E [R0+-0x32a00], [R238.64], P1 ;  /* 0xcd600000ee007fae */ /* 0x0103e8000892184c */
[----:B---3--:R3:W-:Y:S04]  /*53bb0*/  LDGSTS.E [R9+-0x31a00], [R234.64], P1 ;  /* 0xce600000ea097fae */ /* 0x0087e8000892184c */
[----:B-1----:R-:W4:Y:S04]  /*53bc0*/  LDL.64 R238, [R1+0x1030] ;  /* 0x0010300001ee7983 */ /* 0x002f280000100a00 */
[----:B---3--:R-:W3:Y:S04]  /*53bd0*/  LDL.64 R234, [R1+0xcc8] ;  /* 0x000cc80001ea7983 */ /* 0x008ee80000100a00 */
[----:B------:R1:W-:Y:S04]  /*53be0*/  LDGSTS.E [R8+-0x30a00], [R232.64], P1 ;  /* 0xcf600000e8087fae */ /* 0x0003e8000892184c */
[----:B------:R1:W-:Y:S04]  /*53bf0*/  LDGSTS.E [R0+-0x2fa00], [R222.64], P1 ;  /* 0xd0600000de007fae */ /* 0x0003e8000892184c */
[----:B-1----:R-:W2:Y:S04]  /*53c00*/  LDL.64 R232, [R1+0xd08] ;  /* 0x000d080001e87983 */ /* 0x002ea80000100a00 */
        /* <DEDUP_REMOVED lines=8> */
[----:B------:R1:W-:Y:S04]  /*53c90*/  LDGSTS.E [R8+-0x29a00], [R80.64], P1 ;  /* 0xd660000050087fae */ /* 0x0003e8000892184c */
[----:B-1----:R-:W4:Y:S04]  /*53ca0*/  LDL.64 R102, [R1+0xe38] ;  /* 0x000e380001667983 */ /* 0x002f280000100a00 */
[----:B------:R-:W4:Y:S04]  /*53cb0*/  LDL.64 R198, [R1+0xed8] ;  /* 0x000ed80001c67983 */ /* 0x000f280000100a00 */
[----:B------:R-:W4:Y:S04]  /*53cc0*/  LDL.64 R82, [R1+0x10a0] ;  /* 0x0010a00001527983 */ /* 0x000f280000100a00 */
[----:B------:R-:W4:Y:S04]  /*53cd0*/  LDL.64 R80, [R1+0x10e8] ;  /* 0x0010e80001507983 */ /* 0x000f280000100a00 */
[----:B-----5:R1:W-:Y:S04]  /*53ce0*/  LDGSTS.E [R0+-0x28a00], [R236.64], P1 ;  /* 0xd7600000ec007fae */ /* 0x0203e8000892184c */
[----:B-1----:R-:W5:Y:S04]  /*53cf0*/  LDL.64 R236, [R1+0x1128] ;  /* 0x0011280001ec7983 */ /* 0x002f680000100a00 */
[----:B---3--:R1:W-:Y:S04]  /*53d00*/  LDGSTS.E [R9+-0x27a00], [R234.64], P1 ;  /* 0xd8600000ea097fae */ /* 0x0083e8000892184c */
[----:B-1----:R-:W3:Y:S04]  /*53d10*/  LDL.64 R234, [R1+0x1178] ;  /* 0x0011780001ea7983 */ /* 0x002ee80000100a00 */
[----:B--2---:R1:W-:Y:S04]  /*53d20*/  LDGSTS.E [R8+-0x26a00], [R232.64], P1 ;  /* 0xd9600000e8087fae */ /* 0x0043e8000892184c */
[----:B----4-:R2:W-:Y:S04]  /*53d30*/  LDGSTS.E [R0+-0x25a00], [R222.64], P1 ;  /* 0xda600000de007fae */ /* 0x0105e8000892184c */
[----:B-1----:R-:W4:Y:S04]  /*53d40*/  LDL.64 R232, [R1+0x11c8] ;  /* 0x0011c80001e87983 */ /* 0x002f280000100a00 */
[----:B--2---:R-:W2:Y:S04]  /*53d50*/  LDL.64 R222, [R1+0x1218] ;  /* 0x0012180001de7983 */ /* 0x004ea80000100a00 */
[----:B------:R1:W-:Y:S04]  /*53d60*/  LDGSTS.E [R10+-0x24a00], [R178.64], P1 ;  /* 0xdb600000b20a7fae */ /* 0x0003e8000892184c */
[----:B-1----:R-:W2:Y:S04]  /*53d70*/  LDL.LU.64 R178, [R1+0x1b88] ;  /* 0x001b880001b27983 */ /* 0x002ea80000300a00 */
[----:B------:R-:W2:Y:S04]  /*53d80*/  LDL.64 R10, [R1+0xdf0] ;  /* 0x000df000010a7983 */ /* 0x000ea80000100a00 */
[----:B--2---:R1:W-:Y:S04]  /*53d90*/  LDGSTS.E [R9+-0x23a00], [R10.64], P1 ;  /* 0xdc6000000a097fae */ /* 0x0043e8000892184c */
[----:B------:R2:W-:Y:S01]  /*53da0*/  LDGSTS.E [R0+-0x22a00], [R102.64], P1 ;  /* 0xdd60000066007fae */ /* 0x0005e2000892184c */
[----:B-1----:R-:W-:-:S03]  /*53db0*/  IADD3 R10, R106, 0x100000, RZ ;  /* 0x001000006a0a7810 */ /* 0x002fc60007ffe0ff */
[----:B--2---:R-:W2:Y:S04]  /*53dc0*/  LDL.LU.64 R102, [R1+0x1b80] ;  /* 0x001b800001667983 */ /* 0x004ea80000300a00 */
        /* <DEDUP_REMOVED lines=9> */
[----:B-----5:R5:W-:Y:S04]  /*53e60*/  LDGSTS.E [R0+-0x18a00], [R236.64], P1 ;  /* 0xe7600000ec007fae */ /* 0x020be8000892184c */
[----:B---3--:R3:W-:Y:S04]  /*53e70*/  LDGSTS.E [R10+-0x17a00], [R234.64], P1 ;  /* 0xe8600000ea0a7fae */ /* 0x0087e8000892184c */
[----:B----4-:R4:W-:Y:S04]  /*53e80*/  LDGSTS.E [R9+-0x16a00], [R232.64], P1 ;  /* 0xe9600000e8097fae */ /* 0x0109e8000892184c */
[----:B------:R3:W-:Y:S04]  /*53e90*/  LDGSTS.E [R8+-0x15a00], [R222.64], P1 ;  /* 0xea600000de087fae */ /* 0x0007e8000892184c */
[----:B-1----:R-:W2:Y:S04]  /*53ea0*/  LDL.LU.64 R198, [R1+0x1b78] ;  /* 0x001b780001c67983 */ /* 0x002ea80000300a00 */
[----:B------:R1:W-:Y:S04]  /*53eb0*/  LDGSTS.E [R0+-0x14a00], [R98.64], P1 ;  /* 0xeb60000062007fae */ /* 0x0003e8000892184c */
[----:B------:R3:W-:Y:S04]  /*53ec0*/  LDGSTS.E [R9+-0x13a00], [R250.64], P1 ;  /* 0xec600000fa097fae */ /* 0x0007e8000892184c */
[----:B------:R4:W-:Y:S04]  /*53ed0*/  LDGSTS.E [R8+-0x12a00], [R108.64], P1 ;  /* 0xed6000006c087fae */ /* 0x0009e8000892184c */
[----:B-1----:R-:W2:Y:S04]  /*53ee0*/  LDL.LU.64 R98, [R1+0x1b70] ;  /* 0x001b700001627983 */ /* 0x002ea80000300a00 */
[----:B---3--:R-:W3:Y:S04]  /*53ef0*/  LDL.LU.64 R250, [R1+0x1b68] ;  /* 0x001b680001fa7983 */ /* 0x008ee80000300a00 */
[----:B----4-:R-:W4:Y:S04]  /*53f00*/  LDL.LU.64 R108, [R1+0x1b60] ;  /* 0x001b6000016c7983 */ /* 0x010f280000300a00 */
[----:B------:R1:W-:Y:S04]  /*53f10*/  LDGSTS.E [R0+-0x11a00], [R196.64], P1 ;  /* 0xee600000c4007fae */ /* 0x0003e8000892184c */
[----:B------:R5:W-:Y:S04]  /*53f20*/  LDGSTS.E [R10+-0x10a00], [R100.64], P1 ;  /* 0xef600000640a7fae */ /* 0x000be8000892184c */
[----:B------:R5:W-:Y:S04]  /*53f30*/  LDGSTS.E [R9+-0xfa00], [R168.64], P1 ;  /* 0xf0600000a8097fae */ /* 0x000be8000892184c */
[----:B-1----:R-:W2:Y:S04]  /*53f40*/  LDL.LU.64 R196, [R1+0x1b58] ;  /* 0x001b580001c47983 */ /* 0x002ea80000300a00 */
[----:B-----5:R-:W5:Y:S04]  /*53f50*/  LDL.LU.64 R100, [R1+0x1b50] ;  /* 0x001b500001647983 */ /* 0x020f680000300a00 */
[----:B------:R-:W2:Y:S04]  /*53f60*/  LDL.LU.64 R168, [R1+0x1b48] ;  /* 0x001b480001a87983 */ /* 0x000ea80000300a00 */
[----:B------:R1:W-:Y:S04]  /*53f70*/  LDGSTS.E [R0+-0xea00], [R186.64], P1 ;  /* 0xf1600000ba007fae */ /* 0x0003e8000892184c */
[----:B------:R1:W-:Y:S04]  /*53f80*/  LDGSTS.E [R10+-0xda00], [R194.64], P1 ;  /* 0xf2600000c20a7fae */ /* 0x0003e8000892184c */
[----:B------:R1:W-:Y:S04]  /*53f90*/  LDGSTS.E [R9+-0xca00], [R166.64], P1 ;  /* 0xf3600000a6097fae */ /* 0x0003e8000892184c */
[----:B-1----:R-:W2:Y:S04]  /*53fa0*/  LDL.LU.64 R186, [R1+0x1b40] ;  /* 0x001b400001ba7983 */ /* 0x002ea80000300a00 */
[----:B------:R-:W2:Y:S04]  /*53fb0*/  LDL.LU.64 R194, [R1+0x1b38] ;  /* 0x001b380001c27983 */ /* 0x000ea80000300a00 */
[----:B------:R-:W2:Y:S04]  /*53fc0*/  LDL.LU.64 R166, [R1+0x1b30] ;  /* 0x001b300001a67983 */ /* 0x000ea80000300a00 */
[----:B------:R1:W-:Y:S04]  /*53fd0*/  LDGSTS.E [R8+-0xba00], [R244.64], P1 ;  /* 0xf4600000f4087fae */ /* 0x0003e8000892184c */
[----:B------:R1:W-:Y:S04]  /*53fe0*/  LDGSTS.E [R0+-0xaa00], [R192.64], P1 ;  /* 0xf5600000c0007fae */ /* 0x0003e8000892184c */
[----:B------:R1:W-:Y:S04]  /*53ff0*/  LDGSTS.E [R9+-0x9a00], [R114.64], P1 ;  /* 0xf660000072097fae */ /* 0x0003e8000892184c */
[----:B-1----:R-:W2:Y:S04]  /*54000*/  LDL.LU.64 R244, [R1+0x1b28] ;  /* 0x001b280001f47983 */ /* 0x002ea80000300a00 */
[----:B------:R-:W2:Y:S04]  /*54010*/  LDL.LU.64 R192, [R1+0x1b20] ;  /* 0x001b200001c07983 */ /* 0x000ea80000300a00 */
[----:B------:R-:W2:Y:S04]  /*54020*/  LDL.LU.64 R114, [R1+0x1b18] ;  /* 0x001b180001727983 */ /* 0x000ea80000300a00 */
[----:B------:R-:W2:Y:S01]  /*54030*/  LDL.64 R222, [R1+0x428] ;  /* 0x0004280001de7983 */ /* 0x000ea20000100a00 */
[----:B------:R-:W-:-:S03]  /*54040*/  IMAD.SHL.U32 R107, R246, 0x4, RZ ;  /* 0x00000004f66b7824 */ /* 0x000fc600078e00ff */
[----:B------:R1:W-:Y:S04]  /*54050*/  LDGSTS.E [R8+-0x8a00], [R242.64], P1 ;  /* 0xf7600000f2087fae */ /* 0x0003e8000892184c */
[----:B------:R1:W-:Y:S04]  /*54060*/  LDGSTS.E [R0+-0x7a00], [R110.64], P1 ;  /* 0xf86000006e007fae */ /* 0x0003e8000892184c */
[----:B------:R1:W-:Y:S04]  /*54070*/  LDGSTS.E [R10+-0x6a00], [R188.64], P1 ;  /* 0xf9600000bc0a7fae */ /* 0x0003e8000892184c */
[----:B-1----:R-:W3:Y:S04]  /*54080*/  LDL.LU.64 R242, [R1+0x1b10] ;  /* 0x001b100001f27983 */ /* 0x002ee80000300a00 */
[----:B------:R-:W3:Y:S04]  /*54090*/  LDL.LU.64 R110, [R1+0x1b08] ;  /* 0x001b0800016e7983 */ /* 0x000ee80000300a00 */
[----:B------:R-:W3:Y:S01]  /*540a0*/  LDL.64 R188, [R1+0x420] ;  /* 0x0004200001bc7983 */ /* 0x000ee20000100a00 */
[----:B------:R-:W-:-:S03]  /*540b0*/  LOP3.LUT R246, R107, 0x40, RZ, 0x3c, !PT ;  /* 0x000000406bf67812 */ /* 0x000fc600078e3cff */
[----:B------:R1:W-:Y:S04]  /*540c0*/  LDGSTS.E [R9+-0x5a00], [R190.64], P1 ;  /* 0xfa600000be097fae */ /* 0x0003e8000892184c */
[----:B------:R1:W-:Y:S04]  /*540d0*/  LDGSTS.E [R0+-0x4a00], [R112.64], P1 ;  /* 0xfb60000070007fae */ /* 0x0003e8000892184c */
[----:B------:R1:W-:Y:S04]  /*540e0*/  LDGSTS.E [R10+-0x3a00], [R70.64], P1 ;  /* 0xfc600000460a7fae */ /* 0x0003e8000892184c */
[----:B-1----:R-:W4:Y:S04]  /*540f0*/  LDL.LU.64 R190, [R1+0x1b00] ;  /* 0x001b000001be7983 */ /* 0x002f280000300a00 */
[----:B------:R-:W4:Y:S04]  /*54100*/  LDL.64 R86, [R1+0x418] ;  /* 0x0004180001567983 */ /* 0x000f280000100a00 */
[----:B------:R-:W5:Y:S04]  /*54110*/  LDL.64 R238, [R1+0x410] ;  /* 0x0004100001ee7983 */ /* 0x000f680000100a00 */
[----:B------:R-:W5:Y:S04]  /*54120*/  LDL.64 R236, [R1+0x408] ;  /* 0x0004080001ec7983 */ /* 0x000f680000100a00 */
[----:B------:R-:W5:Y:S04]  /*54130*/  LDL.LU.64 R112, [R1+0x1af8] ;  /* 0x001af80001707983 */ /* 0x000f680000300a00 */
[----:B------:R-:W5:Y:S04]  /*54140*/  LDL.64 R234, [R1+0x400] ;  /* 0x0004000001ea7983 */ /* 0x000f680000100a00 */
[----:B------:R-:W5:Y:S04]  /*54150*/  LDL.64 R232, [R1+0x3f8] ;  /* 0x0003f80001e87983 */ /* 0x000f680000100a00 */
[----:B------:R1:W-:Y:S04]  /*54160*/  LDGSTS.E [R9+-0x2a00], [R68.64], P1 ;  /* 0xfd60000044097fae */ /* 0x0003e8000892184c */
[----:B------:R-:W5:Y:S04]  /*54170*/  LDL.64 R160, [R1+0x3f0] ;  /* 0x0003f00001a07983 */ /* 0x000f680000100a00 */
[----:B------:R-:W5:Y:S01]  /*54180*/  LDL.64 R70, [R1+0x3e8] ;  /* 0x0003e80001467983 */ /* 0x000f620000100a00 */
[----:B-1----:R-:W-:-:S03]  /*54190*/  IADD3 R9, R246, 0x100000, RZ ;  /* 0x00100000f6097810 */ /* 0x002fc60007ffe0ff */
[----:B------:R-:W5:Y:S04]  /*541a0*/  LDL.64 R68, [R1+0x3e0] ;  /* 0x0003e00001447983 */ /* 0x000f680000100a00 */
[----:B------:R1:W-:Y:S04]  /*541b0*/  LDGSTS.E [R8+-0x1a00], [R164.64], P1 ;  /* 0xfe600000a4087fae */ /* 0x0003e8000892184c */
[----:B------:R1:W-:Y:S04]  /*541c0*/  LDGSTS.E [R0+-0xa00], [R60.64], P1 ;  /* 0xff6000003c007fae */ /* 0x0003e8000892184c */
[----:B-1----:R-:W5:Y:S04]  /*541d0*/  LDL.LU.64 R164, [R1+0x1af0] ;  /* 0x001af00001a47983 */ /* 0x002f680000300a00 */
[----:B------:R-:W5:Y:S04]  /*541e0*/  LDL.64 R82, [R1+0x3d8] ;  /* 0x0003d80001527983 */ /* 0x000f680000100a00 */
[----:B------:R-:W5:Y:S04]  /*541f0*/  LDL.64 R60, [R1+0x3d0] ;  /* 0x0003d000013c7983 */ /* 0x000f680000100a00 */
[----:B------:R-:W5:Y:S01]  /*54200*/  LDL.64 R80, [R1+0x3c8] ;  /* 0x0003c80001507983 */ /* 0x000f620000100a00 */
[----:B------:R-:W-:-:S02]  /*54210*/  IADD3 R8, R246, 0x100000, RZ ;  /* 0x00100000f6087810 */ /* 0x000fc40007ffe0ff */
[C---:B------:R-:W-:Y:S01]  /*54220*/  IADD3 R0, R246.reuse, 0x100000, RZ ;  /* 0x00100000f6007810 */ /* 0x040fe20007ffe0ff */
[----:B------:R-:W5:Y:S01]  /*54230*/  LDL.64 R240, [R1+0x370] ;  /* 0x0003700001f07983 */ /* 0x000f620000100a00 */
[----:B------:R-:W-:-:S03]  /*54240*/  IADD3 R10, R246, 0x100000, RZ ;  /* 0x00100000f60a7810 */ /* 0x000fc60007ffe0ff */
[----:B------:R-:W5:Y:S04]  /*54250*/  LDL.64 R162, [R1+0x368] ;  /* 0x0003680001a27983 */ /* 0x000f680000100a00 */
[----:B------:R-:W5:Y:S04]  /*54260*/  LDL.64 R84, [R1+0x360] ;  /* 0x0003600001547983 */ /* 0x000f680000100a00 */
[----:B--2---:R1:W-:Y:S04]  /*54270*/  LDGSTS.E [R9+-0x3f800], [R222.64], P1 ;  /* 0xc0800000de097fae */ /* 0x0043e8000892184c */
[----:B-1----:R-:W2:Y:S04]  /*54280*/  LDL.64 R222, [R1+0x3c0] ;  /* 0x0003c00001de7983 */ /* 0x002ea80000100a00 */
[----:B---3--:R1:W-:Y:S04]  /*54290*/  LDGSTS.E [R8+-0x3e800], [R188.64], P1 ;  /* 0xc1800000bc087fae */ /* 0x0083e8000892184c */
[----:B-1----:R-:W3:Y:S04]  /*542a0*/  LDL.64 R188, [R1+0x3b8] ;  /* 0x0003b80001bc7983 */ /* 0x002ee80000100a00 */
[----:B----4-:R1:W-:Y:S04]  /*542b0*/  LDGSTS.E [R0+-0x3d800], [R86.64], P1 ;  /* 0xc280000056007fae */ /* 0x0103e8000892184c */
[----:B-----5:R4:W-:Y:S04]  /*542c0*/  LDGSTS.E [R10+-0x3c800], [R238.64], P1 ;  /* 0xc3800000ee0a7fae */ /* 0x0209e8000892184c */
[----:B------:R5:W-:Y:S04]  /*542d0*/  LDGSTS.E [R9+-0x3b800], [R236.64], P1 ;  /* 0xc4800000ec097fae */ /* 0x000be8000892184c */
[----:B-1----:R-:W3:Y:S04]  /*542e0*/  LDL.64 R86, [R1+0x358] ;  /* 0x0003580001567983 */ /* 0x002ee80000100a00 */
[----:B------:R1:W-:Y:S04]  /*542f0*/  LDGSTS.E [R0+-0x3a800], [R234.64], P1 ;  /* 0xc5800000ea007fae */ /* 0x0003e8000892184c */
[----:B------:R1:W-:Y:S04]  /*54300*/  LDGSTS.E [R10+-0x39800], [R232.64], P1 ;  /* 0xc6800000e80a7fae */ /* 0x0003e8000892184c */
[----:B-----5:R-:W5:Y:S04]  /*54310*/  LDL.64 R236, [R1+0x3b0] ;  /* 0x0003b00001ec7983 */ /* 0x020f680000100a00 */
[----:B------:R4:W-:Y:S04]  /*54320*/  LDGSTS.E [R9+-0x38800], [R160.64], P1 ;  /* 0xc7800000a0097fae */ /* 0x0009e8000892184c */
[----:B------:R4:W-:Y:S04]  /*54330*/  LDGSTS.E [R8+-0x37800], [R70.64], P1 ;  /* 0xc880000046087fae */ /* 0x0009e8000892184c */
[----:B-1----:R-:W5:Y:S04]  /*54340*/  LDL.64 R234, [R1+0x3a8] ;  /* 0x0003a80001ea7983 */ /* 0x002f680000100a00 */
[----:B------:R1:W-:Y:S04]  /*54350*/  LDGSTS.E [R0+-0x36800], [R68.64], P1 ;  /* 0xc980000044007fae */ /* 0x0003e8000892184c */
[----:B------:R-:W5:Y:S04]  /*54360*/  LDL.64 R232, [R1+0x3a0] ;  /* 0x0003a00001e87983 */ /* 0x000f680000100a00 */
[----:B----4-:R-:W4:Y:S04]  /*54370*/  LDL.64 R70, [R1+0x398] ;  /* 0x0003980001467983 */ /* 0x010f280000100a00 */
[----:B-1----:R-:W4:Y:S04]  /*54380*/  LDL.64 R68, [R1+0x390] ;  /* 0x0003900001447983 */ /* 0x002f280000100a00 */
[----:B------:R-:W4:Y:S04]  /*54390*/  LDL.64 R238, [R1+0x350] ;  /* 0x0003500001ee7983 */ /* 0x000f280000100a00 */
[----:B------:R1:W-:Y:S04]  /*543a0*/  LDGSTS.E [R9+-0x35800], [R82.64], P1 ;  /* 0xca80000052097fae */ /* 0x0003e8000892184c */
[----:B------:R1:W-:Y:S04]  /*543b0*/  LDGSTS.E [R8+-0x34800], [R60.64], P1 ;  /* 0xcb8000003c087fae */ /* 0x0003e8000892184c */
[----:B------:R1:W-:Y:S04]  /*543c0*/  LDGSTS.E [R0+-0x33800], [R80.64], P1 ;  /* 0xcc80000050007fae */ /* 0x0003e8000892184c */
[----:B------:R-:W4:Y:S04]  /*543d0*/  LDL.64 R160, [R1+0x348] ;  /* 0x0003480001a07983 */ /* 0x000f280000100a00 */
[----:B-1----:R-:W4:Y:S04]  /*543e0*/  LDL.64 R60, [R1+0x388] ;  /* 0x00038800013c7983 */ /* 0x002f280000100a00 */
[----:B------:R-:W4:Y:S04]  /*543f0*/  LDL.64 R82, [R1+0x340] ;  /* 0x0003400001527983 */ /* 0x000f280000100a00 */
[----:B------:R-:W4:Y:S04]  /*54400*/  LDL.64 R80, [R1+0x338] ;  /* 0x0003380001507983 */ /* 0x000f280000100a00 */
[----:B--2---:R1:W-:Y:S04]  /*54410*/  LDGSTS.E [R10+-0x32800], [R222.64], P1 ;  /* 0xcd800000de0a7fae */ /* 0x0043e8000892184c */
[----:B-1----:R-:W2:Y:S04]  /*54420*/  LDL.64 R222, [R1+0x380] ;  /* 0x0003800001de7983 */ /* 0x002ea80000100a00 */
[----:B---3--:R1:W-:Y:S04]  /*54430*/  LDGSTS.E [R9+-0x31800], [R188.64], P1 ;  /* 0xce800000bc097fae */ /* 0x0083e8000892184c */
[----:B-1----:R-:W3:Y:S04]  /*54440*/  LDL.64 R188, [R1+0x378] ;  /* 0x0003780001bc7983 */ /* 0x002ee80000100a00 */
[----:B-----5:R1:W-:Y:S04]  /*54450*/  LDGSTS.E [R0+-0x30800], [R236.64], P1 ;  /* 0xcf800000ec007fae */ /* 0x0203e8000892184c */
[----:B------:R5:W-:Y:S04]  /*54460*/  LDGSTS.E [R10+-0x2f800], [R234.64], P1 ;  /* 0xd0800000ea0a7fae */ /* 0x000be8000892184c */
[----:B-1----:R-:W3:Y:S04]  /*54470*/  LDL.64 R236, [R1+0x330] ;  /* 0x0003300001ec7983 */ /* 0x002ee80000100a00 */
[----:B------:R1:W-:Y:S04]  /*54480*/  LDGSTS.E [R9+-0x2e800], [R232.64], P1 ;  /* 0xd1800000e8097fae */ /* 0x0003e8000892184c */
[----:B-----5:R-:W5:Y:S04]  /*54490*/  LDL.64 R234, [R1+0x328] ;  /* 0x0003280001ea7983 */ /* 0x020f680000100a00 */
[----:B----4-:R4:W-:Y:S04]  /*544a0*/  LDGSTS.E [R8+-0x2d800], [R70.64], P1 ;  /* 0xd280000046087fae */ /* 0x0109e8000892184c */
[----:B-1----:R-:W5:Y:S04]  /*544b0*/  LDL.64 R232, [R1+0x320] ;  /* 0x0003200001e87983 */ /* 0x002f680000100a00 */
[----:B------:R1:W-:Y:S04]  /*544c0*/  LDGSTS.E [R0+-0x2c800], [R68.64], P1 ;  /* 0xd380000044007fae */ /* 0x0003e8000892184c */
[----:B----4-:R-:W4:Y:S04]  /*544d0*/  LDL.64 R70, [R1+0x318] ;  /* 0x0003180001467983 */ /* 0x010f280000100a00 */
[----:B-1----:R-:W4:Y:S04]  /*544e0*/  LDL.64 R68, [R1+0x310] ;  /* 0x0003100001447983 */ /* 0x002f280000100a00 */
[----:B------:R1:W-:Y:S04]  /*544f0*/  LDGSTS.E [R9+-0x2b800], [R60.64], P1 ;  /* 0xd48000003c097fae */ /* 0x0003e8000892184c */
[----:B-1----:R-:W4:Y:S04]  /*54500*/  LDL.64 R60, [R1+0x1078] ;  /* 0x00107800013c7983 */ /* 0x002f280000100a00 */
[----:B--2---:R1:W-:Y:S04]  /*54510*/  LDGSTS.E [R8+-0x2a800], [R222.64], P1 ;  /* 0xd5800000de087fae */ /* 0x0043e8000892184c */
[----:B-1----:R-:W2:Y:S04]  /*54520*/  LDL.64 R222, [R1+0x10b0] ;  /* 0x0010b00001de7983 */ /* 0x002ea80000100a00 */
        /* <DEDUP_REMOVED lines=10> */
[----:B-1----:R-:W3:Y:S04]  /*545d0*/  LDL.LU.64 R188, [R1+0x1ae8] ;  /* 0x001ae80001bc7983 */ /* 0x002ee80000300a00 */
[----:B-----5:R1:W-:Y:S04]  /*545e0*/  LDGSTS.E [R0+-0x1f800], [R234.64], P1 ;  /* 0xe0800000ea007fae */ /* 0x0203e8000892184c */
[----:B------:R5:W-:Y:S04]  /*545f0*/  LDGSTS.E [R10+-0x1e800], [R232.64], P1 ;  /* 0xe1800000e80a7fae */ /* 0x000be8000892184c */
[----:B----4-:R4:W-:Y:S04]  /*54600*/  LDGSTS.E [R9+-0x1d800], [R70.64], P1 ;  /* 0xe280000046097fae */ /* 0x0109e8000892184c */
[----:B------:R1:W-:Y:S04]  /*54610*/  LDGSTS.E [R0+-0x1c800], [R68.64], P1 ;  /* 0xe380000044007fae */ /* 0x0003e8000892184c */
[----:B------:R1:W-:Y:S04]  /*54620*/  LDGSTS.E [R10+-0x1b800], [R60.64], P1 ;  /* 0xe48000003c0a7fae */ /* 0x0003e8000892184c */
[----:B--2---:R2:W-:Y:S04]  /*54630*/  LDGSTS.E [R9+-0x1a800], [R222.64], P1 ;  /* 0xe5800000de097fae */ /* 0x0045e8000892184c */
[----:B------:R1:W-:Y:S04]  /*54640*/  LDGSTS.E [R8+-0x19800], [R110.64], P1 ;  /* 0xe68000006e087fae */ /* 0x0003e8000892184c */
[----:B------:R2:W-:Y:S04]  /*54650*/  LDGSTS.E [R0+-0x18800], [R244.64], P1 ;  /* 0xe7800000f4007fae */ /* 0x0005e8000892184c */
[----:B------:R4:W-:Y:S04]  /*54660*/  LDGSTS.E [R9+-0x17800], [R186.64], P1 ;  /* 0xe8800000ba097fae */ /* 0x0009e8000892184c */
[----:B-1----:R-:W3:Y:S04]  /*54670*/  LDL.LU.64 R110, [R1+0x1ae0] ;  /* 0x001ae000016e7983 */ /* 0x002ee80000300a00 */
[----:B--2---:R-:W2:Y:S04]  /*54680*/  LDL.LU.64 R244, [R1+0x1ad8] ;  /* 0x001ad80001f47983 */ /* 0x004ea80000300a00 */
        /* <DEDUP_REMOVED lines=30> */
[----:B------:R-:W2:Y:S04]  /*54870*/  LDL.64 R232, [R1+0x870] ;  /* 0x0008700001e87983 */ /* 0x000ea80000100a00 */
[----:B------:R-:W4:Y:S04]  /*54880*/  LDL.64 R60, [R1+0x8a0] ;  /* 0x0008a000013c7983 */ /* 0x000f280000100a00 */
[----:B------:R-:W5:Y:S04]  /*54890*/  LDL.64 R222, [R1+0x8d0] ;  /* 0x0008d00001de7983 */ /* 0x000f680000100a00 */
[----:B------:R-:W5:Y:S04]  /*548a0*/  LDL.64 R220, [R1+0x900] ;  /* 0x0009000001dc7983 */ /* 0x000f680000100a00 */
[----:B------:R1:W-:Y:S04]  /*548b0*/  LDGSTS.E [R10+-0x7800], [R2.64], P1 ;  /* 0xf8800000020a7fae */ /* 0x0003e8000892184c */
[----:B------:R1:W-:Y:S04]  /*548c0*/  LDGSTS.E [R9+-0x6800], [R142.64], P1 ;  /* 0xf98000008e097fae */ /* 0x0003e8000892184c */
[----:B------:R1:W-:Y:S04]  /*548d0*/  LDGSTS.E [R8+-0x5800], [R140.64], P1 ;  /* 0xfa8000008c087fae */ /* 0x0003e8000892184c */
[----:B-1----:R-:W5:Y:S04]  /*548e0*/  LDL.LU.64 R2, [R1+0x1a58] ;  /* 0x001a580001027983 */ /* 0x002f680000300a00 */
[----:B------:R-:W5:Y:S04]  /*548f0*/  LDL.64 R142, [R1+0x930] ;  /* 0x00093000018e7983 */ /* 0x000f680000100a00 */
[----:B------:R-:W5:Y:S04]  /*54900*/  LDL.64 R70, [R1+0x960] ;  /* 0x0009600001467983 */ /* 0x000f680000100a00 */
[----:B------:R-:W5:Y:S01]  /*54910*/  LDL.64 R140, [R1+0x998] ;  /* 0x00099800018c7983 */ /* 0x000f620000100a00 */
[----:B------:R-:W-:-:S03]  /*54920*/  LOP3.LUT R107, R107, 0x50, RZ, 0x3c, !PT ;  /* 0x000000506b6b7812 */ /* 0x000fc600078e3cff */
[----:B------:R1:W-:Y:S04]  /*54930*/  LDGSTS.E [R0+-0x4800], [R66.64], P1 ;  /* 0xfb80000042007fae */ /* 0x0003e8000892184c */
[----:B------:R1:W-:Y:S04]  /*54940*/  LDGSTS.E [R9+-0x3800], [R72.64], P1 ;  /* 0xfc80000048097fae */ /* 0x0003e8000892184c */
[----:B------:R1:W-:Y:S04]  /*54950*/  LDGSTS.E [R8+-0x2800], [R76.64], P1 ;  /* 0xfd8000004c087fae */ /* 0x0003e8000892184c */
[----:B------:R1:W-:Y:S02]  /*54960*/  LDGSTS.E [R0+-0x1800], [R64.64], P1 ;  /* 0xfe80000040007fae */ /* 0x0003e4000892184c */
[----:B-1----:R-:W-:-:S02]  /*54970*/  IADD3 R9, R107, 0x100000, RZ ;  /* 0x001000006b097810 */ /* 0x002fc40007ffe0ff */
[----:B------:R-:W5:Y:S04]  /*54980*/  LDL.64 R68, [R1+0x9d0] ;  /* 0x0009d00001447983 */ /* 0x000f680000100a00 */
[----:B------:R3:W-:Y:S01]  /*54990*/  LDGSTS.E [R10+-0x800], [R62.64], P1 ;  /* 0xff8000003e0a7fae */ /* 0x0007e2000892184c */
[----:B------:R-:W-:-:S03]  /*549a0*/  IADD3 R0, R107, 0x100000, RZ ;  /* 0x001000006b007810 */ /* 0x000fc60007ffe0ff */
[----:B------:R-:W5:Y:S01]  /*549b0*/  LDL.64 R66, [R1+0xa08] ;  /* 0x000a080001427983 */ /* 0x000f620000100a00 */
[----:B------:R-:W-:-:S03]  /*549c0*/  IADD3 R8, R107, 0x100000, RZ ;  /* 0x001000006b087810 */ /* 0x000fc60007ffe0ff */
[----:B------:R-:W5:Y:S01]  /*549d0*/  LDL.64 R64, [R1+0xa40] ;  /* 0x000a400001407983 */ /* 0x000f620000100a00 */
[----:B---3--:R-:W-:-:S03]  /*549e0*/  IADD3 R10, R107, 0x100000, RZ ;  /* 0x001000006b0a7810 */ /* 0x008fc60007ffe0ff */
[----:B------:R-:W3:Y:S04]  /*549f0*/  LDL.64 R62, [R1+0xa78] ;  /* 0x000a7800013e7983 */ /* 0x000ee80000100a00 */
[----:B------:R-:W3:Y:S04]  /*54a00*/  LDL.64 R80, [R1+0x120] ;  /* 0x0001200001507983 */ /* 0x000ee80000100a00 */
[----:B------:R-:W3:Y:S04]  /*54a10*/  LDL.64 R236, [R1+0xb90] ;  /* 0x000b900001ec7983 */ /* 0x000ee80000100a00 */
[----:B------:R-:W3:Y:S04]  /*54a20*/  LDL.64 R234, [R1+0x90] ;  /* 0x0000900001ea7983 */ /* 0x000ee80000100a00 */
[----:B--2---:R1:W-:Y:S04]  /*54a30*/  LDGSTS.E [R9+-0x3f600], [R232.64], P1 ;  /* 0xc0a00000e8097fae */ /* 0x0043e8000892184c */
[----:B----4-:R2:W-:Y:S04]  /*54a40*/  LDGSTS.E [R0+-0x3e600], [R60.64], P1 ;  /* 0xc1a000003c007fae */ /* 0x0105e8000892184c */
[----:B-----5:R4:W-:Y:S04]  /*54a50*/  LDGSTS.E [R10+-0x3d600], [R222.64], P1 ;  /* 0xc2a00000de0a7fae */ /* 0x0209e8000892184c */
[----:B------:R5:W-:Y:S04]  /*54a60*/  LDGSTS.E [R9+-0x3c600], [R220.64], P1 ;  /* 0xc3a00000dc097fae */ /* 0x000be8000892184c */
[----:B--2---:R-:W2:Y:S04]  /*54a70*/  LDL.64 R60, [R1+0x138] ;  /* 0x00013800013c7983 */ /* 0x004ea80000100a00 */
[----:B----4-:R-:W4:Y:S04]  /*54a80*/  LDL.64 R222, [R1+0x108] ;  /* 0x0001080001de7983 */ /* 0x010f280000100a00 */
[----:B-----5:R-:W5:Y:S04]  /*54a90*/  LDL.64 R220, [R1+0xf0] ;  /* 0x0000f00001dc7983 */ /* 0x020f680000100a00 */
[----:B-1----:R-:W5:Y:S04]  /*54aa0*/  LDL.64 R232, [R1+0x78] ;  /* 0x0000780001e87983 */ /* 0x002f680000100a00 */
[----:B------:R1:W-:Y:S04]  /*54ab0*/  LDGSTS.E [R8+-0x3b600], [R142.64], P1 ;  /* 0xc4a000008e087fae */ /* 0x0003e8000892184c */
[----:B------:R1:W-:Y:S04]  /*54ac0*/  LDGSTS.E [R0+-0x3a600], [R70.64], P1 ;  /* 0xc5a0000046007fae */ /* 0x0003e8000892184c */
[----:B------:R1:W-:Y:S04]  /*54ad0*/  LDGSTS.E [R9+-0x39600], [R140.64], P1 ;  /* 0xc6a000008c097fae */ /* 0x0003e8000892184c */
[----:B-1----:R-:W5:Y:S04]  /*54ae0*/  LDL.64 R142, [R1+0xd8] ;  /* 0x0000d800018e7983 */ /* 0x002f680000100a00 */
[----:B------:R-:W5:Y:S04]  /*54af0*/  LDL.64 R70, [R1+0x60] ;  /* 0x0000600001467983 */ /* 0x000f680000100a00 */
[----:B------:R-:W5:Y:S04]  /*54b00*/  LDL.64 R140, [R1+0xb68] ;  /* 0x000b6800018c7983 */ /* 0x000f680000100a00 */
[----:B------:R1:W-:Y:S04]  /*54b10*/  LDGSTS.E [R8+-0x38600], [R68.64], P1 ;  /* 0xc7a0000044087fae */ /* 0x0003e8000892184c */
[----:B------:R3:W-:Y:S04]  /*54b20*/  LDGSTS.E [R0+-0x37600], [R66.64], P1 ;  /* 0xc8a0000042007fae */ /* 0x0007e8000892184c */
[----:B-1----:R-:W5:Y:S04]  /*54b30*/  LDL.64 R68, [R1+0x48] ;  /* 0x0000480001447983 */ /* 0x002f680000100a00 */
[----:B------:R1:W-:Y:S04]  /*54b40*/  LDGSTS.E [R10+-0x36600], [R64.64], P1 ;  /* 0xc9a00000400a7fae */ /* 0x0003e8000892184c */
[----:B---3--:R-:W3:Y:S04]  /*54b50*/  LDL.64 R66, [R1+0x30] ;  /* 0x0000300001427983 */ /* 0x008ee80000100a00 */
[----:B------:R1:W-:Y:S04]  /*54b60*/  LDGSTS.E [R9+-0x35600], [R62.64], P1 ;  /* 0xcaa000003e097fae */ /* 0x0003e8000892184c */
[----:B-1----:R-:W3:Y:S04]  /*54b70*/  LDL.64 R64, [R1+0x18] ;  /* 0x0000180001407983 */ /* 0x002ee80000100a00 */
[----:B------:R-:W3:Y:S04]  /*54b80*/  LDL.64 R62, [R1] ;  /* 0x00000000013e7983 */ /* 0x000ee80000100a00 */
[----:B--2---:R1:W-:Y:S04]  /*54b90*/  LDGSTS.E [R0+-0x34600], [R60.64], P1 ;  /* 0xcba000003c007fae */ /* 0x0043e8000892184c */
[----:B------:R2:W-:Y:S04]  /*54ba0*/  LDGSTS.E [R10+-0x33600], [R80.64], P1 ;  /* 0xcca00000500a7fae */ /* 0x0005e8000892184c */
[----:B----4-:R4:W-:Y:S04]  /*54bb0*/  LDGSTS.E [R9+-0x32600], [R222.64], P1 ;  /* 0xcda00000de097fae */ /* 0x0109e8000892184c */
[----:B-1----:R-:W2:Y:S04]  /*54bc0*/  LDL.64 R60, [R1+0xd18] ;  /* 0x000d1800013c7983 */ /* 0x002ea80000100a00 */
[----:B-----5:R1:W-:Y:S04]  /*54bd0*/  LDGSTS.E [R8+-0x31600], [R220.64], P1 ;  /* 0xcea00000dc087fae */ /* 0x0203e8000892184c */
[----:B----4-:R-:W4:Y:S04]  /*54be0*/  LDL.64 R222, [R1+0xe78] ;  /* 0x000e780001de7983 */ /* 0x010f280000100a00 */
[----:B------:R5:W-:Y:S04]  /*54bf0*/  LDGSTS.E [R0+-0x30600], [R142.64], P1 ;  /* 0xcfa000008e007fae */ /* 0x000be8000892184c */
[----:B-1----:R-:W4:Y:S04]  /*54c00*/  LDL.64 R220, [R1+0xee8] ;  /* 0x000ee80001dc7983 */ /* 0x002f280000100a00 */
[----:B------:R1:W-:Y:S04]  /*54c10*/  LDGSTS.E [R9+-0x2f600], [R140.64], P1 ;  /* 0xd0a000008c097fae */ /* 0x0003e8000892184c */
[----:B-----5:R-:W5:Y:S04]  /*54c20*/  LDL.64 R142, [R1+0xf50] ;  /* 0x000f5000018e7983 */ /* 0x020f680000100a00 */
[----:B------:R2:W-:Y:S04]  /*54c30*/  LDGSTS.E [R8+-0x2e600], [R236.64], P1 ;  /* 0xd1a00000ec087fae */ /* 0x0005e8000892184c */
[----:B-1----:R-:W5:Y:S04]  /*54c40*/  LDL.64 R140, [R1+0xf90] ;  /* 0x000f9000018c7983 */ /* 0x002f680000100a00 */
[----:B------:R1:W-:Y:S04]  /*54c50*/  LDGSTS.E [R0+-0x2d600], [R234.64], P1 ;  /* 0xd2a00000ea007fae */ /* 0x0003e8000892184c */
[----:B------:R1:W-:Y:S04]  /*54c60*/  LDGSTS.E [R10+-0x2c600], [R232.64], P1 ;  /* 0xd3a00000e80a7fae */ /* 0x0003e8000892184c */
[----:B------:R1:W-:Y:S04]  /*54c70*/  LDGSTS.E [R9+-0x2b600], [R70.64], P1 ;  /* 0xd4a0000046097fae */ /* 0x0003e8000892184c */
[----:B------:R1:W-:Y:S04]  /*54c80*/  LDGSTS.E [R0+-0x2a600], [R68.64], P1 ;  /* 0xd5a0000044007fae */ /* 0x0003e8000892184c */
[----:B---3--:R3:W-:Y:S04]  /*54c90*/  LDGSTS.E [R10+-0x29600], [R66.64], P1 ;  /* 0xd6a00000420a7fae */ /* 0x0087e8000892184c */
[----:B------:R1:W-:Y:S04]  /*54ca0*/  LDGSTS.E [R9+-0x28600], [R64.64], P1 ;  /* 0xd7a0000040097fae */ /* 0x0003e8000892184c */
[----:B------:R1:W-:Y:S04]  /*54cb0*/  LDGSTS.E [R8+-0x27600], [R62.64], P1 ;  /* 0xd8a000003e087fae */ /* 0x0003e8000892184c */
[----:B--2---:R2:W-:Y:S04]  /*54cc0*/  LDGSTS.E [R0+-0x26600], [R60.64], P1 ;  /* 0xd9a000003c007fae */ /* 0x0045e8000892184c */
[----:B------:R1:W-:Y:S04]  /*54cd0*/  LDGSTS.E [R9+-0x25600], [R2.64], P1 ;  /* 0xdaa0000002097fae */ /* 0x0003e8000892184c */
[----:B------:R1:W-:Y:S04]  /*54ce0*/  LDGSTS.E [R8+-0x24600], [R4.64], P1 ;  /* 0xdba0000004087fae */ /* 0x0003e8000892184c */
[----:B------:R2:W-:Y:S04]  /*54cf0*/  LDGSTS.E [R0+-0x23600], [R6.64], P1 ;  /* 0xdca0000006007fae */ /* 0x0005e8000892184c */
[----:B----4-:R3:W-:Y:S04]  /*54d00*/  LDGSTS.E [R10+-0x22600], [R222.64], P1 ;  /* 0xdda00000de0a7fae */ /* 0x0107e8000892184c */
[----:B------:R4:W-:Y:S04]  /*54d10*/  LDGSTS.E [R9+-0x21600], [R220.64], P1 ;  /* 0xdea00000dc097fae */ /* 0x0009e8000892184c */
[----:B-----5:R2:W-:Y:S04]  /*54d20*/  LDGSTS.E [R0+-0x20600], [R142.64], P1 ;  /* 0xdfa000008e007fae */ /* 0x0205e8000892184c */
[----:B------:R3:W-:Y:S04]  /*54d30*/  LDGSTS.E [R10+-0x1f600], [R140.64], P1 ;  /* 0xe0a000008c0a7fae */ /* 0x0007e8000892184c */
[----:B------:R5:W-:Y:S04]  /*54d40*/  LDGSTS.E [R9+-0x1e600], [R90.64], P1 ;  /* 0xe1a000005a097fae */ /* 0x000be8000892184c */
[----:B------:R1:W-:Y:S04]  /*54d50*/  LDGSTS.E [R8+-0x1d600], [R174.64], P1 ;  /* 0xe2a00000ae087fae */ /* 0x0003e8000892184c */
[----:B------:R1:W-:Y:S04]  /*54d60*/  LDGSTS.E [R0+-0x1c600], [R92.64], P1 ;  /* 0xe3a000005c007fae */ /* 0x0003e8000892184c */
[----:B------:R1:W-:Y:S04]  /*54d70*/  LDGSTS.E [R9+-0x1b600], [R244.64], P1 ;  /* 0xe4a00000f4097fae */ /* 0x0003e8000892184c */
[----:B------:R1:W-:Y:S04]  /*54d80*/  LDGSTS.E [R8+-0x1a600], [R164.64], P1 ;  /* 0xe5a00000a4087fae */ /* 0x0003e8000892184c */
[----:B-----5:R-:W5:Y:S04]  /*54d90*/  LDL.LU.64 R90, [R1+0x1a50] ;  /* 0x001a5000015a7983 */ /* 0x020f680000300a00 */
[----:B------:R2:W-:Y:S04]  /*54da0*/  LDGSTS.E [R0+-0x19600], [R242.64], P1 ;  /* 0xe6a00000f2007fae */ /* 0x0005e8000892184c */
[----:B-1----:R-:W5:Y:S04]  /*54db0*/  LDL.LU.64 R174, [R1+0x1a48] ;  /* 0x001a480001ae7983 */ /* 0x002f680000300a00 */
[----:B------:R1:W-:Y:S04]  /*54dc0*/  LDGSTS.E [R10+-0x18600], [R166.64], P1 ;  /* 0xe7a00000a60a7fae */ /* 0x0003e8000892184c */
[----:B------:R-:W5:Y:S04]  /*54dd0*/  LDL.LU.64 R92, [R1+0x1a40] ;  /* 0x001a4000015c7983 */ /* 0x000f680000300a00 */
[----:B------:R1:W-:Y:S04]  /*54de0*/  LDGSTS.E [R9+-0x17600], [R168.64], P1 ;  /* 0xe8a00000a8097fae */ /* 0x0003e8000892184c */
[----:B------:R-:W5:Y:S04]  /*54df0*/  LDL.LU.64 R244, [R1+0x1a38] ;  /* 0x001a380001f47983 */ /* 0x000f680000300a00 */
[----:B------:R1:W-:Y:S04]  /*54e00*/  LDGSTS.E [R0+-0x16600], [R250.64], P1 ;  /* 0xe9a00000fa007fae */ /* 0x0003e8000892184c */
[----:B------:R-:W5:Y:S04]  /*54e10*/  LDL.LU.64 R164, [R1+0x1a30] ;  /* 0x001a300001a47983 */ /* 0x000f680000300a00 */
[----:B------:R1:W-:Y:S04]  /*54e20*/  LDGSTS.E [R10+-0x15600], [R178.64], P1 ;  /* 0xeaa00000b20a7fae */ /* 0x0003e8000892184c */
[----:B--2---:R-:W2:Y:S04]  /*54e30*/  LDL.LU.64 R242, [R1+0x1a28] ;  /* 0x001a280001f27983 */ /* 0x004ea80000300a00 */
[----:B------:R4:W-:Y:S04]  /*54e40*/  LDGSTS.E [R9+-0x14600], [R36.64], P1 ;  /* 0xeba0000024097fae */ /* 0x0009e8000892184c */
[----:B-1----:R-:W2:Y:S04]  /*54e50*/  LDL.LU.64 R166, [R1+0x1a20] ;  /* 0x001a200001a67983 */ /* 0x002ea80000300a00 */
[----:B------:R1:W-:Y:S04]  /*54e60*/  LDGSTS.E [R8+-0x13600], [R38.64], P1 ;  /* 0xeca0000026087fae */ /* 0x0003e8000892184c */
[----:B------:R-:W2:Y:S04]  /*54e70*/  LDL.LU.64 R168, [R1+0x1a18] ;  /* 0x001a180001a87983 */ /* 0x000ea80000300a00 */
[----:B------:R1:W-:Y:S04]  /*54e80*/  LDGSTS.E [R0+-0x12600], [R40.64], P1 ;  /* 0xeda0000028007fae */ /* 0x0003e8000892184c */
[----:B------:R-:W2:Y:S04]  /*54e90*/  LDL.LU.64 R250, [R1+0x1a10] ;  /* 0x001a100001fa7983 */ /* 0x000ea80000300a00 */
[----:B------:R4:W-:Y:S04]  /*54ea0*/  LDGSTS.E [R9+-0x11600], [R42.64], P1 ;  /* 0xeea000002a097fae */ /* 0x0009e8000892184c */
[----:B------:R1:W-:Y:S04]  /*54eb0*/  LDGSTS.E [R8+-0x10600], [R176.64], P1 ;  /* 0xefa00000b0087fae */ /* 0x0003e8000892184c */
[----:B------:R-:W2:Y:S04]  /*54ec0*/  LDL.64 R178, [R1+0x878] ;  /* 0x0008780001b27983 */ /* 0x000ea80000100a00 */
[----:B------:R3:W-:Y:S04]  /*54ed0*/  LDGSTS.E [R0+-0xf600], [R126.64], P1 ;  /* 0xf0a000007e007fae */ /* 0x0007e8000892184c */
[----:B-1----:R-:W5:Y:S04]  /*54ee0*/  LDL.64 R176, [R1+0x8a8] ;  /* 0x0008a80001b07983 */ /* 0x002f680000100a00 */
[----:B------:R1:W-:Y:S04]  /*54ef0*/  LDGSTS.E [R10+-0xe600], [R124.64], P1 ;  /* 0xf1a000007c0a7fae */ /* 0x0003e8000892184c */
[----:B------:R1:W-:Y:S04]  /*54f00*/  LDGSTS.E [R9+-0xd600], [R122.64], P1 ;  /* 0xf2a000007a097fae */ /* 0x0003e8000892184c */
[----:B------:R1:W-:Y:S04]  /*54f10*/  LDGSTS.E [R0+-0xc600], [R120.64], P1 ;  /* 0xf3a0000078007fae */ /* 0x0003e8000892184c */
[----:B------:R1:W-:Y:S04]  /*54f20*/  LDGSTS.E [R10+-0xb600], [R118.64], P1 ;  /* 0xf4a00000760a7fae */ /* 0x0003e8000892184c */
[----:B------:R1:W-:Y:S01]  /*54f30*/  LDGSTS.E [R9+-0xa600], [R116.64], P1 ;  /* 0xf5a0000074097fae */ /* 0x0003e2000892184c */
[----:B------:R-:W-:-:S03]  /*54f40*/  LOP3.LUT R246, R247, 0x60, RZ, 0x3c, !PT ;  /* 0x00000060f7f67812 */ /* 0x000fc600078e3cff */
[----:B------:R1:W-:Y:S04]  /*54f50*/  LDGSTS.E [R8+-0x9600], [R58.64], P1 ;  /* 0xf6a000003a087fae */ /* 0x0003e8000892184c */
[----:B------:R1:W-:Y:S04]  /*54f60*/  LDGSTS.E [R0+-0x8600], [R44.64], P1 ;  /* 0xf7a000002c007fae */ /* 0x0003e8000892184c */
[----:B------:R4:W-:Y:S04]  /*54f70*/  LDGSTS.E [R9+-0x7600], [R56.64], P1 ;  /* 0xf8a0000038097fae */ /* 0x0009e8000892184c */
[----:B------:R3:W-:Y:S04]  /*54f80*/  LDGSTS.E [R8+-0x6600], [R54.64], P1 ;  /* 0xf9a0000036087fae */ /* 0x0007e8000892184c */
[----:B-1----:R-:W5:Y:S04]  /*54f90*/  LDL.64 R44, [R1+0x8d8] ;  /* 0x0008d800012c7983 */ /* 0x002f680000100a00 */
[----:B------:R1:W-:Y:S04]  /*54fa0*/  LDGSTS.E [R0+-0x5600], [R52.64], P1 ;  /* 0xfaa0000034007fae */ /* 0x0003e8000892184c */
[----:B---3--:R-:W3:Y:S01]  /*54fb0*/  LDL.64 R126, [R1+0x908] ;  /* 0x00090800017e7983 */ /* 0x008ee20000100a00 */
[----:B------:R-:W-:-:S03]  /*54fc0*/  IADD3 R8, R246, 0x100000, RZ ;  /* 0x00100000f6087810 */ /* 0x000fc60007ffe0ff */
[----:B------:R1:W-:Y:S04]  /*54fd0*/  LDGSTS.E [R10+-0x4600], [R50.64], P1 ;  /* 0xfba00000320a7fae */ /* 0x0003e8000892184c */
[----:B------:R-:W3:Y:S04]  /*54fe0*/  LDL.64 R124, [R1+0x938] ;  /* 0x00093800017c7983 */ /* 0x000ee80000100a00 */
[----:B------:R4:W-:Y:S04]  /*54ff0*/  LDGSTS.E [R9+-0x3600], [R74.64], P1 ;  /* 0xfca000004a097fae */ /* 0x0009e8000892184c */
[----:B------:R-:W3:Y:S04]  /*55000*/  LDL.64 R122, [R1+0x968] ;  /* 0x00096800017a7983 */ /* 0x000ee80000100a00 */
[----:B------:R1:W-:Y:S04]  /*55010*/  LDGSTS.E [R0+-0x2600], [R78.64], P1 ;  /* 0xfda000004e007fae */ /* 0x0003e8000892184c */
[----:B------:R-:W3:Y:S04]  /*55020*/  LDL.64 R120, [R1+0x9a0] ;  /* 0x0009a00001787983 */ /* 0x000ee80000100a00 */
[----:B------:R-:W3:Y:S01]  /*55030*/  LDL.64 R118, [R1+0x9d8] ;  /* 0x0009d80001767983 */ /* 0x000ee20000100a00 */
[----:B-1----:R-:W-:-:S03]  /*55040*/  IADD3 R0, R246, 0x100000, RZ ;  /* 0x00100000f6007810 */ /* 0x002fc60007ffe0ff */
[----:B------:R1:W-:Y:S04]  /*55050*/  LDGSTS.E [R10+-0x1600], [R48.64], P1 ;  /* 0xfea00000300a7fae */ /* 0x0003e8000892184c */
[----:B------:R-:W3:Y:S04]  /*55060*/  LDL.64 R116, [R1+0xa10] ;  /* 0x000a100001747983 */ /* 0x000ee80000100a00 */
[----:B------:R4:W-:Y:S04]  /*55070*/  LDGSTS.E [R9+-0x600], [R46.64], P1 ;  /* 0xffa000002e097fae */ /* 0x0009e8000892184c */
[----:B------:R-:W3:Y:S01]  /*55080*/  LDL.64 R106, [R1+0xa48] ;  /* 0x000a4800016a7983 */ /* 0x000ee20000100a00 */
[----:B-1----:R-:W-:-:S03]  /*55090*/  IADD3 R10, R246, 0x100000, RZ ;  /* 0x00100000f60a7810 */ /* 0x002fc60007ffe0ff */
[----:B------:R-:W3:Y:S01]  /*550a0*/  LDL.64 R54, [R1+0x118] ;  /* 0x0001180001367983 */ /* 0x000ee20000100a00 */
[----:B----4-:R-:W-:-:S03]  /*550b0*/  IADD3 R9, R246, 0x100000, RZ ;  /* 0x00100000f6097810 */ /* 0x010fc60007ffe0ff */
[----:B------:R-:W4:Y:S04]  /*550c0*/  LDL.64 R52, [R1+0x100] ;  /* 0x0001000001347983 */ /* 0x000f280000100a00 */
[----:B------:R-:W4:Y:S04]  /*550d0*/  LDL.64 R50, [R1+0xb10] ;  /* 0x000b100001327983 */ /* 0x000f280000100a00 */
[----:B------:R-:W4:Y:S04]  /*550e0*/  LDL.64 R48, [R1+0xd0] ;  /* 0x0000d00001307983 */ /* 0x000f280000100a00 */
[----:B------:R-:W4:Y:S04]  /*550f0*/  LDL.64 R46, [R1+0xb8] ;  /* 0x0000b800012e7983 */ /* 0x000f280000100a00 */
[----:B--2---:R1:W-:Y:S04]  /*55100*/  LDGSTS.E [R8+-0x3f400], [R178.64], P1 ;  /* 0xc0c00000b2087fae */ /* 0x0043e8000892184c */
[----:B-----5:R2:W-:Y:S04]  /*55110*/  LDGSTS.E [R0+-0x3e400], [R176.64], P1 ;  /* 0xc1c00000b0007fae */ /* 0x0205e8000892184c */
[----:B-1----:R-:W5:Y:S04]  /*55120*/  LDL.64 R178, [R1+0xa80] ;  /* 0x000a800001b27983 */ /* 0x002f680000100a00 */
[----:B--2---:R-:W2:Y:S04]  /*55130*/  LDL.64 R176, [R1+0x130] ;  /* 0x0001300001b07983 */ /* 0x004ea80000100a00 */
        /* <DEDUP_REMOVED lines=9> */
[----:B------:R1:W-:Y:S04]  /*551d0*/  LDGSTS.E [R0+-0x38400], [R118.64], P1 ;  /* 0xc7c0000076007fae */ /* 0x0003e8000892184c */
[----:B-1----:R-:W3:Y:S04]  /*551e0*/  LDL.64 R120, [R1+0x40] ;  /* 0x0000400001787983 */ /* 0x002ee80000100a00 */
[----:B------:R1:W-:Y:S04]  /*551f0*/  LDGSTS.E [R10+-0x37400], [R116.64], P1 ;  /* 0xc8c00000740a7fae */ /* 0x0003e8000892184c */
[----:B------:R-:W3:Y:S04]  /*55200*/  LDL.64 R118, [R1+0x28] ;  /* 0x0000280001767983 */ /* 0x000ee80000100a00 */
[----:B------:R1:W-:Y:S04]  /*55210*/  LDGSTS.E [R9+-0x36400], [R106.64], P1 ;  /* 0xc9c000006a097fae */ /* 0x0003e8000892184c */
[----:B-1----:R-:W3:Y:S04]  /*55220*/  LDL.64 R116, [R1+0x10] ;  /* 0x0000100001747983 */ /* 0x002ee80000100a00 */
[----:B------:R-:W3:Y:S04]  /*55230*/  LDL.64 R106, [R1+0xd20] ;  /* 0x000d2000016a7983 */ /* 0x000ee80000100a00 */
[----:B-----5:R1:W-:Y:S04]  /*55240*/  LDGSTS.E [R8+-0x35400], [R178.64], P1 ;  /* 0xcac00000b2087fae */ /* 0x0203e8000892184c */
[----:B--2---:R2:W-:Y:S04]  /*55250*/  LDGSTS.E [R0+-0x34400], [R176.64], P1 ;  /* 0xcbc00000b0007fae */ /* 0x0045e8000892184c */
[----:B-1----:R-:W5:Y:S04]  /*55260*/  LDL.64 R178, [R1+0xd60] ;  /* 0x000d600001b27983 */ /* 0x002f680000100a00 */
[----:B------:R1:W-:Y:S04]  /*55270*/  LDGSTS.E [R9+-0x33400], [R54.64], P1 ;  /* 0xccc0000036097fae */ /* 0x0003e8000892184c */
[----:B--2---:R-:W2:Y:S04]  /*55280*/  LDL.64 R176, [R1+0xda0] ;  /* 0x000da00001b07983 */ /* 0x004ea80000100a00 */
[----:B----4-:R2:W-:Y:S04]  /*55290*/  LDGSTS.E [R8+-0x32400], [R52.64], P1 ;  /* 0xcdc0000034087fae */ /* 0x0105e8000892184c */
[----:B------:R1:W-:Y:S04]  /*552a0*/  LDGSTS.E [R0+-0x31400], [R50.64], P1 ;  /* 0xcec0000032007fae */ /* 0x0003e8000892184c */
[----:B------:R1:W-:Y:S04]  /*552b0*/  LDGSTS.E [R10+-0x30400], [R48.64], P1 ;  /* 0xcfc00000300a7fae */ /* 0x0003e8000892184c */
        /* <DEDUP_REMOVED lines=11> */
[----:B--2---:R2:W-:Y:S04]  /*55370*/  LDGSTS.E [R0+-0x24400], [R176.64], P1 ;  /* 0xdbc00000b0007fae */ /* 0x0045e8000892184c */
        /* <DEDUP_REMOVED lines=10> */
[----:B------:R1:W-:Y:S04]  /*55420*/  LDGSTS.E [R0+-0x1a400], [R110.64], P1 ;  /* 0xe5c000006e007fae */ /* 0x0003e8000892184c */
[----:B------:R-:W4:Y:S04]  /*55430*/  LDL.LU.64 R242, [R1+0x1a00] ;  /* 0x001a000001f27983 */ /* 0x000f280000300a00 */
[----:B------:R1:W-:Y:S04]  /*55440*/  LDGSTS.E [R10+-0x19400], [R112.64], P1 ;  /* 0xe6c00000700a7fae */ /* 0x0003e8000892184c */
[----:B------:R-:W4:Y:S04]  /*55450*/  LDL.LU.64 R244, [R1+0x19f8] ;  /* 0x0019f80001f47983 */ /* 0x000f280000300a00 */
[----:B------:R3:W-:Y:S04]  /*55460*/  LDGSTS.E [R9+-0x18400], [R114.64], P1 ;  /* 0xe7c0000072097fae */ /* 0x0007e8000892184c */
[----:B------:R1:W-:Y:S04]  /*55470*/  LDGSTS.E [R8+-0x17400], [R100.64], P1 ;  /* 0xe8c0000064087fae */ /* 0x0003e8000892184c */
[----:B-----5:R-:W5:Y:S04]  /*55480*/  LDL.64 R178, [R1+0x880] ;  /* 0x0008800001b27983 */ /* 0x020f680000100a00 */
[----:B------:R3:W-:Y:S04]  /*55490*/  LDGSTS.E [R0+-0x16400], [R98.64], P1 ;  /* 0xe9c0000062007fae */ /* 0x0007e8000892184c */
[----:B-1----:R-:W4:Y:S04]  /*554a0*/  LDL.64 R100, [R1+0x8b0] ;  /* 0x0008b00001647983 */ /* 0x002f280000100a00 */
[----:B--2---:R-:W2:Y:S04]  /*554b0*/  LDL.64 R176, [R1+0x8e0] ;  /* 0x0008e00001b07983 */ /* 0x004ea80000100a00 */
[----:B---3--:R-:W3:Y:S04]  /*554c0*/  LDL.64 R98, [R1+0x910] ;  /* 0x0009100001627983 */ /* 0x008ee80000100a00 */
[----:B------:R1:W-:Y:S04]  /*554d0*/  LDGSTS.E [R9+-0x15400], [R96.64], P1 ;  /* 0xeac0000060097fae */ /* 0x0003e8000892184c */
[----:B------:R-:W3:Y:S04]  /*554e0*/  LDL.64 R174, [R1+0x940] ;  /* 0x0009400001ae7983 */ /* 0x000ee80000100a00 */
[----:B------:R1:W-:Y:S04]  /*554f0*/  LDGSTS.E [R8+-0x14400], [R94.64], P1 ;  /* 0xebc000005e087fae */ /* 0x0003e8000892184c */
[----:B-1----:R-:W3:Y:S04]  /*55500*/  LDL.64 R96, [R1+0x970] ;  /* 0x0009700001607983 */ /* 0x002ee80000100a00 */
[----:B------:R-:W3:Y:S04]  /*55510*/  LDL.64 R172, [R1+0x9a8] ;  /* 0x0009a80001ac7983 */ /* 0x000ee80000100a00 */
[----:B------:R-:W3:Y:S04]  /*55520*/  LDL.64 R94, [R1+0x9e0] ;  /* 0x0009e000015e7983 */ /* 0x000ee80000100a00 */
[----:B------:R-:W3:Y:S04]  /*55530*/  LDL.64 R170, [R1+0xa18] ;  /* 0x000a180001aa7983 */ /* 0x000ee80000100a00 */
        /* <DEDUP_REMOVED lines=16> */
[----:B------:R1:W-:Y:S04]  /*55640*/  LDGSTS.E [R9+-0x4400], [R154.64], P1 ;  /* 0xfbc000009a097fae */ /* 0x0003e8000892184c */
[----:B------:R1:W-:Y:S04]  /*55650*/  LDGSTS.E [R8+-0x3400], [R156.64], P1 ;  /* 0xfcc000009c087fae */ /* 0x0003e8000892184c */
[----:B------:R1:W-:Y:S02]  /*55660*/  LDGSTS.E [R0+-0x2400], [R158.64], P1 ;  /* 0xfdc000009e007fae */ /* 0x0003e4000892184c */
[----:B-1----:R-:W-:-:S02]  /*55670*/  IADD3 R10, R247, 0x100000, RZ ;  /* 0x00100000f70a7810 */ /* 0x002fc40007ffe0ff */
[----:B------:R-:W3:Y:S04]  /*55680*/  LDL.64 R30, [R1+0xa50] ;  /* 0x000a5000011e7983 */ /* 0x000ee80000100a00 */
[----:B------:R1:W-:Y:S01]  /*55690*/  LDGSTS.E [R9+-0x1400], [R26.64], P1 ;  /* 0xfec000001a097fae */ /* 0x0003e2000892184c */
[----:B------:R-:W-:-:S03]  /*556a0*/  IADD3 R0, R247, 0x100000, RZ ;  /* 0x00100000f7007810 */ /* 0x000fc60007ffe0ff */
[----:B------:R-:W3:Y:S04]  /*556b0*/  LDL.64 R28, [R1+0xa88] ;  /* 0x000a8800011c7983 */ /* 0x000ee80000100a00 */
[----:B------:R1:W-:Y:S02]  /*556c0*/  LDGSTS.E [R8+-0x400], [R24.64], P1 ;  /* 0xffc0000018087fae */ /* 0x0003e4000892184c */
[C---:B-1----:R-:W-:Y:S02]  /*556d0*/  IADD3 R9, R247.reuse, 0x100000, RZ ;  /* 0x00100000f7097810 */ /* 0x042fe40007ffe0ff */
[----:B------:R-:W3:Y:S04]  /*556e0*/  LDL.64 R26, [R1+0x128] ;  /* 0x00012800011a7983 */ /* 0x000ee80000100a00 */
[----:B------:R-:W3:Y:S04]  /*556f0*/  LDL.64 R106, [R1+0xf8] ;  /* 0x0000f800016a7983 */ /* 0x000ee80000100a00 */
[----:B------:R-:W3:Y:S01]  /*55700*/  LDL.64 R24, [R1+0x110] ;  /* 0x0001100001187983 */ /* 0x000ee20000100a00 */
[----:B------:R-:W-:-:S03]  /*55710*/  IADD3 R8, R247, 0x100000, RZ ;  /* 0x00100000f7087810 */ /* 0x000fc60007ffe0ff */
[----:B------:R-:W3:Y:S04]  /*55720*/  LDL.64 R104, [R1+0xb18] ;  /* 0x000b180001687983 */ /* 0x000ee80000100a00 */
[----:B------:R-:W3:Y:S04]  /*55730*/  LDL.64 R102, [R1+0xb40] ;  /* 0x000b400001667983 */ /* 0x000ee80000100a00 */
[----:B-----5:R1:W-:Y:S04]  /*55740*/  LDGSTS.E [R0+-0x3f200], [R178.64], P1 ;  /* 0xc0e00000b2007fae */ /* 0x0203e8000892184c */
[----:B----4-:R4:W-:Y:S04]  /*55750*/  LDGSTS.E [R10+-0x3e200], [R100.64], P1 ;  /* 0xc1e00000640a7fae */ /* 0x0109e8000892184c */
[----:B-1----:R-:W5:Y:S04]  /*55760*/  LDL.64 R178, [R1+0xb0] ;  /* 0x0000b00001b27983 */ /* 0x002f680000100a00 */
[----:B--2---:R1:W-:Y:S04]  /*55770*/  LDGSTS.E [R9+-0x3d200], [R176.64], P1 ;  /* 0xc2e00000b0097fae */ /* 0x0043e8000892184c */
[----:B----4-:R-:W2:Y:S04]  /*55780*/  LDL.64 R100, [R1+0x98] ;  /* 0x0000980001647983 */ /* 0x010ea80000100a00 */
[----:B---3--:R3:W-:Y:S04]  /*55790*/  LDGSTS.E [R0+-0x3c200], [R98.64], P1 ;  /* 0xc3e0000062007fae */ /* 0x0087e8000892184c */
[----:B-1----:R-:W4:Y:S04]  /*557a0*/  LDL.64 R176, [R1+0x80] ;  /* 0x0000800001b07983 */ /* 0x002f280000100a00 */
[----:B------:R1:W-:Y:S04]  /*557b0*/  LDGSTS.E [R10+-0x3b200], [R174.64], P1 ;  /* 0xc4e00000ae0a7fae */ /* 0x0003e8000892184c */
[----:B---3--:R-:W3:Y:S04]  /*557c0*/  LDL.64 R98, [R1+0x68] ;  /* 0x0000680001627983 */ /* 0x008ee80000100a00 */
[----:B------:R1:W-:Y:S04]  /*557d0*/  LDGSTS.E [R9+-0x3a200], [R96.64], P1 ;  /* 0xc5e0000060097fae */ /* 0x0003e8000892184c */
[----:B-1----:R-:W2:Y:S04]  /*557e0*/  LDL.64 R174, [R1+0x50] ;  /* 0x0000500001ae7983 */ /* 0x002ea80000100a00 */
[----:B------:R1:W-:Y:S04]  /*557f0*/  LDGSTS.E [R8+-0x39200], [R172.64], P1 ;  /* 0xc6e00000ac087fae */ /* 0x0003e8000892184c */
[----:B------:R-:W2:Y:S04]  /*55800*/  LDL.64 R96, [R1+0x38] ;  /* 0x0000380001607983 */ /* 0x000ea80000100a00 */
[----:B------:R1:W-:Y:S04]  /*55810*/  LDGSTS.E [R0+-0x38200], [R94.64], P1 ;  /* 0xc7e000005e007fae */ /* 0x0003e8000892184c */
[----:B-1----:R-:W2:Y:S04]  /*55820*/  LDL.64 R172, [R1+0x20] ;  /* 0x0000200001ac7983 */ /* 0x002ea80000100a00 */
[----:B------:R1:W-:Y:S04]  /*55830*/  LDGSTS.E [R9+-0x37200], [R170.64], P1 ;  /* 0xc8e00000aa097fae */ /* 0x0003e8000892184c */
[----:B------:R-:W2:Y:S04]  /*55840*/  LDL.64 R94, [R1+0x8] ;  /* 0x00000800015e7983 */ /* 0x000ea80000100a00 */
[----:B-1----:R-:W3:Y:S04]  /*55850*/  LDL.64 R170, [R1+0xce8] ;  /* 0x000ce80001aa7983 */ /* 0x002ee80000100a00 */
[----:B------:R1:W-:Y:S04]  /*55860*/  STL [R1+0xc0], RZ ;  /* 0x0000c0ff01007387 */ /* 0x0003e80000100800 */
        /* <DEDUP_REMOVED lines=55> */
[----:B------:R1:W-:Y:S04]  /*55be0*/  LDGSTS.E [R8+-0x36200], [R30.64], P1 ;  /* 0xc9e000001e087fae */ /* 0x0003e8000892184c */
        /* <DEDUP_REMOVED lines=13> */
[----:B-----5:R5:W-:Y:S04]  /*55cc0*/  LDGSTS.E [R8+-0x2f200], [R178.64], P1 ;  /* 0xd0e00000b2087fae */ /* 0x020be8000892184c */
[----:B------:R1:W-:Y:S04]  /*55cd0*/  STL [R1+0x2ac], RZ ;  /* 0x0002acff01007387 */ /* 0x0003e80000100800 */
[----:B--2---:R1:W-:Y:S04]  /*55ce0*/  LDGSTS.E [R0+-0x2e200], [R100.64], P1 ;  /* 0xd1e0000064007fae */ /* 0x0043e8000892184c */
[----:B------:R2:W-:Y:S04]  /*55cf0*/  STL [R1+0x290], RZ ;  /* 0x000290ff01007387 */ /* 0x0005e80000100800 */
[----:B----4-:R5:W-:Y:S04]  /*55d00*/  LDGSTS.E [R9+-0x2d200], [R176.64], P1 ;  /* 0xd2e00000b0097fae */ /* 0x010be8000892184c */
[----:B------:R2:W-:Y:S04]  /*55d10*/  STL [R1+0x294], RZ ;  /* 0x000294ff01007387 */ /* 0x0005e80000100800 */
[----:B---3--:R3:W-:Y:S04]  /*55d20*/  LDGSTS.E [R8+-0x2c200], [R98.64], P1 ;  /* 0xd3e0000062087fae */ /* 0x0087e8000892184c */
        /* <DEDUP_REMOVED lines=89> */
[----:B------:R2:W-:Y:S01]  /*562c0*/  STL [R1+0x14c], RZ ;  /* 0x00014cff01007387 */ /* 0x0005e20000100800 */
[----:B-1----:R-:W-:-:S03]  /*562d0*/  IMAD.MOV.U32 R0, RZ, RZ, 0x7f ;  /* 0x0000007fff007424 */ /* 0x002fc600078e00ff */
[----:B------:R2:W-:Y:S04]  /*562e0*/  STL [R1+0xe0], RZ ;  /* 0x0000e0ff01007387 */ /* 0x0005e80000100800 */
[----:B------:R2:W-:Y:S01]  /*562f0*/  STL [R1+0xe4], RZ ;  /* 0x0000e4ff01007387 */ /* 0x0005e20000100800 */
[----:B------:R-:W-:-:S03]  /*56300*/  IADD3 R0, R0, c[0x0][0x180], RZ ;  /* 0x0000600000007a10 */ /* 0x000fc60007ffe0ff */
[----:B------:R2:W-:Y:S04]  /*56310*/  STL [R1+0xe8], RZ ;  /* 0x0000e8ff01007387 */ /* 0x0005e80000100800 */
[----:B------:R2:W-:Y:S01]  /*56320*/  STL [R1+0xec], RZ ;  /* 0x0000ecff01007387 */ /* 0x0005e20000100800 */
[----:B------:R-:W-:-:S03]  /*56330*/  ISETP.GE.AND P0, PT, R0, 0x80, PT ;  /* 0x000000800000780c */ /* 0x000fc60003f06270 */
[----:B------:R-:W0:Y:S01]  /*56340*/  LDGDEPBAR ;  /* 0x00000000000079af */ /* 0x000e220000000000 */
[----:B------:R-:W-:Y:S01]  /*56350*/  CS2R R140, SRZ ;  /* 0x00000000008c7805 */ /* 0x000fe2000001ff00 */
[----:B------:R-:W-:Y:S01]  /*56360*/  CS2R R142, SRZ ;  /* 0x00000000008e7805 */ /* 0x000fe2000001ff00 */
[----:B------:R-:W-:Y:S01]  /*56370*/  CS2R R116, SRZ ;  /* 0x0000000000747805 */ /* 0x000fe2000001ff00 */
[----:B------:R-:W-:Y:S01]  /*56380*/  CS2R R118, SRZ ;  /* 0x0000000000767805 */ /* 0x000fe2000001ff00 */
[----:B------:R-:W-:Y:S01]  /*56390*/  CS2R R124, SRZ ;  /* 0x00000000007c7805 */ /* 0x000fe2000001ff00 */
[----:B------:R-:W-:Y:S01]  /*563a0*/  CS2R R126, SRZ ;  /* 0x00000000007e7805 */ /* 0x000fe2000001ff00 */
[----:B------:R-:W-:Y:S01]  /*563b0*/  CS2R R120, SRZ ;  /* 0x0000000000787805 */ /* 0x000fe2000001ff00 */
[----:B------:R-:W-:Y:S01]  /*563c0*/  CS2R R122, SRZ ;  /* 0x00000000007a7805 */ /* 0x000fe2000001ff00 */
[----:B----4-:R-:W-:Y:S01]  /*563d0*/  CS2R R96, SRZ ;  /* 0x0000000000607805 */ /* 0x010fe2000001ff00 */
[----:B---3--:R-:W-:Y:S01]  /*563e0*/  CS2R R98, SRZ ;  /* 0x0000000000627805 */ /* 0x008fe2000001ff00 */
        /* <DEDUP_REMOVED lines=8> */
[----:B-----5:R-:W-:Y:S01]  /*56470*/  CS2R R8, SRZ ;  /* 0x0000000000087805 */ /* 0x020fe2000001ff00 */
        /* <DEDUP_REMOVED lines=51> */
[----:B------:R-:W-:Y:S05]  /*567b0*/  @!P0 BRA `(.L_x_0) ;  /* 0x000382a000008947 */ /* 0x000fea0003800000 */
[----:B--2---:R-:W2:Y:S04]  /*567c0*/  LDL.LU.64 R160, [R1+0xc58] ;  /* 0x000c580001a07983 */ /* 0x004ea80000300a00 */
[----:B------:R-:W3:Y:S04]  /*567d0*/  LDL.LU.64 R162, [R1+0xc60] ;  /* 0x000c600001a27983 */ /* 0x000ee80000300a00 */
[----:B------:R-:W4:Y:S04]  /*567e0*/  LDL.LU.64 R172, [R1+0xc68] ;  /* 0x000c680001ac7983 */ /* 0x000f280000300a00 */
[----:B------:R-:W5:Y:S04]  /*567f0*/  LDL.LU.64 R178, [R1+0xc98] ;  /* 0x000c980001b27983 */ /* 0x000f680000300a00 */
[----:B------:R-:W3:Y:S04]  /*56800*/  LDL.LU.64 R168, [R1+0xca8] ;  /* 0x000ca80001a87983 */ /* 0x000ee80000300a00 */
[----:B------:R-:W3:Y:S04]  /*56810*/  LDL.LU.64 R56, [R1+0xcd8] ;  /* 0x000cd80001387983 */ /* 0x000ee80000300a00 */
[----:B------:R-:W4:Y:S04]  /*56820*/  LDL.LU.64 R170, [R1+0xce0] ;  /* 0x000ce00001aa7983 */ /* 0x000f280000300a00 */
[----:B------:R-:W4:Y:S04]  /*56830*/  LDL.LU.64 R58, [R1+0xd50] ;  /* 0x000d5000013a7983 */ /* 0x000f280000300a00 */
[----:B------:R-:W4:Y:S04]  /*56840*/  LDL.LU.64 R174, [R1+0xd88] ;  /* 0x000d880001ae7983 */ /* 0x000f280000300a00 */
[----:B------:R-:W4:Y:S04]  /*56850*/  LDL.LU.64 R164, [R1+0xd98] ;  /* 0x000d980001a47983 */ /* 0x000f280000300a00 */
[----:B------:R-:W4:Y:S04]  /*56860*/  LDL.LU.64 R166, [R1+0xda8] ;  /* 0x000da80001a67983 */ /* 0x000f280000300a00 */
[----:B--2---:R1:W-:Y:S01]  /*56870*/  STL [R1+0x48c], R160 ;  /* 0x00048ca001007387 */ /* 0x0043e20000100800 */
[----:B------:R-:W-:-:S03]  /*56880*/  IMAD.MOV.U32 R8, RZ, RZ, R161 ;  /* 0x000000ffff087224 */ /* 0x000fc600078e00a1 */
[----:B-1----:R-:W2:Y:S04]  /*56890*/  LDL.LU.64 R160, [R1+0xdb0] ;  /* 0x000db00001a07983 */ /* 0x002ea80000300a00 */
[----:B------:R1:W-:Y:S04]  /*568a0*/  STL [R1+0x488], R8 ;  /* 0x0004880801007387 */ /* 0x0003e80000100800 */
[----:B---3--:R3:W-:Y:S01]  /*568b0*/  STL [R1+0x494], R162 ;  /* 0x000494a201007387 */ /* 0x0087e20000100800 */
[----:B-1----:R-:W-:-:S03]  /*568c0*/  IMAD.MOV.U32 R8, RZ, RZ, R163 ;  /* 0x000000ffff087224 */ /* 0x002fc600078e00a3 */
[----:B---3--:R-:W3:Y:S04]  /*568d0*/  LDL.LU.64 R162, [R1+0xdc0] ;  /* 0x000dc00001a27983 */ /* 0x008ee80000300a00 */
[----:B------:R1:W-:Y:S04]  /*568e0*/  STL [R1+0x490], R8 ;  /* 0x0004900801007387 */ /* 0x0003e80000100800 */
[----:B----4-:R4:W-:Y:S01]  /*568f0*/  STL [R1+0x49c], R172 ;  /* 0x00049cac01007387 */ /* 0x0109e20000100800 */
[----:B-1----:R-:W-:-:S03]  /*56900*/  IMAD.MOV.U32 R8, RZ, RZ, R173 ;  /* 0x000000ffff087224 */ /* 0x002fc600078e00ad */
[----:B----4-:R-:W4:Y:S04]  /*56910*/  LDL.LU.64 R172, [R1+0xdc8] ;  /* 0x000dc80001ac7983 */ /* 0x010f280000300a00 */
[----:B------:R1:W-:Y:S04]  /*56920*/  STL [R1+0x498], R8 ;  /* 0x0004980801007387 */ /* 0x0003e80000100800 */
[----:B-----5:R5:W-:Y:S01]  /*56930*/  STL [R1+0x4a4], R178 ;  /* 0x0004a4b201007387 */ /* 0x020be20000100800 */
[----:B-1----:R-:W-:-:S03]  /*56940*/  IMAD.MOV.U32 R8, RZ, RZ, R179 ;  /* 0x000000ffff087224 */ /* 0x002fc600078e00b3 */
[----:B-----5:R-:W5:Y:S04]  /*56950*/  LDL.LU.64 R178, [R1+0xdd8] ;  /* 0x000dd80001b27983 */ /* 0x020f680000300a00 */
[----:B------:R1:W-:Y:S04]  /*56960*/  STL [R1+0x4a0], R8 ;  /* 0x0004a00801007387 */ /* 0x0003e80000100800 */
[----:B------:R1:W-:Y:S02]  /*56970*/  STL [R1+0x4ac], R168 ;  /* 0x0004aca801007387 */ /* 0x0003e40000100800 */
[----:B-1----:R-:W-:-:S02]  /*56980*/  IMAD.MOV.U32 R8, RZ, RZ, R169 ;  /* 0x000000ffff087224 */ /* 0x002fc400078e00a9 */
[----:B------:R-:W5:Y:S04]  /*56990*/  LDL.LU.64 R168, [R1+0xdf8] ;  /* 0x000df80001a87983 */ /* 0x000f680000300a00 */
[----:B------:R1:W-:Y:S04]  /*569a0*/  STL [R1+0x4a8], R8 ;  /* 0x0004a80801007387 */ /* 0x0003e80000100800 */
[----:B------:R1:W-:Y:S02]  /*569b0*/  STL [R1+0x4b4], R56 ;  /* 0x0004b43801007387 */ /* 0x0003e40000100800 */
[----:B-1----:R-:W-:-:S02]  /*569c0*/  MOV R8, R57 ;  /* 0x0000003900087202 */ /* 0x002fc40000000f00 */
[----:B------:R-:W5:Y:S04]  /*569d0*/  LDL.LU.64 R56, [R1+0xe00] ;  /* 0x000e000001387983 */ /* 0x000f680000300a00 */
[----:B------:R1:W-:Y:S04]  /*569e0*/  STL [R1+0x4b0], R8 ;  /* 0x0004b00801007387 */ /* 0x0003e80000100800 */
[----:B------:R1:W-:Y:S02]  /*569f0*/  STL [R1+0x4bc], R170 ;  /* 0x0004bcaa01007387 */ /* 0x0003e40000100800 */
[----:B-1----:R-:W-:-:S02]  /*56a00*/  IMAD.MOV.U32 R8, RZ, RZ, R171 ;  /* 0x000000ffff087224 */ /* 0x002fc400078e00ab */
        /* <DEDUP_REMOVED lines=18> */
[----:B--2---:R2:W-:Y:S01]  /*56b30*/  STL [R1+0x4e4], R160 ;  /* 0x0004e4a001007387 */ /* 0x0045e20000100800 */
[----:B-1----:R-:W-:-:S03]  /*56b40*/  IMAD.MOV.U32 R8, RZ, RZ, R161 ;  /* 0x000000ffff087224 */ /* 0x002fc600078e00a1 */
[----:B--2---:R-:W2:Y:S04]  /*56b50*/  LDL.LU.64 R160, [R1+0xe60] ;  /* 0x000e600001a07983 */ /* 0x004ea80000300a00 */
        /* <DEDUP_REMOVED lines=54> */
[----:B-1----:R-:W-:-:S03]  /*56ec0*/  MOV R8, R179 ;  /* 0x000000b300087202 */ /* 0x002fc60000000f00 */
        /* <DEDUP_REMOVED lines=79> */
[----:B-1----:R-:W-:-:S03]  /*573c0*/  MOV R8, R163 ;  /* 0x000000a300087202 */ /* 0x002fc60000000f00 */
        /* <DEDUP_REMOVED lines=399> */
[----:B-1----:R-:W-:-:S03]  /*58cc0*/  MOV R8, R173 ;  /* 0x000000ad00087202 */ /* 0x002fc60000000f00 */
        /* <DEDUP_REMOVED lines=79> */
[----:B-1----:R-:W-:-:S03]  /*591c0*/  MOV R8, R161 ;  /* 0x000000a100087202 */ /* 0x002fc60000000f00 */
        /* <DEDUP_REMOVED lines=173> */
[----:B------:R2:W-:Y:S02]  /*59ca0*/  STL [R1+0xb28], R8 ;  /* 0x000b280801007387 */ /* 0x0005e40000100800 */
[----:B--2---:R-:W-:Y:S02]  /*59cb0*/  IMAD.MOV.U32 R8, RZ, RZ, R161 ;  /* 0x000000ffff087224 */ /* 0x004fe400078e00a1 */
[----:B------:R1:W-:Y:S04]  /*59cc0*/  STL [R1+0xb34], R160 ;  /* 0x000b34a001007387 */ /* 0x0003e80000100800 */
        /* <DEDUP_REMOVED lines=10> */
[----:B-----5:R-:W-:Y:S04]  /*59d70*/  STL [R1+0xb4c], R178 ;  /* 0x000b4cb201007387 */ /* 0x020fe80000100800 */
[----:B------:R-:W5:Y:S01]  /*59d80*/  LDL.LU.64 R176, [R1+0x68] ;  /* 0x0000680001b07983 */ /* 0x000f620000300a00 */
[----:B-1----:R-:W-:-:S05]  /*59d90*/  IMAD.MOV.U32 R8, RZ, RZ, R179 ;  /* 0x000000ffff087224 */ /* 0x002fca00078e00b3 */
[----:B------:R1:W-:Y:S04]  /*59da0*/  STL [R1+0xb48], R8 ;  /* 0x000b480801007387 */ /* 0x0003e80000100800 */
[----:B------:R1:W-:Y:S02]  /*59db0*/  STL [R1+0xb54], R168 ;  /* 0x000b54a801007387 */ /* 0x0003e40000100800 */
[----:B-1----:R-:W-:Y:S02]  /*59dc0*/  IMAD.MOV.U32 R8, RZ, RZ, R169 ;  /* 0x000000ffff087224 */ /* 0x002fe400078e00a9 */
        /* <DEDUP_REMOVED lines=14> */
[----:B------:R-:W-:Y:S04]  /*59eb0*/  STL [R1+0xb74], R174 ;  /* 0x000b74ae01007387 */ /* 0x000fe80000100800 */
[----:B------:R-:W5:Y:S01]  /*59ec0*/  LDL.LU.64 R178, [R1+0x388] ;  /* 0x0003880001b27983 */ /* 0x000f620000300a00 */
[----:B-1----:R-:W-:-:S05]  /*59ed0*/  IMAD.MOV.U32 R8, RZ, RZ, R175 ;  /* 0x000000ffff087224 */ /* 0x002fca00078e00af */
[----:B------:R1:W-:Y:S02]  /*59ee0*/  STL [R1+0xb70], R8 ;  /* 0x000b700801007387 */ /* 0x0003e40000100800 */
[----:B-1----:R-:W-:Y:S02]  /*59ef0*/  IMAD.MOV.U32 R8, RZ, RZ, R165 ;  /* 0x000000ffff087224 */ /* 0x002fe400078e00a5 */
[----:B------:R1:W-:Y:S04]  /*59f00*/  STL [R1+0xb7c], R164 ;  /* 0x000b7ca401007387 */ /* 0x0003e80000100800 */
[----:B-1----:R-:W5:Y:S04]  /*59f10*/  LDL.LU.64 R164, [R1+0x60] ;  /* 0x0000600001a47983 */ /* 0x002f680000300a00 */
[----:B------:R1:W-:Y:S04]  /*59f20*/  STL [R1+0xb78], R8 ;  /* 0x000b780801007387 */ /* 0x0003e80000100800 */
[----:B------:R1:W-:Y:S02]  /*59f30*/  STL [R1+0xb84], R166 ;  /* 0x000b84a601007387 */ /* 0x0003e40000100800 */
[----:B-1----:R-:W-:-:S02]  /*59f40*/  IMAD.MOV.U32 R8, RZ, RZ, R167 ;  /* 0x000000ffff087224 */ /* 0x002fc400078e00a7 */
[----:B------:R-:W5:Y:S04]  /*59f50*/  LDL.LU.64 R166, [R1+0x58] ;  /* 0x0000580001a67983 */ /* 0x000f680000300a00 */
[----:B------:R2:W-:Y:S02]  /*59f60*/  STL [R1+0xb80], R8 ;  /* 0x000b800801007387 */ /* 0x0005e40000100800 */
[----:B--2---:R-:W-:Y:S02]  /*59f70*/  IMAD.MOV.U32 R8, RZ, RZ, R161 ;  /* 0x000000ffff087224 */ /* 0x004fe400078e00a1 */
[----:B------:R-:W-:Y:S04]  /*59f80*/  STL [R1+0xb8c], R160 ;  /* 0x000b8ca001007387 */ /* 0x000fe80000100800 */
[----:B------:R-:W2:Y:S04]  /*59f90*/  LDL.LU.64 R174, [R1+0x50] ;  /* 0x0000500001ae7983 */ /* 0x000ea80000300a00 */
[----:B------:R3:W-:Y:S02]  /*59fa0*/  STL [R1+0xb88], R8 ;  /* 0x000b880801007387 */ /* 0x0007e40000100800 */
[----:B---3--:R-:W-:-:S02]  /*59fb0*/  IMAD.MOV.U32 R8, RZ, RZ, R163 ;  /* 0x000000ffff087224 */ /* 0x008fc400078e00a3 */
[----:B------:R1:W-:Y:S04]  /*59fc0*/  STL [R1+0xb94], R162 ;  /* 0x000b94a201007387 */ /* 0x0003e80000100800 */
[----:B-1----:R-:W3:Y:S04]  /*59fd0*/  LDL.LU.64 R162, [R1+0xc00] ;  /* 0x000c000001a27983 */ /* 0x002ee80000300a00 */
[----:B------:R1:W-:Y:S04]  /*59fe0*/  STL [R1+0xb90], R8 ;  /* 0x000b900801007387 */ /* 0x0003e80000100800 */
[----:B----4-:R4:W-:Y:S04]  /*59ff0*/  STL [R1+0xb9c], R172 ;  /* 0x000b9cac01007387 */ /* 0x0109e80000100800 */
[----:B------:R-:W3:Y:S01]  /*5a000*/  LDL.LU.64 R160, [R1+0xc08] ;  /* 0x000c080001a07983 */ /* 0x000ee20000300a00 */
[----:B-1----:R-:W-:-:S03]  /*5a010*/  IMAD.MOV.U32 R8, RZ, RZ, R173 ;  /* 0x000000ffff087224 */ /* 0x002fc600078e00ad */
[----:B-----5:R-:W-:Y:S04]  /*5a020*/  STL [R1+0xba4], R176 ;  /* 0x000ba4b001007387 */ /* 0x020fe80000100800 */
[----:B------:R1:W-:Y:S04]  /*5a030*/  STL [R1+0xb98], R8 ;  /* 0x000b980801007387 */ /* 0x0003e80000100800 */
[----:B----4-:R-:W4:Y:S01]  /*5a040*/  LDL.LU.64 R172, [R1+0xc10] ;  /* 0x000c100001ac7983 */ /* 0x010f220000300a00 */
[----:B-1----:R-:W-:-:S03]  /*5a050*/  IMAD.MOV.U32 R8, RZ, RZ, R177 ;  /* 0x000000ffff087224 */ /* 0x002fc600078e00b1 */
[----:B------:R-:W-:Y:S04]  /*5a060*/  STL [R1+0xbac], R168 ;  /* 0x000baca801007387 */ /* 0x000fe80000100800 */
[----:B------:R1:W-:Y:S02]  /*5a070*/  STL [R1+0xba0], R8 ;  /* 0x000ba00801007387 */ /* 0x0003e40000100800 */
[----:B-1----:R-:W-:Y:S02]  /*5a080*/  IMAD.MOV.U32 R8, RZ, RZ, R169 ;  /* 0x000000ffff087224 */ /* 0x002fe400078e00a9 */
        /* <DEDUP_REMOVED lines=29> */
[----:B------:R3:W-:Y:S02]  /*5a260*/  STL [R1+0xbe0], R8 ;  /* 0x000be00801007387 */ /* 0x0007e40000100800 */
[----:B---3--:R-:W-:-:S02]  /*5a270*/  IMAD.MOV.U32 R8, RZ, RZ, R163 ;  /* 0x000000ffff087224 */ /* 0x008fc400078e00a3 */
[----:B------:R1:W-:Y:S04]  /*5a280*/  STL [R1+0xbec], R162 ;  /* 0x000beca201007387 */ /* 0x0003e80000100800 */
[----:B------:R-:W-:Y:S04]  /*5a290*/  STL [R1+0xbf4], R160 ;  /* 0x000bf4a001007387 */ /* 0x000fe80000100800 */
[----:B------:R3:W-:Y:S04]  /*5a2a0*/  STL [R1+0xbe8], R8 ;  /* 0x000be80801007387 */ /* 0x0007e80000100800 */
[----:B-1----:R-:W2:Y:S01]  /*5a2b0*/  LDL.LU.64 R162, [R1+0xc48] ;  /* 0x000c480001a27983 */ /* 0x002ea20000300a00 */
[----:B---3--:R-:W-:-:S03]  /*5a2c0*/  IMAD.MOV.U32 R8, RZ, RZ, R161 ;  /* 0x000000ffff087224 */ /* 0x008fc600078e00a1 */
[----:B----4-:R-:W-:Y:S04]  /*5a2d0*/  STL [R1+0xbfc], R172 ;  /* 0x000bfcac01007387 */ /* 0x010fe80000100800 */
[----:B------:R1:W-:Y:S04]  /*5a2e0*/  STL [R1+0xbf0], R8 ;  /* 0x000bf00801007387 */ /* 0x0003e80000100800 */
[----:B------:R-:W3:Y:S01]  /*5a2f0*/  LDL.LU.64 R160, [R1+0x378] ;  /* 0x0003780001a07983 */ /* 0x000ee20000300a00 */
[----:B-1----:R-:W-:-:S03]  /*5a300*/  IMAD.MOV.U32 R8, RZ, RZ, R173 ;  /* 0x000000ffff087224 */ /* 0x002fc600078e00ad */
[----:B------:R-:W4:Y:S04]  /*5a310*/  LDL.LU.64 R172, [R1+0x30] ;  /* 0x0000300001ac7983 */ /* 0x000f280000300a00 */
        /* <DEDUP_REMOVED lines=20> */
[----:B------:R1:W-:Y:S04]  /*5a460*/  STL [R1+0xc20], R8 ;  /* 0x000c200801007387 */ /* 0x0003e80000100800 */
[----:B------:R-:W-:Y:S01]  /*5a470*/  STL [R1+0xc2c], R164 ;  /* 0x000c2ca401007387 */ /* 0x000fe20000100800 */
[----:B-1----:R-:W-:-:S03]  /*5a480*/  IMAD.MOV.U32 R8, RZ, RZ, R165 ;  /* 0x000000ffff087224 */ /* 0x002fc600078e00a5 */
[----:B------:R-:W5:Y:S04]  /*5a490*/  LDL.LU.64 R178, [R1+0xc88] ;  /* 0x000c880001b27983 */ /* 0x000f680000300a00 */
[----:B------:R1:W-:Y:S04]  /*5a4a0*/  STL [R1+0xc28], R8 ;  /* 0x000c280801007387 */ /* 0x0003e80000100800 */
[----:B------:R2:W-:Y:S01]  /*5a4b0*/  STL [R1+0xc34], R166 ;  /* 0x000c34a601007387 */ /* 0x0005e20000100800 */
[----:B-1----:R-:W-:-:S03]  /*5a4c0*/  IMAD.MOV.U32 R8, RZ, RZ, R167 ;  /* 0x000000ffff087224 */ /* 0x002fc600078e00a7 */
[----:B------:R-:W5:Y:S04]  /*5a4d0*/  LDL.LU.64 R164, [R1+0x370] ;  /* 0x0003700001a47983 */ /* 0x000f680000300a00 */
[----:B--2---:R-:W-:Y:S04]  /*5a4e0*/  STL [R1+0xc3c], R174 ;  /* 0x000c3cae01007387 */ /* 0x004fe80000100800 */
[----:B------:R1:W-:Y:S04]  /*5a4f0*/  STL [R1+0xc30], R8 ;  /* 0x000c300801007387 */ /* 0x0003e80000100800 */
[----:B------:R-:W2:Y:S01]  /*5a500*/  LDL.LU.64 R166, [R1+0x18] ;  /* 0x0000180001a67983 */ /* 0x000ea20000300a00 */
[----:B-1----:R-:W-:-:S03]  /*5a510*/  IMAD.MOV.U32 R8, RZ, RZ, R175 ;  /* 0x000000ffff087224 */ /* 0x002fc600078e00af */
[----:B------:R-:W2:Y:S04]  /*5a520*/  LDL.LU.64 R174, [R1+0x10] ;  /* 0x0000100001ae7983 */ /* 0x000ea80000300a00 */
[----:B------:R1:W-:Y:S02]  /*5a530*/  STL [R1+0xc38], R8 ;  /* 0x000c380801007387 */ /* 0x0003e40000100800 */
[----:B-1----:R-:W-:Y:S02]  /*5a540*/  IMAD.MOV.U32 R8, RZ, RZ, R163 ;  /* 0x000000ffff087224 */ /* 0x002fe400078e00a3 */
[----:B------:R1:W-:Y:S04]  /*5a550*/  STL [R1+0xc44], R162 ;  /* 0x000c44a201007387 */ /* 0x0003e80000100800 */
[----:B-1----:R-:W2:Y:S04]  /*5a560*/  LDL.LU.64 R162, [R1+0x8] ;  /* 0x0000080001a27983 */ /* 0x002ea80000300a00 */
[----:B------:R1:W-:Y:S04]  /*5a570*/  STL [R1+0xc40], R8 ;  /* 0x000c400801007387 */ /* 0x0003e80000100800 */
[----:B---3--:R3:W-:Y:S01]  /*5a580*/  STL [R1+0xc4c], R160 ;  /* 0x000c4ca001007387 */ /* 0x0087e20000100800 */
[----:B-1----:R-:W-:-:S03]  /*5a590*/  IMAD.MOV.U32 R8, RZ, RZ, R161 ;  /* 0x000000ffff087224 */ /* 0x002fc600078e00a1 */
[----:B----4-:R-:W-:Y:S04]  /*5a5a0*/  STL [R1+0xc54], R172 ;  /* 0x000c54ac01007387 */ /* 0x010fe80000100800 */
[----:B------:R1:W-:Y:S04]  /*5a5b0*/  STL [R1+0xc48], R8 ;  /* 0x000c480801007387 */ /* 0x0003e80000100800 */
[----:B---3--:R-:W3:Y:S01]  /*5a5c0*/  LDL.LU.64 R160, [R1+0xcb0] ;  /* 0x000cb00001a07983 */ /* 0x008ee20000300a00 */
[----:B-1----:R-:W-:-:S03]  /*5a5d0*/  MOV R8, R173 ;  /* 0x000000ad00087202 */ /* 0x002fc60000000f00 */
[----:B-----5:R-:W-:Y:S04]  /*5a5e0*/  STL [R1+0xc5c], R168 ;  /* 0x000c5ca801007387 */ /* 0x020fe80000100800 */
[----:B------:R1:W-:Y:S04]  /*5a5f0*/  STL [R1+0xc50], R8 ;  /* 0x000c500801007387 */ /* 0x0003e80000100800 */
[----:B------:R-:W4:Y:S01]  /*5a600*/  LDL.LU.64 R172, [R1+0xcb8] ;  /* 0x000cb80001ac7983 */ /* 0x000f220000300a00 */
[----:B-1----:R-:W-:-:S03]  /*5a610*/  IMAD.MOV.U32 R8, RZ, RZ, R169 ;  /* 0x000000ffff087224 */ /* 0x002fc600078e00a9 */
[----:B------:R-:W-:Y:S04]  /*5a620*/  STL [R1+0xc64], R56 ;  /* 0x000c643801007387 */ /* 0x000fe80000100800 */
[----:B------:R1:W-:Y:S04]  /*5a630*/  STL [R1+0xc58], R8 ;  /* 0x000c580801007387 */ /* 0x0003e80000100800 */
[----:B------:R-:W5:Y:S01]  /*5a640*/  LDL.LU.64 R168, [R1+0xcc0] ;  /* 0x000cc00001a87983 */ /* 0x000f620000300a00 */
        /* <DEDUP_REMOVED lines=11> */
[----:B------:R-:W5:Y:S01]  /*5a700*/  LDL.LU.64 R58, [R1] ;  /* 0x00000000013a7983 */ /* 0x000f620000300a00 */
[----:B-1----:R-:W-:-:S03]  /*5a710*/  IMAD.MOV.U32 R8, RZ, RZ, R177 ;  /* 0x000000ffff087224 */ /* 0x002fc600078e00b1 */
[----:B------:R-:W-:Y:S04]  /*5a720*/  STL [R1+0xc84], R178 ;  /* 0x000c84b201007387 */ /* 0x000fe80000100800 */
[----:B------:R1:W-:Y:S02]  /*5a730*/  STL [R1+0xc78], R8 ;  /* 0x000c780801007387 */ /* 0x0003e40000100800 */
[----:B-1----:R-:W-:Y:S02]  /*5a740*/  IMAD.MOV.U32 R8, RZ, RZ, R179 ;  /* 0x000000ffff087224 */ /* 0x002fe400078e00b3 */
[----:B------:R-:W-:Y:S04]  /*5a750*/  STL [R1+0xc8c], R164 ;  /* 0x000c8ca401007387 */ /* 0x000fe80000100800 */
[----:B------:R1:W-:Y:S02]  /*5a760*/  STL [R1+0xc80], R8 ;  /* 0x000c800801007387 */ /* 0x0003e40000100800 */
[----:B-1----:R-:W-:-:S02]  /*5a770*/  IMAD.MOV.U32 R8, RZ, RZ, R165 ;  /* 0x000000ffff087224 */ /* 0x002fc400078e00a5 */
[----:B------:R-:W5:Y:S04]  /*5a780*/  LDL.LU.64 R164, [R1+0xce8] ;  /* 0x000ce80001a47983 */ /* 0x000f680000300a00 */
[----:B------:R2:W-:Y:S02]  /*5a790*/  STL [R1+0xc88], R8 ;  /* 0x000c880801007387 */ /* 0x0005e40000100800 */
[----:B--2---:R-:W-:Y:S02]  /*5a7a0*/  IMAD.MOV.U32 R8, RZ, RZ, R167 ;  /* 0x000000ffff087224 */ /* 0x004fe400078e00a7 */
[----:B------:R1:W-:Y:S04]  /*5a7b0*/  STL [R1+0xc94], R166 ;  /* 0x000c94a601007387 */ /* 0x0003e80000100800 */
[----:B------:R-:W-:Y:S04]  /*5a7c0*/  STL [R1+0xc9c], R174 ;  /* 0x000c9cae01007387 */ /* 0x000fe80000100800 */
[----:B------:R2:W-:Y:S04]  /*5a7d0*/  STL [R1+0xc90], R8 ;  /* 0x000c900801007387 */ /* 0x0005e80000100800 */
[----:B-1----:R-:W5:Y:S01]  /*5a7e0*/  LDL.LU.64 R166, [R1+0xcf0] ;  /* 0x000cf00001a67983 */ /* 0x002f620000300a00 */
[----:B--2---:R-:W-:-:S03]  /*5a7f0*/  IMAD.MOV.U32 R8, RZ, RZ, R175 ;  /* 0x000000ffff087224 */ /* 0x004fc600078e00af */
[----:B------:R-:W-:Y:S04]  /*5a800*/  STL [R1+0xca4], R162 ;  /* 0x000ca4a201007387 */ /* 0x000fe80000100800 */
[----:B------:R1:W-:Y:S04]  /*5a810*/  STL [R1+0xc98], R8 ;  /* 0x000c980801007387 */ /* 0x0003e80000100800 */
[----:B------:R-:W2:Y:S01]  /*5a820*/  LDL.LU.64 R176, [R1+0xcf8] ;  /* 0x000cf80001b07983 */ /* 0x000ea20000300a00 */
[----:B-1----:R-:W-:-:S03]  /*5a830*/  IMAD.MOV.U32 R8, RZ, RZ, R163 ;  /* 0x000000ffff087224 */ /* 0x002fc600078e00a3 */
[----:B------:R-:W2:Y:S04]  /*5a840*/  LDL.LU.64 R162, [R1+0xd00] ;  /* 0x000d000001a27983 */ /* 0x000ea80000300a00 */
[----:B------:R1:W-:Y:S04]  /*5a850*/  STL [R1+0xca0], R8 ;  /* 0x000ca00801007387 */ /* 0x0003e80000100800 */
[----:B---3--:R3:W-:Y:S04]  /*5a860*/  STL [R1+0xcac], R160 ;  /* 0x000caca001007387 */ /* 0x0087e80000100800 */
[----:B------:R-:W2:Y:S01]  /*5a870*/  LDL.LU.64 R174, [R1+0xd08] ;  /* 0x000d080001ae7983 */ /* 0x000ea20000300a00 */
[----:B-1----:R-:W-:-:S03]  /*5a880*/  IMAD.MOV.U32 R8, RZ, RZ, R161 ;  /* 0x000000ffff087224 */ /* 0x002fc600078e00a1 */
[----:B----4-:R-:W-:Y:S04]  /*5a890*/  STL [R1+0xcb4], R172 ;  /* 0x000cb4ac01007387 */ /* 0x010fe80000100800 */
[----:B------:R1:W-:Y:S04]  /*5a8a0*/  STL [R1+0xca8], R8 ;  /* 0x000ca80801007387 */ /* 0x0003e80000100800 */
[----:B---3--:R-:W3:Y:S01]  /*5a8b0*/  LDL.LU.64 R160, [R1+0x360] ;  /* 0x0003600001a07983 */ /* 0x008ee20000300a00 */
[----:B-1----:R-:W-:-:S03]  /*5a8c0*/  IMAD.MOV.U32 R8, RZ, RZ, R173 ;  /* 0x000000ffff087224 */ /* 0x002fc600078e00ad */
[----:B-----5:R-:W-:Y:S04]  /*5a8d0*/  STL [R1+0xcbc], R168 ;  /* 0x000cbca801007387 */ /* 0x020fe80000100800 */
[----:B------:R1:W-:Y:S04]  /*5a8e0*/  STL [R1+0xcb0], R8 ;  /* 0x000cb00801007387 */ /* 0x0003e80000100800 */
[----:B------:R-:W4:Y:S01]  /*5a8f0*/  LDL.LU.64 R178, [R1+0xd18] ;  /* 0x000d180001b27983 */ /* 0x000f220000300a00 */
[----:B-1----:R-:W-:-:S03]  /*5a900*/  IMAD.MOV.U32 R8, RZ, RZ, R169 ;  /* 0x000000ffff087224 */ /* 0x002fc600078e00a9 */
[----:B------:R-:W-:Y:S04]  /*5a910*/  STL [R1+0xcc4], R56 ;  /* 0x000cc43801007387 */ /* 0x000fe80000100800 */
        /* <DEDUP_REMOVED lines=10> */
[----:B-1----:R-:W-:-:S05]  /*5a9c0*/  IMAD.MOV.U32 R8, RZ, RZ, R59 ;  /* 0x000000ffff087224 */ /* 0x002fca00078e003b */
[----:B------:R1:W-:Y:S04]  /*5a9d0*/  STL [R1+0xcd0], R8 ;  /* 0x000cd00801007387 */ /* 0x0003e80000100800 */
[----:B------:R-:W-:Y:S04]  /*5a9e0*/  STL [R1+0xcdc], R250 ;  /* 0x000cdcfa01007387 */ /* 0x000fe80000100800 */
[----:B------:R-:W-:Y:S04]  /*5a9f0*/  STL [R1+0xcd8], R251 ;  /* 0x000cd8fb01007387 */ /* 0x000fe80000100800 */
[----:B------:R-:W4:Y:S04]  /*5aa00*/  LDL.LU.64 R170, [R1+0xd38] ;  /* 0x000d380001aa7983 */ /* 0x000f280000300a00 */
[----:B------:R1:W-:Y:S02]  /*5aa10*/  STL [R1+0xce4], R164 ;  /* 0x000ce4a401007387 */ /* 0x0003e40000100800 */
[----:B-1----:R-:W-:-:S02]  /*5aa20*/  IMAD.MOV.U32 R8, RZ, RZ, R165 ;  /* 0x000000ffff087224 */ /* 0x002fc400078e00a5 */
[----:B------:R-:W4:Y:S04]  /*5aa30*/  LDL.LU.64 R58, [R1+0xd40] ;  /* 0x000d4000013a7983 */ /* 0x000f280000300a00 */
[----:B------:R-:W4:Y:S04]  /*5aa40*/  LDL.LU.64 R164, [R1+0xd48] ;  /* 0x000d480001a47983 */ /* 0x000f280000300a00 */
[----:B------:R1:W-:Y:S02]  /*5aa50*/  STL [R1+0xce0], R8 ;  /* 0x000ce00801007387 */ /* 0x0003e40000100800 */
[----:B-1----:R-:W-:-:S02]  /*5aa60*/  IMAD.MOV.U32 R8, RZ, RZ, R167 ;  /* 0x000000ffff087224 */ /* 0x002fc400078e00a7 */
[----:B------:R1:W-:Y:S04]  /*5aa70*/  STL [R1+0xcec], R166 ;  /* 0x000ceca601007387 */ /* 0x0003e80000100800 */
[----:B-1----:R-:W5:Y:S04]  /*5aa80*/  LDL.LU.64 R166, [R1+0x358] ;  /* 0x0003580001a67983 */ /* 0x002f680000300a00 */
[----:B------:R2:W-:Y:S02]  /*5aa90*/  STL [R1+0xce8], R8 ;  /* 0x000ce80801007387 */ /* 0x0005e40000100800 */
[----:B--2---:R-:W-:-:S02]  /*5aaa0*/  IMAD.MOV.U32 R8, RZ, RZ, R177 ;  /* 0x000000ffff087224 */ /* 0x004fc400078e00b1 */
[----:B------:R-:W-:Y:S04]  /*5aab0*/  STL [R1+0xcf4], R176 ;  /* 0x000cf4b001007387 */ /* 0x000fe80000100800 */
[----:B------:R-:W-:Y:S04]  /*5aac0*/  STL [R1+0xcfc], R162 ;  /* 0x000cfca201007387 */ /* 0x000fe80000100800 */
[----:B------:R1:W-:Y:S02]  /*5aad0*/  STL [R1+0xcf0], R8 ;  /* 0x000cf00801007387 */ /* 0x0003e40000100800 */
[----:B-1----:R-:W-:-:S02]  /*5aae0*/  MOV R8, R163 ;  /* 0x000000a300087202 */ /* 0x002fc40000000f00 */
[----:B------:R-:W-:Y:S04]  /*5aaf0*/  STL [R1+0xd04], R174 ;  /* 0x000d04ae01007387 */ /* 0x000fe80000100800 */
[----:B------:R1:W-:Y:S04]  /*5ab00*/  STL [R1+0xcf8], R8 ;  /* 0x000cf80801007387 */ /* 0x0003e80000100800 */
[----:B------:R-:W2:Y:S01]  /*5ab10*/  LDL.LU.64 R162, [R1+0xd60] ;  /* 0x000d600001a27983 */ /* 0x000ea20000300a00 */
[----:B-1----:R-:W-:-:S03]  /*5ab20*/  IMAD.MOV.U32 R8, RZ, RZ, R175 ;  /* 0x000000ffff087224 */ /* 0x002fc600078e00af */
[----:B---3--:R-:W-:Y:S04]  /*5ab30*/  STL [R1+0xd0c], R160 ;  /* 0x000d0ca001007387 */ /* 0x008fe80000100800 */
[----:B------:R1:W-:Y:S04]  /*5ab40*/  STL [R1+0xd00], R8 ;  /* 0x000d000801007387 */ /* 0x0003e80000100800 */
[----:B------:R-:W3:Y:S01]  /*5ab50*/  LDL.LU.64 R174, [R1+0xd68] ;  /* 0x000d680001ae7983 */ /* 0x000ee20000300a00 */
[----:B-1----:R-:W-:-:S03]  /*5ab60*/  IMAD.MOV.U32 R8, RZ, RZ, R161 ;  /* 0x000000ffff087224 */ /* 0x002fc600078e00a1 */
[----:B----4-:R-:W-:Y:S04]  /*5ab70*/  STL [R1+0xd14], R178 ;  /* 0x000d14b201007387 */ /* 0x010fe80000100800 */
        /* <DEDUP_REMOVED lines=11> */
[----:B------:R-:W4:Y:S04]  /*5ac30*/  LDL.LU.64 R56, [R1+0xd90] ;  /* 0x000d900001387983 */ /* 0x000f280000300a00 */
[----:B------:R1:W-:Y:S04]  /*5ac40*/  STL [R1+0xd20], R8 ;  /* 0x000d200801007387 */ /* 0x0003e80000100800 */
[----:B------:R1:W-:Y:S02]  /*5ac50*/  STL [R1+0xd2c], R168 ;  /* 0x000d2ca801007387 */ /* 0x0003e40000100800 */
[----:B-1----:R-:W-:-:S02]  /*5ac60*/  IMAD.MOV.U32 R8, RZ, RZ, R169 ;  /* 0x000000ffff087224 */ /* 0x002fc400078e00a9 */
[----:B------:R-:W4:Y:S04]  /*5ac70*/  LDL.LU.64 R168, [R1+0x350] ;  /* 0x0003500001a87983 */ /* 0x000f280000300a00 */
[----:B------:R1:W-:Y:S04]  /*5ac80*/  STL [R1+0xd28], R8 ;  /* 0x000d280801007387 */ /* 0x0003e80000100800 */
[----:B------:R-:W-:Y:S01]  /*5ac90*/  STL [R1+0xd34], R170 ;  /* 0x000d34aa01007387 */ /* 0x000fe20000100800 */
[----:B-1----:R-:W-:-:S03]  /*5aca0*/  IMAD.MOV.U32 R8, RZ, RZ, R171 ;  /* 0x000000ffff087224 */ /* 0x002fc600078e00ab */
[----:B------:R-:W-:Y:S04]  /*5acb0*/  STL [R1+0xd3c], R58 ;  /* 0x000d3c3a01007387 */ /* 0x000fe80000100800 */
[----:B------:R1:W-:Y:S04]  /*5acc0*/  STL [R1+0xd30], R8 ;  /* 0x000d300801007387 */ /* 0x0003e80000100800 */
[----:B------:R-:W-:Y:S01]  /*5acd0*/  STL [R1+0xd44], R164 ;  /* 0x000d44a401007387 */ /* 0x000fe20000100800 */
[----:B-1----:R-:W-:-:S05]  /*5ace0*/  IMAD.MOV.U32 R8, RZ, RZ, R59 ;  /* 0x000000ffff087224 */ /* 0x002fca00078e003b */
[----:B------:R1:W-:Y:S04]  /*5acf0*/  STL [R1+0xd38], R8 ;  /* 0x000d380801007387 */ /* 0x0003e80000100800 */
[----:B------:R-:W4:Y:S01]  /*5ad00*/  LDL.LU.64 R58, [R1+0xda0] ;  /* 0x000da000013a7983 */ /* 0x000f220000300a00 */
[----:B-1----:R-:W-:-:S03]  /*5ad10*/  IMAD.MOV.U32 R8, RZ, RZ, R165 ;  /* 0x000000ffff087224 */ /* 0x002fc600078e00a5 */
[----:B-----5:R-:W-:Y:S04]  /*5ad20*/  STL [R1+0xd4c], R166 ;  /* 0x000d4ca601007387 */ /* 0x020fe80000100800 */
[----:B------:R1:W-:Y:S04]  /*5ad30*/  STL [R1+0xd40], R8 ;  /* 0x000d400801007387 */ /* 0x0003e80000100800 */
[----:B------:R-:W5:Y:S01]  /*5ad40*/  LDL.LU.64 R170, [R1+0xdb8] ;  /* 0x000db80001aa7983 */ /* 0x000f620000300a00 */
[----:B-1----:R-:W-:-:S03]  /*5ad50*/  IMAD.MOV.U32 R8, RZ, RZ, R167 ;  /* 0x000000ffff087224 */ /* 0x002fc600078e00a7 */
[----:B------:R1:W-:Y:S04]  /*5ad60*/  STL [R1+0xd54], R2 ;  /* 0x000d540201007387 */ /* 0x0003e80000100800 */
[----:B------:R-:W-:Y:S04]  /*5ad70*/  STL [R1+0xd48], R8 ;  /* 0x000d480801007387 */ /* 0x000fe80000100800 */
[----:B------:R-:W5:Y:S04]  /*5ad80*/  LDL.LU.64 R164, [R1+0xdd0] ;  /* 0x000dd00001a47983 */ /* 0x000f680000300a00 */
[----:B------:R-:W-:Y:S04]  /*5ad90*/  STL [R1+0xd50], R3 ;  /* 0x000d500301007387 */ /* 0x000fe80000100800 */
[----:B--2---:R2:W-:Y:S01]  /*5ada0*/  STL [R1+0xd5c], R162 ;  /* 0x000d5ca201007387 */ /* 0x0045e20000100800 */
[----:B-1----:R-:W-:-:S03]  /*5adb0*/  IMAD.MOV.U32 R2, RZ, RZ, R163 ;  /* 0x000000ffff027224 */ /* 0x002fc600078e00a3 */
[----:B------:R-:W5:Y:S04]  /*5adc0*/  LDL.LU.64 R166, [R1+0xde0] ;  /* 0x000de00001a67983 */ /* 0x000f680000300a00 */
[----:B---3--:R-:W-:Y:S04]  /*5add0*/  STL [R1+0xd64], R174 ;  /* 0x000d64ae01007387 */ /* 0x008fe80000100800 */
[----:B------:R1:W-:Y:S04]  /*5ade0*/  STL [R1+0xd58], R2 ;  /* 0x000d580201007387 */ /* 0x0003e80000100800 */
[----:B--2---:R-:W2:Y:S01]  /*5adf0*/  LDL.LU.64 R162, [R1+0xde8] ;  /* 0x000de80001a27983 */ /* 0x004ea20000300a00 */
[----:B-1----:R-:W-:-:S03]  /*5ae00*/  IMAD.MOV.U32 R2, RZ, RZ, R175 ;  /* 0x000000ffff027224 */ /* 0x002fc600078e00af */
[----:B----4-:R-:W-:Y:S04]  /*5ae10*/  STL [R1+0xd6c], R160 ;  /* 0x000d6ca001007387 */ /* 0x010fe80000100800 */
[----:B------:R1:W-:Y:S04]  /*5ae20*/  STL [R1+0xd60], R2 ;  /* 0x000d600201007387 */ /* 0x0003e80000100800 */
[----:B------:R-:W3:Y:S01]  /*5ae30*/  LDL.LU.64 R174, [R1+0xdf0] ;  /* 0x000df00001ae7983 */ /* 0x000ee20000300a00 */
[----:B-1----:R-:W-:-:S03]  /*5ae40*/  IMAD.MOV.U32 R2, RZ, RZ, R161 ;  /* 0x000000ffff027224 */ /* 0x002fc600078e00a1 */
[----:B------:R-:W-:Y:S04]  /*5ae50*/  STL [R1+0xd74], R178 ;  /* 0x000d74b201007387 */ /* 0x000fe80000100800 */
[----:B------:R1:W-:Y:S04]  /*5ae60*/  STL [R1+0xd68], R2 ;  /* 0x000d680201007387 */ /* 0x0003e80000100800 */
[----:B------:R-:W4:Y:S01]  /*5ae70*/  LDL.LU.64 R160, [R1+0x348] ;  /* 0x0003480001a07983 */ /* 0x000f220000300a00 */
[----:B-1----:R-:W-:-:S03]  /*5ae80*/  IMAD.MOV.U32 R2, RZ, RZ, R179 ;  /* 0x000000ffff027224 */ /* 0x002fc600078e00b3 */
[----:B------:R-:W-:Y:S04]  /*5ae90*/  STL [R1+0xd7c], R172 ;  /* 0x000d7cac01007387 */ /* 0x000fe80000100800 */
[----:B------:R1:W-:Y:S04]  /*5aea0*/  STL [R1+0xd70], R2 ;  /* 0x000d700201007387 */ /* 0x0003e80000100800 */
[----:B------:R-:W-:Y:S01]  /*5aeb0*/  STL [R1+0xd84], R56 ;  /* 0x000d843801007387 */ /* 0x000fe20000100800 */
[----:B-1----:R-:W-:-:S05]  /*5aec0*/  IMAD.MOV.U32 R2, RZ, RZ, R173 ;  /* 0x000000ffff027224 */ /* 0x002fca00078e00ad */
[----:B------:R1:W-:Y:S02]  /*5aed0*/  STL [R1+0xd78], R2 ;  /* 0x000d780201007387 */ /* 0x0003e40000100800 */
[----:B-1----:R-:W-:Y:S02]  /*5aee0*/  IMAD.MOV.U32 R2, RZ, RZ, R57 ;  /* 0x000000ffff027224 */ /* 0x002fe400078e0039 */
[----:B------:R-:W4:Y:S04]  /*5aef0*/  LDL.LU.64 R56, [R1+0xe08] ;  /* 0x000e080001387983 */ /* 0x000f280000300a00 */
[----:B------:R1:W-:Y:S04]  /*5af00*/  STL [R1+0xd80], R2 ;  /* 0x000d800201007387 */ /* 0x0003e80000100800 */
[----:B------:R1:W-:Y:S02]  /*5af10*/  STL [R1+0xd8c], R168 ;  /* 0x000d8ca801007387 */ /* 0x0003e40000100800 */
[----:B-1----:R-:W-:-:S02]  /*5af20*/  IMAD.MOV.U32 R2, RZ, RZ, R169 ;  /* 0x000000ffff027224 */ /* 0x002fc400078e00a9 */
[----:B------:R-:W4:Y:S04]  /*5af30*/  LDL.LU.64 R168, [R1+0xe18] ;  /* 0x000e180001a87983 */ /* 0x000f280000300a00 */
[----:B------:R1:W-:Y:S04]  /*5af40*/  STL [R1+0xd88], R2 ;  /* 0x000d880201007387 */ /* 0x0003e80000100800 */
[----:B------:R-:W-:Y:S04]  /*5af50*/  STL [R1+0xd94], R4 ;  /* 0x000d940401007387 */ /* 0x000fe80000100800 */
[----:B------:R-:W-:Y:S04]  /*5af60*/  STL [R1+0xd90], R5 ;  /* 0x000d900501007387 */ /* 0x000fe80000100800 */
[----:B------:R-:W4:Y:S04]  /*5af70*/  LDL.LU.64 R172, [R1+0xe20] ;  /* 0x000e200001ac7983 */ /* 0x000f280000300a00 */
[----:B------:R1:W-:Y:S02]  /*5af80*/  STL [R1+0xd9c], R58 ;  /* 0x000d9c3a01007387 */ /* 0x0003e40000100800 */
[----:B-1----:R-:W-:-:S02]  /*5af90*/  IMAD.MOV.U32 R2, RZ, RZ, R59 ;  /* 0x000000ffff027224 */ /* 0x002fc400078e003b */
[----:B------:R-:W4:Y:S04]  /*5afa0*/  LDL.LU.64 R58, [R1+0xe28] ;  /* 0x000e2800013a7983 */ /* 0x000f280000300a00 */
[----:B------:R5:W-:Y:S02]  /*5afb0*/  STL [R1+0xd98], R2 ;  /* 0x000d980201007387 */ /* 0x000be40000100800 */
[----:B-----5:R-:W-:Y:S02]  /*5afc0*/  IMAD.MOV.U32 R2, RZ, RZ, R171 ;  /* 0x000000ffff027224 */ /* 0x020fe400078e00ab */
[----:B------:R1:W-:Y:S04]  /*5afd0*/  STL [R1+0xda4], R170 ;  /* 0x000da4aa01007387 */ /* 0x0003e80000100800 */
[----:B-1----:R-:W5:Y:S04]  /*5afe0*/  LDL.LU.64 R170, [R1+0xe30] ;  /* 0x000e300001aa7983 */ /* 0x002f680000300a00 */
        /* <DEDUP_REMOVED lines=13> */
[----:B---3--:R-:W-:Y:S04]  /*5b0c0*/  STL [R1+0xdc4], R174 ;  /* 0x000dc4ae01007387 */ /* 0x008fe80000100800 */
[----:B------:R-:W3:Y:S01]  /*5b0d0*/  LDL.LU.64 R176, [R1+0xe88] ;  /* 0x000e880001b07983 */ /* 0x000ee20000300a00 */
[----:B-1----:R-:W-:-:S05]  /*5b0e0*/  IMAD.MOV.U32 R2, RZ, RZ, R175 ;  /* 0x000000ffff027224 */ /* 0x002fca00078e00af */
[----:B------:R1:W-:Y:S04]  /*5b0f0*/  STL [R1+0xdc0], R2 ;  /* 0x000dc00201007387 */ /* 0x0003e80000100800 */
[----:B----4-:R4:W-:Y:S01]  /*5b100*/  STL [R1+0xdcc], R160 ;  /* 0x000dcca001007387 */ /* 0x0109e20000100800 */
[----:B-1----:R-:W-:-:S03]  /*5b110*/  IMAD.MOV.U32 R2, RZ, RZ, R161 ;  /* 0x000000ffff027224 */ /* 0x002fc600078e00a1 */
[----:B----4-:R-:W4:Y:S04]  /*5b120*/  LDL.LU.64 R160, [R1+0xe98] ;  /* 0x000e980001a07983 */ /* 0x010f280000300a00 */
[----:B------:R1:W-:Y:S04]  /*5b130*/  STL [R1+0xdc8], R2 ;  /* 0x000dc80201007387 */ /* 0x0003e80000100800 */
[----:B------:R-:W-:Y:S04]  /*5b140*/  STL [R1+0xdd4], R6 ;  /* 0x000dd40601007387 */ /* 0x000fe80000100800 */
[----:B------:R-:W-:Y:S04]  /*5b150*/  STL [R1+0xdd0], R7 ;  /* 0x000dd00701007387 */ /* 0x000fe80000100800 */
[----:B------:R-:W4:Y:S04]  /*5b160*/  LDL.LU.64 R174, [R1+0xea8] ;  /* 0x000ea80001ae7983 */ /* 0x000f280000300a00 */
[----:B------:R1:W-:Y:S02]  /*5b170*/  STL [R1+0xddc], R56 ;  /* 0x000ddc3801007387 */ /* 0x0003e40000100800 */
[----:B-1----:R-:W-:-:S02]  /*5b180*/  IMAD.MOV.U32 R2, RZ, RZ, R57 ;  /* 0x000000ffff027224 */ /* 0x002fc400078e0039 */
[----:B------:R-:W4:Y:S04]  /*5b190*/  LDL.LU.64 R56, [R1+0xec0] ;  /* 0x000ec00001387983 */ /* 0x000f280000300a00 */
[----:B------:R1:W-:Y:S04]  /*5b1a0*/  STL [R1+0xdd8], R2 ;  /* 0x000dd80201007387 */ /* 0x0003e80000100800 */
        /* <DEDUP_REMOVED lines=32> */
[----:B------:R1:W-:Y:S02]  /*5b3b0*/  STL [R1+0xe18], R2 ;  /* 0x000e180201007387 */ /* 0x0003e40000100800 */
[----:B-1----:R-:W-:Y:S02]  /*5b3c0*/  IMAD.MOV.U32 R2, RZ, RZ, R161 ;  /* 0x000000ffff027224 */ /* 0x002fe400078e00a1 */
[----:B------:R-:W3:Y:S04]  /*5b3d0*/  LDL.LU.64 R160, [R1+0xf38] ;  /* 0x000f380001a07983 */ /* 0x000ee80000300a00 */
[----:B------:R1:W-:Y:S04]  /*5b3e0*/  STL [R1+0xe20], R2 ;  /* 0x000e200201007387 */ /* 0x0003e80000100800 */
[----:B------:R4:W-:Y:S01]  /*5b3f0*/  STL [R1+0xe2c], R174 ;  /* 0x000e2cae01007387 */ /* 0x0009e20000100800 */
[----:B-1----:R-:W-:-:S03]  /*5b400*/  IMAD.MOV.U32 R2, RZ, RZ, R175 ;  /* 0x000000ffff027224 */ /* 0x002fc600078e00af */
[----:B----4-:R-:W4:Y:S04]  /*5b410*/  LDL.LU.64 R174, [R1+0xf40] ;  /* 0x000f400001ae7983 */ /* 0x010f280000300a00 */
        /* <DEDUP_REMOVED lines=17> */
[----:B-----5:R-:W-:Y:S02]  /*5b530*/  MOV R2, R171 ;  /* 0x000000ab00027202 */ /* 0x020fe40000000f00 */
[----:B------:R1:W-:Y:S04]  /*5b540*/  STL [R1+0xe54], R170 ;  /* 0x000e54aa01007387 */ /* 0x0003e80000100800 */
[----:B-1----:R-:W5:Y:S04]  /*5b550*/  LDL.LU.64 R170, [R1+0xf68] ;  /* 0x000f680001aa7983 */ /* 0x002f680000300a00 */
[----:B------:R1:W-:Y:S04]  /*5b560*/  STL [R1+0xe50], R2 ;  /* 0x000e500201007387 */ /* 0x0003e80000100800 */
[----:B------:R1:W-:Y:S02]  /*5b570*/  STL [R1+0xe5c], R164 ;  /* 0x000e5ca401007387 */ /* 0x0003e40000100800 */
[----:B-1----:R-:W-:-:S02]  /*5b580*/  IMAD.MOV.U32 R2, RZ, RZ, R165 ;  /* 0x000000ffff027224 */ /* 0x002fc400078e00a5 */
[----:B------:R-:W5:Y:S04]  /*5b590*/  LDL.LU.64 R164, [R1+0xf70] ;  /* 0x000f700001a47983 */ /* 0x000f680000300a00 */
[----:B------:R1:W-:Y:S04]  /*5b5a0*/  STL [R1+0xe58], R2 ;  /* 0x000e580201007387 */ /* 0x0003e80000100800 */
[----:B------:R2:W-:Y:S01]  /*5b5b0*/  STL [R1+0xe64], R166 ;  /* 0x000e64a601007387 */ /* 0x0005e20000100800 */
[----:B-1----:R-:W-:-:S03]  /*5b5c0*/  IMAD.MOV.U32 R2, RZ, RZ, R167 ;  /* 0x000000ffff027224 */ /* 0x002fc600078e00a7 */
[----:B------:R-:W-:Y:S04]  /*5b5d0*/  STL [R1+0xe6c], R178 ;  /* 0x000e6cb201007387 */ /* 0x000fe80000100800 */
[----:B------:R1:W-:Y:S04]  /*5b5e0*/  STL [R1+0xe60], R2 ;  /* 0x000e600201007387 */ /* 0x0003e80000100800 */
[----:B--2---:R-:W2:Y:S01]  /*5b5f0*/  LDL.LU.64 R166, [R1+0xf78] ;  /* 0x000f780001a67983 */ /* 0x004ea20000300a00 */
[----:B-1----:R-:W-:-:S03]  /*5b600*/  IMAD.MOV.U32 R2, RZ, RZ, R179 ;  /* 0x000000ffff027224 */ /* 0x002fc600078e00b3 */
        /* <DEDUP_REMOVED lines=26> */
[----:B------:R1:W-:Y:S02]  /*5b7b0*/  STL [R1+0xe98], R2 ;  /* 0x000e980201007387 */ /* 0x0003e40000100800 */
[----:B-1----:R-:W-:Y:S02]  /*5b7c0*/  IMAD.MOV.U32 R2, RZ, RZ, R59 ;  /* 0x000000ffff027224 */ /* 0x002fe400078e003b */
[----:B------:R-:W4:Y:S04]  /*5b7d0*/  LDL.LU.64 R58, [R1+0xfb8] ;  /* 0x000fb800013a7983 */ /* 0x000f280000300a00 */
[----:B------:R5:W-:Y:S02]  /*5b7e0*/  STL [R1+0xea0], R2 ;  /* 0x000ea00201007387 */ /* 0x000be40000100800 */
[----:B-----5:R-:W-:-:S02]  /*5b7f0*/  IMAD.MOV.U32 R2, RZ, RZ, R171 ;  /* 0x000000ffff027224 */ /* 0x020fc400078e00ab */
[----:B------:R-:W-:Y:S04]  /*5b800*/  STL [R1+0xeac], R170 ;  /* 0x000eacaa01007387 */ /* 0x000fe80000100800 */
[----:B------:R-:W5:Y:S04]  /*5b810*/  LDL.LU.64 R172, [R1+0xfc0] ;  /* 0x000fc00001ac7983 */ /* 0x000f680000300a00 */
[----:B------:R1:W-:Y:S04]  /*5b820*/  STL [R1+0xea8], R2 ;  /* 0x000ea80201007387 */ /* 0x0003e80000100800 */
[----:B------:R1:W-:Y:S02]  /*5b830*/  STL [R1+0xeb4], R164 ;  /* 0x000eb4a401007387 */ /* 0x0003e40000100800 */
[----:B-1----:R-:W-:-:S02]  /*5b840*/  IMAD.MOV.U32 R2, RZ, RZ, R165 ;  /* 0x000000ffff027224 */ /* 0x002fc400078e00a5 */
[----:B------:R-:W5:Y:S04]  /*5b850*/  LDL.LU.64 R170, [R1+0x320] ;  /* 0x0003200001aa7983 */ /* 0x000f680000300a00 */
[----:B------:R-:W5:Y:S04]  /*5b860*/  LDL.LU.64 R164, [R1+0xfc8] ;  /* 0x000fc80001a47983 */ /* 0x000f680000300a00 */
[----:B------:R2:W-:Y:S02]  /*5b870*/  STL [R1+0xeb0], R2 ;  /* 0x000eb00201007387 */ /* 0x0005e40000100800 */
[----:B--2---:R-:W-:-:S02]  /*5b880*/  IMAD.MOV.U32 R2, RZ, RZ, R167 ;  /* 0x000000ffff027224 */ /* 0x004fc400078e00a7 */
[----:B------:R1:W-:Y:S04]  /*5b890*/  STL [R1+0xebc], R166 ;  /* 0x000ebca601007387 */ /* 0x0003e80000100800 */
[----:B-1----:R-:W2:Y:S04]  /*5b8a0*/  LDL.LU.64 R166, [R1+0xfd8] ;  /* 0x000fd80001a67983 */ /* 0x002ea80000300a00 */
[----:B------:R1:W-:Y:S04]  /*5b8b0*/  STL [R1+0xeb8], R2 ;  /* 0x000eb80201007387 */ /* 0x0003e80000100800 */
[----:B------:R-:W-:Y:S01]  /*5b8c0*/  STL [R1+0xec4], R176 ;  /* 0x000ec4b001007387 */ /* 0x000fe20000100800 */
[----:B-1----:R-:W-:-:S03]  /*5b8d0*/  IMAD.MOV.U32 R2, RZ, RZ, R177 ;  /* 0x000000ffff027224 */ /* 0x002fc600078e00b1 */
[----:B------:R-:W-:Y:S04]  /*5b8e0*/  STL [R1+0xecc], R162 ;  /* 0x000ecca201007387 */ /* 0x000fe80000100800 */
[----:B------:R1:W-:Y:S02]  /*5b8f0*/  STL [R1+0xec0], R2 ;  /* 0x000ec00201007387 */ /* 0x0003e40000100800 */
[----:B-1----:R-:W-:Y:S02]  /*5b900*/  IMAD.MOV.U32 R2, RZ, RZ, R163 ;  /* 0x000000ffff027224 */ /* 0x002fe400078e00a3 */
[----:B------:R-:W-:Y:S04]  /*5b910*/  STL [R1+0xed4], R178 ;  /* 0x000ed4b201007387 */ /* 0x000fe80000100800 */
[----:B------:R1:W-:Y:S04]  /*5b920*/  STL [R1+0xec8], R2 ;  /* 0x000ec80201007387 */ /* 0x0003e80000100800 */
[----:B------:R-:W2:Y:S01]  /*5b930*/  LDL.LU.64 R162, [R1+0xfe8] ;  /* 0x000fe80001a27983 */ /* 0x000ea20000300a00 */
[----:B-1----:R-:W-:-:S03]  /*5b940*/  IMAD.MOV.U32 R2, RZ, RZ, R179 ;  /* 0x000000ffff027224 */ /* 0x002fc600078e00b3 */
[----:B---3--:R-:W-:Y:S04]  /*5b950*/  STL [R1+0xedc], R160 ;  /* 0x000edca001007387 */ /* 0x008fe80000100800 */
[----:B------:R1:W-:Y:S02]  /*5b960*/  STL [R1+0xed0], R2 ;  /* 0x000ed00201007387 */ /* 0x0003e40000100800 */
[----:B-1----:R-:W-:Y:S02]  /*5b970*/  IMAD.MOV.U32 R2, RZ, RZ, R161 ;  /* 0x000000ffff027224 */ /* 0x002fe400078e00a1 */
[----:B------:R-:W3:Y:S04]  /*5b980*/  LDL.LU.64 R160, [R1+0xff0] ;  /* 0x000ff00001a07983 */ /* 0x000ee80000300a00 */
[----:B------:R1:W-:Y:S04]  /*5b990*/  STL [R1+0xed8], R2 ;  /* 0x000ed80201007387 */ /* 0x0003e80000100800 */
[----:B----4-:R4:W-:Y:S04]  /*5b9a0*/  STL [R1+0xee4], R174 ;  /* 0x000ee4ae01007387 */ /* 0x0109e80000100800 */
[----:B------:R-:W3:Y:S01]  /*5b9b0*/  LDL.LU.64 R178, [R1+0xff8] ;  /* 0x000ff80001b27983 */ /* 0x000ee20000300a00 */
[----:B-1----:R-:W-:-:S05]  /*5b9c0*/  IMAD.MOV.U32 R2, RZ, RZ, R175 ;  /* 0x000000ffff027224 */ /* 0x002fca00078e00af */
[----:B------:R1:W-:Y:S04]  /*5b9d0*/  STL [R1+0xee0], R2 ;  /* 0x000ee00201007387 */ /* 0x0003e80000100800 */
[----:B------:R4:W-:Y:S04]  /*5b9e0*/  STL [R1+0xeec], R56 ;  /* 0x000eec3801007387 */ /* 0x0009e80000100800 */
[----:B----4-:R-:W4:Y:S01]  /*5b9f0*/  LDL.LU.64 R174, [R1+0x1000] ;  /* 0x0010000001ae7983 */ /* 0x010f220000300a00 */
[----:B-1----:R-:W-:-:S05]  /*5ba00*/  IMAD.MOV.U32 R2, RZ, RZ, R57 ;  /* 0x000000ffff027224 */ /* 0x002fca00078e0039 */
[----:B------:R1:W-:Y:S04]  /*5ba10*/  STL [R1+0xee8], R2 ;  /* 0x000ee80201007387 */ /* 0x0003e80000100800 */
[----:B------:R1:W-:Y:S04]  /*5ba20*/  STL [R1+0xef4], R168 ;  /* 0x000ef4a801007387 */ /* 0x0003e80000100800 */
[----:B------:R-:W4:Y:S01]  /*5ba30*/  LDL.LU.64 R56, [R1+0x318] ;  /* 0x0003180001387983 */ /* 0x000f220000300a00 */
[----:B-1----:R-:W-:-:S03]  /*5ba40*/  MOV R2, R169 ;  /* 0x000000a900027202 */ /* 0x002fc60000000f00 */
[----:B------:R-:W4:Y:S04]  /*5ba50*/  LDL.LU.64 R168, [R1+0x1008] ;  /* 0x0010080001a87983 */ /* 0x000f280000300a00 */
[----:B------:R1:W-:Y:S04]  /*5ba60*/  STL [R1+0xef0], R2 ;  /* 0x000ef00201007387 */ /* 0x0003e80000100800 */
[----:B------:R1:W-:Y:S02]  /*5ba70*/  STL [R1+0xefc], R58 ;  /* 0x000efc3a01007387 */ /* 0x0003e40000100800 */
[----:B-1----:R-:W-:-:S02]  /*5ba80*/  IMAD.MOV.U32 R2, RZ, RZ, R59 ;  /* 0x000000ffff027224 */ /* 0x002fc400078e003b */
[----:B------:R-:W4:Y:S04]  /*5ba90*/  LDL.LU.64 R58, [R1+0x1010] ;  /* 0x00101000013a7983 */ /* 0x000f280000300a00 */
[----:B------:R5:W-:Y:S02]  /*5baa0*/  STL [R1+0xef8], R2 ;  /* 0x000ef80201007387 */ /* 0x000be40000100800 */
[----:B-----5:R-:W-:Y:S02]  /*5bab0*/  IMAD.MOV.U32 R2, RZ, RZ, R173 ;  /* 0x000000ffff027224 */ /* 0x020fe400078e00ad */
[----:B------:R-:W-:Y:S04]  /*5bac0*/  STL [R1+0xf04], R172 ;  /* 0x000f04ac01007387 */ /* 0x000fe80000100800 */
[----:B------:R-:W-:Y:S04]  /*5bad0*/  STL [R1+0xf0c], R170 ;  /* 0x000f0caa01007387 */ /* 0x000fe80000100800 */
[----:B------:R1:W-:Y:S04]  /*5bae0*/  STL [R1+0xf00], R2 ;  /* 0x000f000201007387 */ /* 0x0003e80000100800 */
[----:B------:R-:W-:Y:S01]  /*5baf0*/  STL [R1+0xf14], R164 ;  /* 0x000f14a401007387 */ /* 0x000fe20000100800 */
[----:B-1----:R-:W-:-:S05]  /*5bb00*/  IMAD.MOV.U32 R2, RZ, RZ, R171 ;  /* 0x000000ffff027224 */ /* 0x002fca00078e00ab */
[----:B------:R1:W-:Y:S04]  /*5bb10*/  STL [R1+0xf08], R2 ;  /* 0x000f080201007387 */ /* 0x0003e80000100800 */
[----:B------:R-:W5:Y:S01]  /*5bb20*/  LDL.LU.64 R170, [R1+0x1018] ;  /* 0x0010180001aa7983 */ /* 0x000f620000300a00 */
[----:B-1----:R-:W-:-:S05]  /*5bb30*/  IMAD.MOV.U32 R2, RZ, RZ, R165 ;  /* 0x000000ffff027224 */ /* 0x002fca00078e00a5 */
[----:B------:R1:W-:Y:S04]  /*5bb40*/  STL [R1+0xf10], R2 ;  /* 0x000f100201007387 */ /* 0x0003e80000100800 */
[----:B--2---:R-:W-:Y:S01]  /*5bb50*/  STL [R1+0xf1c], R166 ;  /* 0x000f1ca601007387 */ /* 0x004fe20000100800 */
[----:B-1----:R-:W-:-:S03]  /*5bb60*/  IMAD.MOV.U32 R2, RZ, RZ, R167 ;  /* 0x000000ffff027224 */ /* 0x002fc600078e00a7 */
[----:B------:R-:W2:Y:S04]  /*5bb70*/  LDL.LU.64 R176, [R1+0x1020] ;  /* 0x0010200001b07983 */ /* 0x000ea80000300a00 */
[----:B------:R1:W-:Y:S04]  /*5bb80*/  STL [R1+0xf18], R2 ;  /* 0x000f180201007387 */ /* 0x0003e80000100800 */
[----:B------:R-:W-:Y:S04]  /*5bb90*/  STL [R1+0xf24], R180 ;  /* 0x000f24b401007387 */ /* 0x000fe80000100800 */
[----:B------:R-:W-:Y:S04]  /*5bba0*/  STL [R1+0xf20], R181 ;  /* 0x000f20b501007387 */ /* 0x000fe80000100800 */
[----:B------:R-:W2:Y:S04]  /*5bbb0*/  LDL.LU.64 R172, [R1+0x1028] ;  /* 0x0010280001ac7983 */ /* 0x000ea80000300a00 */
        /* <DEDUP_REMOVED lines=8> */
[----:B------:R-:W-:Y:S04]  /*5bc40*/  STL [R1+0xf3c], R178 ;  /* 0x000f3cb201007387 */ /* 0x000fe80000100800 */
[----:B------:R1:W-:Y:S04]  /*5bc50*/  STL [R1+0xf30], R2 ;  /* 0x000f300201007387 */ /* 0x0003e80000100800 */
[----:B---3--:R-:W3:Y:S01]  /*5bc60*/  LDL.LU.64 R160, [R1+0x1040] ;  /* 0x0010400001a07983 */ /* 0x008ee20000300a00 */
[----:B-1----:R-:W-:-:S03]  /*5bc70*/  IMAD.MOV.U32 R2, RZ, RZ, R179 ;  /* 0x000000ffff027224 */ /* 0x002fc600078e00b3 */
[----:B----4-:R-:W-:Y:S04]  /*5bc80*/  STL [R1+0xf44], R174 ;  /* 0x000f44ae01007387 */ /* 0x010fe80000100800 */
[----:B------:R1:W-:Y:S02]  /*5bc90*/  STL [R1+0xf38], R2 ;  /* 0x000f380201007387 */ /* 0x0003e40000100800 */
[----:B-1----:R-:W-:Y:S02]  /*5bca0*/  IMAD.MOV.U32 R2, RZ, RZ, R175 ;  /* 0x000000ffff027224 */ /* 0x002fe400078e00af */
[----:B------:R-:W-:Y:S04]  /*5bcb0*/  STL [R1+0xf4c], R56 ;  /* 0x000f4c3801007387 */ /* 0x000fe80000100800 */
[----:B------:R1:W-:Y:S04]  /*5bcc0*/  STL [R1+0xf40], R2 ;  /* 0x000f400201007387 */ /* 0x0003e80000100800 */
[----:B------:R-:W-:Y:S01]  /*5bcd0*/  STL [R1+0xf54], R168 ;  /* 0x000f54a801007387 */ /* 0x000fe20000100800 */
[----:B-1----:R-:W-:-:S05]  /*5bce0*/  IMAD.MOV.U32 R2, RZ, RZ, R57 ;  /* 0x000000ffff027224 */ /* 0x002fca00078e0039 */
        /* <DEDUP_REMOVED lines=9> */
[----:B------:R-:W4:Y:S04]  /*5bd80*/  LDL.LU.64 R174, [R1+0x1058] ;  /* 0x0010580001ae7983 */ /* 0x000f280000300a00 */
[----:B------:R-:W-:Y:S04]  /*5bd90*/  STL [R1+0xf60], R183 ;  /* 0x000f60b701007387 */ /* 0x000fe80000100800 */
[----:B------:R-:W4:Y:S04]  /*5bda0*/  LDL.LU.64 R168, [R1+0x1068] ;  /* 0x0010680001a87983 */ /* 0x000f280000300a00 */
[----:B-----5:R5:W-:Y:S01]  /*5bdb0*/  STL [R1+0xf6c], R170 ;  /* 0x000f6caa01007387 */ /* 0x020be20000100800 */
[----:B-1----:R-:W-:-:S03]  /*5bdc0*/  IMAD.MOV.U32 R2, RZ, RZ, R171 ;  /* 0x000000ffff027224 */ /* 0x002fc600078e00ab */
[----:B------:R-:W4:Y:S04]  /*5bdd0*/  LDL.LU.64 R58, [R1+0x1078] ;  /* 0x00107800013a7983 */ /* 0x000f280000300a00 */
[----:B--2---:R-:W-:Y:S04]  /*5bde0*/  STL [R1+0xf74], R176 ;  /* 0x000f74b001007387 */ /* 0x004fe80000100800 */
[----:B------:R1:W-:Y:S04]  /*5bdf0*/  STL [R1+0xf68], R2 ;  /* 0x000f680201007387 */ /* 0x0003e80000100800 */
[----:B-----5:R-:W2:Y:S01]  /*5be00*/  LDL.LU.64 R170, [R1+0x1080] ;  /* 0x0010800001aa7983 */ /* 0x020ea20000300a00 */
[----:B-1----:R-:W-:-:S03]  /*5be10*/  IMAD.MOV.U32 R2, RZ, RZ, R177 ;  /* 0x000000ffff027224 */ /* 0x002fc600078e00b1 */
[----:B------:R-:W-:Y:S04]  /*5be20*/  STL [R1+0xf7c], R172 ;  /* 0x000f7cac01007387 */ /* 0x000fe80000100800 */
[----:B------:R1:W-:Y:S02]  /*5be30*/  STL [R1+0xf70], R2 ;  /* 0x000f700201007387 */ /* 0x0003e40000100800 */
[----:B-1----:R-:W-:Y:S02]  /*5be40*/  IMAD.MOV.U32 R2, RZ, RZ, R173 ;  /* 0x000000ffff027224 */ /* 0x002fe400078e00ad */
[----:B------:R-:W-:Y:S04]  /*5be50*/  STL [R1+0xf84], R164 ;  /* 0x000f84a401007387 */ /* 0x000fe80000100800 */
[----:B------:R1:W-:Y:S04]  /*5be60*/  STL [R1+0xf78], R2 ;  /* 0x000f780201007387 */ /* 0x0003e80000100800 */
[----:B------:R-:W-:Y:S01]  /*5be70*/  STL [R1+0xf8c], R162 ;  /* 0x000f8ca201007387 */ /* 0x000fe20000100800 */
[----:B-1----:R-:W-:-:S05]  /*5be80*/  IMAD.MOV.U32 R2, RZ, RZ, R165 ;  /* 0x000000ffff027224 */ /* 0x002fca00078e00a5 */
[----:B------:R1:W-:Y:S02]  /*5be90*/  STL [R1+0xf80], R2 ;  /* 0x000f800201007387 */ /* 0x0003e40000100800 */
[----:B-1----:R-:W-:Y:S02]  /*5bea0*/  IMAD.MOV.U32 R2, RZ, RZ, R163 ;  /* 0x000000ffff027224 */ /* 0x002fe400078e00a3 */
[----:B------:R-:W-:Y:S04]  /*5beb0*/  STL [R1+0xf94], R166 ;  /* 0x000f94a601007387 */ /* 0x000fe80000100800 */
[----:B------:R1:W-:Y:S04]  /*5bec0*/  STL [R1+0xf88], R2 ;  /* 0x000f880201007387 */ /* 0x0003e80000100800 */
[----:B------:R-:W5:Y:S01]  /*5bed0*/  LDL.LU.64 R162, [R1+0x1088] ;  /* 0x0010880001a27983 */ /* 0x000f620000300a00 */
[----:B-1----:R-:W-:-:S03]  /*5bee0*/  IMAD.MOV.U32 R2, RZ, RZ, R167 ;  /* 0x000000ffff027224 */ /* 0x002fc600078e00a7 */
[----:B---3--:R-:W-:Y:S04]  /*5bef0*/  STL [R1+0xf9c], R160 ;  /* 0x000f9ca001007387 */ /* 0x008fe80000100800 */
[----:B------:R1:W-:Y:S04]  /*5bf00*/  STL [R1+0xf90], R2 ;  /* 0x000f900201007387 */ /* 0x0003e80000100800 */
[----:B------:R-:W3:Y:S01]  /*5bf10*/  LDL.LU.64 R172, [R1+0x1090] ;  /* 0x0010900001ac7983 */ /* 0x000ee20000300a00 */
[----:B-1----:R-:W-:-:S05]  /*5bf20*/  IMAD.MOV.U32 R2, RZ, RZ, R161 ;  /* 0x000000ffff027224 */ /* 0x002fca00078e00a1 */
[----:B------:R1:W-:Y:S04]  /*5bf30*/  STL [R1+0xf98], R2 ;  /* 0x000f980201007387 */ /* 0x0003e80000100800 */
[----:B------:R-:W-:Y:S04]  /*5bf40*/  STL [R1+0xfa4], R184 ;  /* 0x000fa4b801007387 */ /* 0x000fe80000100800 */
[----:B------:R-:W3:Y:S04]  /*5bf50*/  LDL.LU.64 R164, [R1+0x1098] ;  /* 0x0010980001a47983 */ /* 0x000ee80000300a00 */
[----:B------:R-:W-:Y:S04]  /*5bf60*/  STL [R1+0xfa0], R185 ;  /* 0x000fa0b901007387 */ /* 0x000fe80000100800 */
[----:B------:R-:W3:Y:S04]  /*5bf70*/  LDL.LU.64 R166, [R1+0x10a0] ;  /* 0x0010a00001a67983 */ /* 0x000ee80000300a00 */
[----:B----4-:R4:W-:Y:S01]  /*5bf80*/  STL [R1+0xfac], R56 ;  /* 0x000fac3801007387 */ /* 0x0109e20000100800 */
[----:B-1----:R-:W-:-:S03]  /*5bf90*/  MOV R2, R57 ;  /* 0x0000003900027202 */ /* 0x002fc60000000f00 */
[----:B------:R-:W3:Y:S04]  /*5bfa0*/  LDL.LU.64 R160, [R1+0x10b0] ;  /* 0x0010b00001a07983 */ /* 0x000ee80000300a00 */
[----:B------:R-:W-:Y:S04]  /*5bfb0*/  STL [R1+0xfb4], R178 ;  /* 0x000fb4b201007387 */ /* 0x000fe80000100800 */
[----:B------:R1:W-:Y:S04]  /*5bfc0*/  STL [R1+0xfa8], R2 ;  /* 0x000fa80201007387 */ /* 0x0003e80000100800 */
[----:B----4-:R-:W3:Y:S01]  /*5bfd0*/  LDL.LU.64 R56, [R1+0x10c0] ;  /* 0x0010c00001387983 */ /* 0x010ee20000300a00 */
[----:B-1----:R-:W-:-:S03]  /*5bfe0*/  IMAD.MOV.U32 R2, RZ, RZ, R179 ;  /* 0x000000ffff027224 */ /* 0x002fc600078e00b3 */
[----:B------:R-:W-:Y:S04]  /*5bff0*/  STL [R1+0xfbc], R174 ;  /* 0x000fbcae01007387 */ /* 0x000fe80000100800 */
[----:B------:R1:W-:Y:S04]  /*5c000*/  STL [R1+0xfb0], R2 ;  /* 0x000fb00201007387 */ /* 0x0003e80000100800 */
[----:B------:R-:W-:Y:S01]  /*5c010*/  STL [R1+0xfc4], R168 ;  /* 0x000fc4a801007387 */ /* 0x000fe20000100800 */
[----:B-1----:R-:W-:-:S05]  /*5c020*/  IMAD.MOV.U32 R2, RZ, RZ, R175 ;  /* 0x000000ffff027224 */ /* 0x002fca00078e00af */
[----:B------:R1:W-:Y:S02]  /*5c030*/  STL [R1+0xfb8], R2 ;  /* 0x000fb80201007387 */ /* 0x0003e40000100800 */
[----:B-1----:R-:W-:Y:S02]  /*5c040*/  IMAD.MOV.U32 R2, RZ, RZ, R169 ;  /* 0x000000ffff027224 */ /* 0x002fe400078e00a9 */
[----:B------:R-:W-:Y:S04]  /*5c050*/  STL [R1+0xfcc], R58 ;  /* 0x000fcc3a01007387 */ /* 0x000fe80000100800 */
[----:B------:R1:W-:Y:S02]  /*5c060*/  STL [R1+0xfc0], R2 ;  /* 0x000fc00201007387 */ /* 0x0003e40000100800 */
[----:B-1----:R-:W-:-:S02]  /*5c070*/  IMAD.MOV.U32 R2, RZ, RZ, R59 ;  /* 0x000000ffff027224 */ /* 0x002fc400078e003b */
[----:B------:R-:W4:Y:S04]  /*5c080*/  LDL.LU.64 R58, [R1+0x10d0] ;  /* 0x0010d000013a7983 */ /* 0x000f280000300a00 */
[----:B------:R2:W-:Y:S02]  /*5c090*/  STL [R1+0xfc8], R2 ;  /* 0x000fc80201007387 */ /* 0x0005e40000100800 */
[----:B--2---:R-:W-:Y:S02]  /*5c0a0*/  IMAD.MOV.U32 R2, RZ, RZ, R171 ;  /* 0x000000ffff027224 */ /* 0x004fe400078e00ab */
[----:B------:R1:W-:Y:S04]  /*5c0b0*/  STL [R1+0xfd4], R170 ;  /* 0x000fd4aa01007387 */ /* 0x0003e80000100800 */
[----:B------:R-:W-:Y:S04]  /*5c0c0*/  STL [R1+0xfdc], R108 ;  /* 0x000fdc6c01007387 */ /* 0x000fe80000100800 */
[----:B------:R2:W-:Y:S04]  /*5c0d0*/  STL [R1+0xfd0], R2 ;  /* 0x000fd00201007387 */ /* 0x0005e80000100800 */
[----:B------:R-:W4:Y:S04]  /*5c0e0*/  LDL.LU.64 R178, [R1+0x10d8] ;  /* 0x0010d80001b27983 */ /* 0x000f280000300a00 */
[----:B------:R-:W-:Y:S04]  /*5c0f0*/  STL [R1+0xfd8], R109 ;  /* 0x000fd86d01007387 */ /* 0x000fe80000100800 */
[----:B------:R-:W-:Y:S04]  /*5c100*/  STL [R1+0xfe4], R186 ;  /* 0x000fe4ba01007387 */ /* 0x000fe80000100800 */
[----:B------:R-:W4:Y:S04]  /*5c110*/  LDL.LU.64 R174, [R1+0x10e0] ;  /* 0x0010e00001ae7983 */ /* 0x000f280000300a00 */
[----:B------:R-:W-:Y:S04]  /*5c120*/  STL [R1+0xfe0], R187 ;  /* 0x000fe0bb01007387 */ /* 0x000fe80000100800 */
[----:B------:R-:W4:Y:S04]  /*5c130*/  LDL.LU.64 R168, [R1+0x10e8] ;  /* 0x0010e80001a87983 */ /* 0x000f280000300a00 */
[----:B-----5:R5:W-:Y:S04]  /*5c140*/  STL [R1+0xfec], R162 ;  /* 0x000feca201007387 */ /* 0x020be80000100800 */
[----:B-1----:R-:W4:Y:S01]  /*5c150*/  LDL.LU.64 R170, [R1+0x10f0] ;  /* 0x0010f00001aa7983 */ /* 0x002f220000300a00 */
[----:B--2---:R-:W-:-:S03]  /*5c160*/  IMAD.MOV.U32 R2, RZ, RZ, R163 ;  /* 0x000000ffff027224 */ /* 0x004fc600078e00a3 */
[----:B-----5:R-:W2:Y:S04]  /*5c170*/  LDL.LU.64 R162, [R1+0x10f8] ;  /* 0x0010f80001a27983 */ /* 0x020ea80000300a00 */
[----:B------:R1:W-:Y:S04]  /*5c180*/  STL [R1+0xfe8], R2 ;  /* 0x000fe80201007387 */ /* 0x0003e80000100800 */
[----:B---3--:R-:W-:Y:S01]  /*5c190*/  STL [R1+0xff4], R172 ;  /* 0x000ff4ac01007387 */ /* 0x008fe20000100800 */
        /* <DEDUP_REMOVED lines=9> */
[----:B------:R-:W3:Y:S01]  /*5c230*/  LDL.LU.64 R164, [R1+0x1100] ;  /* 0x0011000001a47983 */ /* 0x000ee20000300a00 */
[----:B-1----:R-:W-:-:S05]  /*5c240*/  IMAD.MOV.U32 R2, RZ, RZ, R161 ;  /* 0x000000ffff027224 */ /* 0x002fca00078e00a1 */
[----:B------:R1:W-:Y:S04]  /*5c250*/  STL [R1+0x1008], R2 ;  /* 0x0010080201007387 */ /* 0x0003e80000100800 */
[----:B------:R5:W-:Y:S04]  /*5c260*/  STL [R1+0x1014], R56 ;  /* 0x0010143801007387 */ /* 0x000be80000100800 */
[----:B------:R-:W3:Y:S01]  /*5c270*/  LDL.LU.64 R166, [R1+0x1118] ;  /* 0x0011180001a67983 */ /* 0x000ee20000300a00 */
[----:B-1----:R-:W-:-:S05]  /*5c280*/  IMAD.MOV.U32 R2, RZ, RZ, R57 ;  /* 0x000000ffff027224 */ /* 0x002fca00078e0039 */
[----:B------:R1:W-:Y:S04]  /*5c290*/  STL [R1+0x1010], R2 ;  /* 0x0010100201007387 */ /* 0x0003e80000100800 */
[----:B------:R-:W-:Y:S04]  /*5c2a0*/  STL [R1+0x101c], R110 ;  /* 0x00101c6e01007387 */ /* 0x000fe80000100800 */
[----:B------:R-:W-:Y:S04]  /*5c2b0*/  STL [R1+0x1018], R111 ;  /* 0x0010186f01007387 */ /* 0x000fe80000100800 */
[----:B------:R-:W-:Y:S04]  /*5c2c0*/  STL [R1+0x1024], R188 ;  /* 0x001024bc01007387 */ /* 0x000fe80000100800 */
[----:B-----5:R-:W5:Y:S04]  /*5c2d0*/  LDL.LU.64 R56, [R1+0x1120] ;  /* 0x0011200001387983 */ /* 0x020f680000300a00 */
[----:B------:R-:W-:Y:S04]  /*5c2e0*/  STL [R1+0x1020], R189 ;  /* 0x001020bd01007387 */ /* 0x000fe80000100800 */
[----:B----4-:R4:W-:Y:S01]  /*5c2f0*/  STL [R1+0x102c], R58 ;  /* 0x00102c3a01007387 */ /* 0x0109e20000100800 */
[----:B-1----:R-:W-:-:S03]  /*5c300*/  IMAD.MOV.U32 R2, RZ, RZ, R59 ;  /* 0x000000ffff027224 */ /* 0x002fc600078e003b */
[----:B------:R-:W5:Y:S04]  /*5c310*/  LDL.LU.64 R172, [R1+0x1128] ;  /* 0x0011280001ac7983 */ /* 0x000f680000300a00 */
[----:B----4-:R-:W4:Y:S04]  /*5c320*/  LDL.LU.64 R58, [R1+0x1130] ;  /* 0x00113000013a7983 */ /* 0x010f280000300a00 */
[----:B------:R1:W-:Y:S04]  /*5c330*/  STL [R1+0x1028], R2 ;  /* 0x0010280201007387 */ /* 0x0003e80000100800 */
[----:B------:R-:W-:Y:S01]  /*5c340*/  STL [R1+0x1034], R178 ;  /* 0x001034b201007387 */ /* 0x000fe20000100800 */
[----:B-1----:R-:W-:-:S03]  /*5c350*/  IMAD.MOV.U32 R2, RZ, RZ, R179 ;  /* 0x000000ffff027224 */ /* 0x002fc600078e00b3 */
[----:B------:R-:W4:Y:S04]  /*5c360*/  LDL.LU.64 R160, [R1+0x1138] ;  /* 0x0011380001a07983 */ /* 0x000f280000300a00 */
        /* <DEDUP_REMOVED lines=8> */
[----:B--2---:R-:W-:Y:S01]  /*5c3f0*/  STL [R1+0x1054], R162 ;  /* 0x001054a201007387 */ /* 0x004fe20000100800 */
[----:B-1----:R-:W-:-:S05]  /*5c400*/  IMAD.MOV.U32 R2, RZ, RZ, R171 ;  /* 0x000000ffff027224 */ /* 0x002fca00078e00ab */
[----:B------:R1:W-:Y:S04]  /*5c410*/  STL [R1+0x1048], R2 ;  /* 0x0010480201007387 */ /* 0x0003e80000100800 */
[----:B------:R-:W2:Y:S01]  /*5c420*/  LDL.LU.64 R174, [R1+0x1140] ;  /* 0x0011400001ae7983 */ /* 0x000ea20000300a00 */
[----:B-1----:R-:W-:-:S03]  /*5c430*/  IMAD.MOV.U32 R2, RZ, RZ, R163 ;  /* 0x000000ffff027224 */ /* 0x002fc600078e00a3 */
[----:B------:R-:W-:Y:S04]  /*5c440*/  STL [R1+0x105c], R112 ;  /* 0x00105c7001007387 */ /* 0x000fe80000100800 */
[----:B------:R3:W-:Y:S04]  /*5c450*/  STL [R1+0x1050], R2 ;  /* 0x0010500201007387 */ /* 0x0007e80000100800 */
[----:B------:R-:W2:Y:S04]  /*5c460*/  LDL.LU.64 R162, [R1+0x1168] ;  /* 0x0011680001a27983 */ /* 0x000ea80000300a00 */
[----:B------:R-:W-:Y:S04]  /*5c470*/  STL [R1+0x1058], R113 ;  /* 0x0010587101007387 */ /* 0x000fe80000100800 */
[----:B------:R-:W-:Y:S04]  /*5c480*/  STL [R1+0x1064], R190 ;  /* 0x001064be01007387 */ /* 0x000fe80000100800 */
[----:B------:R-:W-:Y:S04]  /*5c490*/  STL [R1+0x1060], R191 ;  /* 0x001060bf01007387 */ /* 0x000fe80000100800 */
[----:B------:R-:W2:Y:S01]  /*5c4a0*/  LDL.LU.64 R168, [R1+0x1170] ;  /* 0x0011700001a87983 */ /* 0x000ea20000300a00 */
[----:B---3--:R-:W-:-:S03]  /*5c4b0*/  IMAD.MOV.U32 R2, RZ, RZ, R165 ;  /* 0x000000ffff027224 */ /* 0x008fc600078e00a5 */
[----:B------:R1:W-:Y:S04]  /*5c4c0*/  STL [R1+0x106c], R164 ;  /* 0x00106ca401007387 */ /* 0x0003e80000100800 */
[----:B------:R-:W3:Y:S04]  /*5c4d0*/  LDL.LU.64 R170, [R1+0x1178] ;  /* 0x0011780001aa7983 */ /* 0x000ee80000300a00 */
[----:B------:R1:W-:Y:S04]  /*5c4e0*/  STL [R1+0x1068], R2 ;  /* 0x0010680201007387 */ /* 0x0003e80000100800 */
[----:B------:R1:W-:Y:S04]  /*5c4f0*/  STL [R1+0x1074], R166 ;  /* 0x001074a601007387 */ /* 0x0003e80000100800 */
[----:B-1----:R-:W3:Y:S01]  /*5c500*/  LDL.LU.64 R164, [R1+0x2e8] ;  /* 0x0002e80001a47983 */ /* 0x002ee20000300a00 */
[----:B------:R-:W-:-:S03]  /*5c510*/  IMAD.MOV.U32 R2, RZ, RZ, R167 ;  /* 0x000000ffff027224 */ /* 0x000fc600078e00a7 */
[----:B------:R-:W3:Y:S04]  /*5c520*/  LDL.LU.64 R166, [R1+0x1180] ;  /* 0x0011800001a67983 */ /* 0x000ee80000300a00 */
[----:B------:R1:W-:Y:S04]  /*5c530*/  STL [R1+0x1070], R2 ;  /* 0x0010700201007387 */ /* 0x0003e80000100800 */
[----:B-----5:R5:W-:Y:S01]  /*5c540*/  STL [R1+0x107c], R56 ;  /* 0x00107c3801007387 */ /* 0x020be20000100800 */
[----:B-1----:R-:W-:-:S03]  /*5c550*/  MOV R2, R57 ;  /* 0x0000003900027202 */ /* 0x002fc60000000f00 */
[----:B-----5:R-:W5:Y:S04]  /*5c560*/  LDL.LU.64 R56, [R1+0x1188] ;  /* 0x0011880001387983 */ /* 0x020f680000300a00 */
[----:B------:R1:W-:Y:S02]  /*5c570*/  STL [R1+0x1078], R2 ;  /* 0x0010780201007387 */ /* 0x0003e40000100800 */
[----:B-1----:R-:W-:Y:S02]  /*5c580*/  IMAD.MOV.U32 R2, RZ, RZ, R173 ;  /* 0x000000ffff027224 */ /* 0x002fe400078e00ad */
[----:B------:R-:W-:Y:S04]  /*5c590*/  STL [R1+0x1084], R172 ;  /* 0x001084ac01007387 */ /* 0x000fe80000100800 */
[----:B----4-:R-:W-:Y:S04]  /*5c5a0*/  STL [R1+0x108c], R58 ;  /* 0x00108c3a01007387 */ /* 0x010fe80000100800 */
[----:B------:R1:W-:Y:S02]  /*5c5b0*/  STL [R1+0x1080], R2 ;  /* 0x0010800201007387 */ /* 0x0003e40000100800 */
[----:B-1----:R-:W-:-:S02]  /*5c5c0*/  IMAD.MOV.U32 R2, RZ, RZ, R59 ;  /* 0x000000ffff027224 */ /* 0x002fc400078e003b */
[----:B------:R-:W-:Y:S04]  /*5c5d0*/  STL [R1+0x1094], R160 ;  /* 0x001094a001007387 */ /* 0x000fe80000100800 */
[----:B------:R1:W-:Y:S04]  /*5c5e0*/  STL [R1+0x1088], R2 ;  /* 0x0010880201007387 */ /* 0x0003e80000100800 */
[----:B------:R-:W4:Y:S01]  /*5c5f0*/  LDL.LU.64 R58, [R1+0x1190] ;  /* 0x00119000013a7983 */ /* 0x000f220000300a00 */
[----:B-1----:R-:W-:-:S03]  /*5c600*/  IMAD.MOV.U32 R2, RZ, RZ, R161 ;  /* 0x000000ffff027224 */ /* 0x002fc600078e00a1 */
[----:B------:R-:W-:Y:S04]  /*5c610*/  STL [R1+0x109c], R114 ;  /* 0x00109c7201007387 */ /* 0x000fe80000100800 */
[----:B------:R1:W-:Y:S04]  /*5c620*/  STL [R1+0x1090], R2 ;  /* 0x0010900201007387 */ /* 0x0003e80000100800 */
[----:B------:R-:W-:Y:S04]  /*5c630*/  STL [R1+0x1098], R115 ;  /* 0x0010987301007387 */ /* 0x000fe80000100800 */
[----:B------:R-:W4:Y:S04]  /*5c640*/  LDL.LU.64 R160, [R1+0x11b0] ;  /* 0x0011b00001a07983 */ /* 0x000f280000300a00 */
[----:B------:R-:W-:Y:S04]  /*5c650*/  STL [R1+0x10a4], R192 ;  /* 0x0010a4c001007387 */ /* 0x000fe80000100800 */
[----:B------:R-:W-:Y:S04]  /*5c660*/  STL [R1+0x10a0], R193 ;  /* 0x0010a0c101007387 */ /* 0x000fe80000100800 */
[----:B------:R-:W4:Y:S04]  /*5c670*/  LDL.LU.64 R178, [R1+0x11c0] ;  /* 0x0011c00001b27983 */ /* 0x000f280000300a00 */
[----:B--2---:R2:W-:Y:S01]  /*5c680*/  STL [R1+0x10ac], R174 ;  /* 0x0010acae01007387 */ /* 0x0045e20000100800 */
[----:B-1----:R-:W-:-:S03]  /*5c690*/  IMAD.MOV.U32 R2, RZ, RZ, R175 ;  /* 0x000000ffff027224 */ /* 0x002fc600078e00af */
[----:B------:R-:W4:Y:S04]  /*5c6a0*/  LDL.LU.64 R172, [R1+0x11c8] ;  /* 0x0011c80001ac7983 */ /* 0x000f280000300a00 */
[----:B------:R1:W-:Y:S04]  /*5c6b0*/  STL [R1+0x10a8], R2 ;  /* 0x0010a80201007387 */ /* 0x0003e80000100800 */
[----:B------:R2:W-:Y:S04]  /*5c6c0*/  STL [R1+0x10b4], R162 ;  /* 0x0010b4a201007387 */ /* 0x0005e80000100800 */
[----:B--2---:R-:W2:Y:S01]  /*5c6d0*/  LDL.LU.64 R174, [R1+0x2e0] ;  /* 0x0002e00001ae7983 */ /* 0x004ea20000300a00 */
[----:B-1----:R-:W-:-:S03]  /*5c6e0*/  IMAD.MOV.U32 R2, RZ, RZ, R163 ;  /* 0x000000ffff027224 */ /* 0x002fc600078e00a3 */
[----:B------:R-:W2:Y:S04]  /*5c6f0*/  LDL.LU.64 R162, [R1+0x11d0] ;  /* 0x0011d00001a27983 */ /* 0x000ea80000300a00 */
[----:B------:R1:W-:Y:S04]  /*5c700*/  STL [R1+0x10b0], R2 ;  /* 0x0010b00201007387 */ /* 0x0003e80000100800 */
[----:B------:R1:W-:Y:S02]  /*5c710*/  STL [R1+0x10bc], R168 ;  /* 0x0010bca801007387 */ /* 0x0003e40000100800 */
[----:B-1----:R-:W-:-:S02]  /*5c720*/  IMAD.MOV.U32 R2, RZ, RZ, R169 ;  /* 0x000000ffff027224 */ /* 0x002fc400078e00a9 */
[----:B------:R-:W2:Y:S04]  /*5c730*/  LDL.LU.64 R168, [R1+0x11d8] ;  /* 0x0011d80001a87983 */ /* 0x000ea80000300a00 */
[----:B------:R1:W-:Y:S04]  /*5c740*/  STL [R1+0x10b8], R2 ;  /* 0x0010b80201007387 */ /* 0x0003e80000100800 */
[----:B---3--:R-:W-:Y:S01]  /*5c750*/  STL [R1+0x10c4], R170 ;  /* 0x0010c4aa01007387 */ /* 0x008fe20000100800 */
[----:B-1----:R-:W-:-:S03]  /*5c760*/  IMAD.MOV.U32 R2, RZ, RZ, R171 ;  /* 0x000000ffff027224 */ /* 0x002fc600078e00ab */
[----:B------:R-:W-:Y:S04]  /*5c770*/  STL [R1+0x10cc], R164 ;  /* 0x0010cca401007387 */ /* 0x000fe80000100800 */
[----:B------:R1:W-:Y:S04]  /*5c780*/  STL [R1+0x10c0], R2 ;  /* 0x0010c00201007387 */ /* 0x0003e80000100800 */
[----:B------:R-:W-:Y:S01]  /*5c790*/  STL [R1+0x10d4], R166 ;  /* 0x0010d4a601007387 */ /* 0x000fe20000100800 */
[----:B-1----:R-:W-:-:S05]  /*5c7a0*/  IMAD.MOV.U32 R2, RZ, RZ, R165 ;  /* 0x000000ffff027224 */ /* 0x002fca00078e00a5 */
[----:B------:R1:W-:Y:S04]  /*5c7b0*/  STL [R1+0x10c8], R2 ;  /* 0x0010c80201007387 */ /* 0x0003e80000100800 */
[----:B------:R-:W3:Y:S01]  /*5c7c0*/  LDL.LU.64 R176, [R1+0x11e0] ;  /* 0x0011e00001b07983 */ /* 0x000ee20000300a00 */
[----:B-1----:R-:W-:-:S05]  /*5c7d0*/  IMAD.MOV.U32 R2, RZ, RZ, R167 ;  /* 0x000000ffff027224 */ /* 0x002fca00078e00a7 */
[----:B------:R1:W-:Y:S04]  /*5c7e0*/  STL [R1+0x10d0], R2 ;  /* 0x0010d00201007387 */ /* 0x0003e80000100800 */
[----:B-----5:R5:W-:Y:S01]  /*5c7f0*/  STL [R1+0x10dc], R56 ;  /* 0x0010dc3801007387 */ /* 0x020be20000100800 */
[----:B-1----:R-:W-:-:S03]  /*5c800*/  IMAD.MOV.U32 R2, RZ, RZ, R57 ;  /* 0x000000ffff027224 */ /* 0x002fc600078e0039 */
[----:B-----5:R-:W5:Y:S04]  /*5c810*/  LDL.LU.64 R56, [R1+0x1200] ;  /* 0x0012000001387983 */ /* 0x020f680000300a00 */
[----:B------:R1:W-:Y:S04]  /*5c820*/  STL [R1+0x10d8], R2 ;  /* 0x0010d80201007387 */ /* 0x0003e80000100800 */
[----:B------:R-:W-:Y:S04]  /*5c830*/  STL [R1+0x10e4], R194 ;  /* 0x0010e4c201007387 */ /* 0x000fe80000100800 */
[----:B------:R-:W5:Y:S04]  /*5c840*/  LDL.LU.64 R170, [R1+0x1210] ;  /* 0x0012100001aa7983 */ /* 0x000f680000300a00 */
[----:B------:R-:W-:Y:S04]  /*5c850*/  STL [R1+0x10e0], R195 ;  /* 0x0010e0c301007387 */ /* 0x000fe80000100800 */
[----:B----4-:R4:W-:Y:S04]  /*5c860*/  STL [R1+0x10ec], R58 ;  /* 0x0010ec3a01007387 */ /* 0x0109e80000100800 */
[----:B------:R-:W5:Y:S01]  /*5c870*/  LDL.LU.64 R164, [R1+0x1218] ;  /* 0x0012180001a47983 */ /* 0x000f620000300a00 */
[----:B-1----:R-:W-:-:S03]  /*5c880*/  IMAD.MOV.U32 R2, RZ, RZ, R59 ;  /* 0x000000ffff027224 */ /* 0x002fc600078e003b */
[----:B------:R-:W5:Y:S04]  /*5c890*/  LDL.LU.64 R166, [R1+0x2d8] ;  /* 0x0002d80001a67983 */ /* 0x000f680000300a00 */
[----:B------:R1:W-:Y:S04]  /*5c8a0*/  STL [R1+0x10e8], R2 ;  /* 0x0010e80201007387 */ /* 0x0003e80000100800 */
[----:B------:R4:W-:Y:S04]  /*5c8b0*/  STL [R1+0x10f4], R160 ;  /* 0x0010f4a001007387 */ /* 0x0009e80000100800 */
[----:B----4-:R-:W4:Y:S01]  /*5c8c0*/  LDL.LU.64 R58, [R1+0x1220] ;  /* 0x00122000013a7983 */ /* 0x010f220000300a00 */
        /* <DEDUP_REMOVED lines=8> */
[----:B--2---:R-:W-:Y:S04]  /*5c950*/  STL [R1+0x110c], R174 ;  /* 0x00110cae01007387 */ /* 0x004fe80000100800 */
[----:B------:R1:W-:Y:S04]  /*5c960*/  STL [R1+0x1100], R2 ;  /* 0x0011000201007387 */ /* 0x0003e80000100800 */
[----:B------:R-:W-:Y:S01]  /*5c970*/  STL [R1+0x1114], R162 ;  /* 0x001114a201007387 */ /* 0x000fe20000100800 */
[----:B-1----:R-:W-:-:S05]  /*5c980*/  IMAD.MOV.U32 R2, RZ, RZ, R175 ;  /* 0x000000ffff027224 */ /* 0x002fca00078e00af */
[----:B------:R1:W-:Y:S04]  /*5c990*/  STL [R1+0x1108], R2 ;  /* 0x0011080201007387 */ /* 0x0003e80000100800 */
[----:B------:R-:W2:Y:S01]  /*5c9a0*/  LDL.LU.64 R178, [R1+0x1230] ;  /* 0x0012300001b27983 */ /* 0x000ea20000300a00 */
[----:B-1----:R-:W-:-:S03]  /*5c9b0*/  IMAD.MOV.U32 R2, RZ, RZ, R163 ;  /* 0x000000ffff027224 */ /* 0x002fc600078e00a3 */
[----:B------:R-:W-:Y:S04]  /*5c9c0*/  STL [R1+0x111c], R168 ;  /* 0x00111ca801007387 */ /* 0x000fe80000100800 */
[----:B------:R1:W-:Y:S04]  /*5c9d0*/  STL [R1+0x1110], R2 ;  /* 0x0011100201007387 */ /* 0x0003e80000100800 */
[----:B------:R-:W2:Y:S04]  /*5c9e0*/  LDL.LU.64 R162, [R1+0x1238] ;  /* 0x0012380001a27983 */ /* 0x000ea80000300a00 */
[----:B------:R-:W2:Y:S01]  /*5c9f0*/  LDL.LU.64 R172, [R1+0x1260] ;  /* 0x0012600001ac7983 */ /* 0x000ea20000300a00 */
[----:B-1----:R-:W-:-:S05]  /*5ca00*/  IMAD.MOV.U32 R2, RZ, RZ, R169 ;  /* 0x000000ffff027224 */ /* 0x002fca00078e00a9 */
[----:B------:R1:W-:Y:S04]  /*5ca10*/  STL [R1+0x1118], R2 ;  /* 0x0011180201007387 */ /* 0x0003e80000100800 */
[----:B------:R-:W-:Y:S04]  /*5ca20*/  STL [R1+0x1124], R196 ;  /* 0x001124c401007387 */ /* 0x000fe80000100800 */
[----:B------:R-:W-:Y:S04]  /*5ca30*/  STL [R1+0x1120], R197 ;  /* 0x001120c501007387 */ /* 0x000fe80000100800 */
[----:B------:R-:W2:Y:S04]  /*5ca40*/  LDL.LU.64 R174, [R1+0x1268] ;  /* 0x0012680001ae7983 */ /* 0x000ea80000300a00 */
[----:B---3--:R-:W-:Y:S01]  /*5ca50*/  STL [R1+0x112c], R176 ;  /* 0x00112cb001007387 */ /* 0x008fe20000100800 */
[----:B-1----:R-:W-:-:S03]  /*5ca60*/  IMAD.MOV.U32 R2, RZ, RZ, R177 ;  /* 0x000000ffff027224 */ /* 0x002fc600078e00b1 */
[----:B------:R-:W3:Y:S04]  /*5ca70*/  LDL.LU.64 R168, [R1+0x2d0] ;  /* 0x0002d00001a87983 */ /* 0x000ee80000300a00 */
[----:B-----5:R-:W-:Y:S04]  /*5ca80*/  STL [R1+0x1134], R56 ;  /* 0x0011343801007387 */ /* 0x020fe80000100800 */
[----:B------:R1:W-:Y:S02]  /*5ca90*/  STL [R1+0x1128], R2 ;  /* 0x0011280201007387 */ /* 0x0003e40000100800 */
[----:B-1----:R-:W-:-:S02]  /*5caa0*/  IMAD.MOV.U32 R2, RZ, RZ, R57 ;  /* 0x000000ffff027224 */ /* 0x002fc400078e0039 */
[----:B------:R-:W-:Y:S04]  /*5cab0*/  STL [R1+0x113c], R170 ;  /* 0x00113caa01007387 */ /* 0x000fe80000100800 */
[----:B------:R1:W-:Y:S04]  /*5cac0*/  STL [R1+0x1130], R2 ;  /* 0x0011300201007387 */ /* 0x0003e80000100800 */
[----:B------:R-:W5:Y:S01]  /*5cad0*/  LDL.LU.64 R56, [R1+0x1270] ;  /* 0x0012700001387983 */ /* 0x000f620000300a00 */
[----:B-1----:R-:W-:-:S03]  /*5cae0*/  MOV R2, R171 ;  /* 0x000000ab00027202 */ /* 0x002fc60000000f00 */
[----:B------:R-:W-:Y:S04]  /*5caf0*/  STL [R1+0x1144], R164 ;  /* 0x001144a401007387 */ /* 0x000fe80000100800 */
[----:B------:R1:W-:Y:S04]  /*5cb00*/  STL [R1+0x1138], R2 ;  /* 0x0011380201007387 */ /* 0x0003e80000100800 */
[----:B------:R-:W-:Y:S01]  /*5cb10*/  STL [R1+0x114c], R166 ;  /* 0x00114ca601007387 */ /* 0x000fe20000100800 */
[----:B-1----:R-:W-:-:S05]  /*5cb20*/  IMAD.MOV.U32 R2, RZ, RZ, R165 ;  /* 0x000000ffff027224 */ /* 0x002fca00078e00a5 */
[----:B------:R1:W-:Y:S04]  /*5cb30*/  STL [R1+0x1140], R2 ;  /* 0x0011400201007387 */ /* 0x0003e80000100800 */
[----:B----4-:R-:W-:Y:S01]  /*5cb40*/  STL [R1+0x1154], R58 ;  /* 0x0011543a01007387 */ /* 0x010fe20000100800 */
[----:B-1----:R-:W-:-:S05]  /*5cb50*/  IMAD.MOV.U32 R2, RZ, RZ, R167 ;  /* 0x000000ffff027224 */ /* 0x002fca00078e00a7 */
[----:B------:R1:W-:Y:S04]  /*5cb60*/  STL [R1+0x1148], R2 ;  /* 0x0011480201007387 */ /* 0x0003e80000100800 */
[----:B------:R-:W4:Y:S01]  /*5cb70*/  LDL.LU.64 R170, [R1+0x1278] ;  /* 0x0012780001aa7983 */ /* 0x000f220000300a00 */
[----:B-1----:R-:W-:-:S05]  /*5cb80*/  IMAD.MOV.U32 R2, RZ, RZ, R59 ;  /* 0x000000ffff027224 */ /* 0x002fca00078e003b */
[----:B------:R1:W-:Y:S04]  /*5cb90*/  STL [R1+0x1150], R2 ;  /* 0x0011500201007387 */ /* 0x0003e80000100800 */
        /* <DEDUP_REMOVED lines=8> */
[----:B--2---:R-:W-:Y:S04]  /*5cc20*/  STL [R1+0x116c], R178 ;  /* 0x00116cb201007387 */ /* 0x004fe80000100800 */
[----:B------:R-:W2:Y:S01]  /*5cc30*/  LDL.LU.64 R160, [R1+0x1298] ;  /* 0x0012980001a07983 */ /* 0x000ea20000300a00 */
[----:B-1----:R-:W-:-:S03]  /*5cc40*/  IMAD.MOV.U32 R2, RZ, RZ, R179 ;  /* 0x000000ffff027224 */ /* 0x002fc600078e00b3 */
[----:B------:R-:W-:Y:S04]  /*5cc50*/  STL [R1+0x1174], R162 ;  /* 0x001174a201007387 */ /* 0x000fe80000100800 */
        /* <DEDUP_REMOVED lines=8> */
[----:B---3--:R-:W-:Y:S01]  /*5cce0*/  STL [R1+0x118c], R168 ;  /* 0x00118ca801007387 */ /* 0x008fe20000100800 */
[----:B-1----:R-:W-:-:S05]  /*5ccf0*/  IMAD.MOV.U32 R2, RZ, RZ, R175 ;  /* 0x000000ffff027224 */ /* 0x002fca00078e00af */
[----:B------:R1:W-:Y:S04]  /*5cd00*/  STL [R1+0x1180], R2 ;  /* 0x0011800201007387 */ /* 0x0003e80000100800 */
[----:B------:R-:W-:Y:S01]  /*5cd10*/  STL [R1+0x1194], R36 ;  /* 0x0011942401007387 */ /* 0x000fe20000100800 */
[----:B-1----:R-:W-:-:S05]  /*5cd20*/  IMAD.MOV.U32 R2, RZ, RZ, R169 ;  /* 0x000000ffff027224 */ /* 0x002fca00078e00a9 */
[----:B------:R1:W-:Y:S04]  /*5cd30*/  STL [R1+0x1188], R2 ;  /* 0x0011880201007387 */ /* 0x0003e80000100800 */
[----:B------:R-:W-:Y:S04]  /*5cd40*/  STL [R1+0x1190], R37 ;  /* 0x0011902501007387 */ /* 0x000fe80000100800 */
[----:B------:R-:W3:Y:S04]  /*5cd50*/  LDL.LU.64 R178, [R1+0x12a8] ;  /* 0x0012a80001b27983 */ /* 0x000ee80000300a00 */
[----:B-----5:R5:W-:Y:S04]  /*5cd60*/  STL [R1+0x119c], R56 ;  /* 0x00119c3801007387 */ /* 0x020be80000100800 */
[----:B------:R-:W3:Y:S01]  /*5cd70*/  LDL.LU.64 R172, [R1+0x12b0] ;  /* 0x0012b00001ac7983 */ /* 0x000ee20000300a00 */
[----:B-1----:R-:W-:-:S03]  /*5cd80*/  IMAD.MOV.U32 R2, RZ, RZ, R57 ;  /* 0x000000ffff027224 */ /* 0x002fc600078e0039 */
[----:B------:R-:W3:Y:S04]  /*5cd90*/  LDL.LU.64 R174, [R1+0x12b8] ;  /* 0x0012b80001ae7983 */ /* 0x000ee80000300a00 */
[----:B------:R4:W-:Y:S04]  /*5cda0*/  STL [R1+0x1198], R2 ;  /* 0x0011980201007387 */ /* 0x0009e80000100800 */
[----:B------:R-:W-:Y:S04]  /*5cdb0*/  STL [R1+0x11a4], R200 ;  /* 0x0011a4c801007387 */ /* 0x000fe80000100800 */
[----:B------:R-:W3:Y:S04]  /*5cdc0*/  LDL.LU.64 R168, [R1+0x12c0] ;  /* 0x0012c00001a87983 */ /* 0x000ee80000300a00 */
[----:B------:R-:W-:Y:S04]  /*5cdd0*/  STL [R1+0x11a0], R201 ;  /* 0x0011a0c901007387 */ /* 0x000fe80000100800 */
[----:B-----5:R-:W5:Y:S01]  /*5cde0*/  LDL.LU.64 R56, [R1+0x12c8] ;  /* 0x0012c80001387983 */ /* 0x020f620000300a00 */
[----:B----4-:R-:W-:-:S03]  /*5cdf0*/  IMAD.MOV.U32 R2, RZ, RZ, R171 ;  /* 0x000000ffff027224 */ /* 0x010fc600078e00ab */
[----:B------:R-:W-:Y:S04]  /*5ce00*/  STL [R1+0x11ac], R170 ;  /* 0x0011acaa01007387 */ /* 0x000fe80000100800 */
[----:B------:R-:W-:Y:S04]  /*5ce10*/  STL [R1+0x11b4], R58 ;  /* 0x0011b43a01007387 */ /* 0x000fe80000100800 */
[----:B------:R1:W-:Y:S02]  /*5ce20*/  STL [R1+0x11a8], R2 ;  /* 0x0011a80201007387 */ /* 0x0003e40000100800 */
[----:B-1----:R-:W-:-:S02]  /*5ce30*/  IMAD.MOV.U32 R2, RZ, RZ, R59 ;  /* 0x000000ffff027224 */ /* 0x002fc400078e003b */
[----:B------:R-:W4:Y:S04]  /*5ce40*/  LDL.LU.64 R58, [R1+0x12d0] ;  /* 0x0012d000013a7983 */ /* 0x000f280000300a00 */
[----:B------:R1:W-:Y:S04]  /*5ce50*/  STL [R1+0x11b0], R2 ;  /* 0x0011b00201007387 */ /* 0x0003e80000100800 */
[----:B------:R-:W-:Y:S01]  /*5ce60*/  STL [R1+0x11bc], R164 ;  /* 0x0011bca401007387 */ /* 0x000fe20000100800 */
[----:B-1----:R-:W-:-:S03]  /*5ce70*/  IMAD.MOV.U32 R2, RZ, RZ, R165 ;  /* 0x000000ffff027224 */ /* 0x002fc600078e00a5 */
[----:B------:R-:W-:Y:S04]  /*5ce80*/  STL [R1+0x11c4], R166 ;  /* 0x0011c4a601007387 */ /* 0x000fe80000100800 */
[----:B------:R1:W-:Y:S02]  /*5ce90*/  STL [R1+0x11b8], R2 ;  /* 0x0011b80201007387 */ /* 0x0003e40000100800 */
[----:B-1----:R-:W-:Y:S02]  /*5cea0*/  IMAD.MOV.U32 R2, RZ, RZ, R167 ;  /* 0x000000ffff027224 */ /* 0x002fe400078e00a7 */
[----:B--2---:R-:W-:Y:S04]  /*5ceb0*/  STL [R1+0x11cc], R160 ;  /* 0x0011cca001007387 */ /* 0x004fe80000100800 */
[----:B------:R1:W-:Y:S04]  /*5cec0*/  STL [R1+0x11c0], R2 ;  /* 0x0011c00201007387 */ /* 0x0003e80000100800 */
[----:B------:R-:W2:Y:S01]  /*5ced0*/  LDL.LU.64 R166, [R1+0x12d8] ;  /* 0x0012d80001a67983 */ /* 0x000ea20000300a00 */
[----:B-1----:R-:W-:-:S05]  /*5cee0*/  IMAD.MOV.U32 R2, RZ, RZ, R161 ;  /* 0x000000ffff027224 */ /* 0x002fca00078e00a1 */
[----:B------:R1:W-:Y:S04]  /*5cef0*/  STL [R1+0x11c8], R2 ;  /* 0x0011c80201007387 */ /* 0x0003e80000100800 */
[----:B------:R-:W-:Y:S04]  /*5cf00*/  STL [R1+0x11d4], R38 ;  /* 0x0011d42601007387 */ /* 0x000fe80000100800 */
[----:B------:R-:W-:Y:S04]  /*5cf10*/  STL [R1+0x11d0], R39 ;  /* 0x0011d02701007387 */ /* 0x000fe80000100800 */
[----:B------:R1:W-:Y:S02]  /*5cf20*/  STL [R1+0x11dc], R162 ;  /* 0x0011dca201007387 */ /* 0x0003e40000100800 */
[----:B-1----:R-:W-:-:S02]  /*5cf30*/  IMAD.MOV.U32 R2, RZ, RZ, R163 ;  /* 0x000000ffff027224 */ /* 0x002fc400078e00a3 */
[----:B------:R-:W2:Y:S04]  /*5cf40*/  LDL.LU.64 R170, [R1+0x12e0] ;  /* 0x0012e00001aa7983 */ /* 0x000ea80000300a00 */
[----:B------:R-:W2:Y:S04]  /*5cf50*/  LDL.LU.64 R164, [R1+0x12e8] ;  /* 0x0012e80001a47983 */ /* 0x000ea80000300a00 */
[----:B------:R3:W-:Y:S04]  /*5cf60*/  STL [R1+0x11d8], R2 ;  /* 0x0011d80201007387 */ /* 0x0007e80000100800 */
[----:B------:R-:W-:Y:S04]  /*5cf70*/  STL [R1+0x11e4], R202 ;  /* 0x0011e4ca01007387 */ /* 0x000fe80000100800 */
[----:B------:R-:W2:Y:S04]  /*5cf80*/  LDL.LU.64 R160, [R1+0x12f0] ;  /* 0x0012f00001a07983 */ /* 0x000ea80000300a00 */
[----:B------:R-:W-:Y:S04]  /*5cf90*/  STL [R1+0x11e0], R203 ;  /* 0x0011e0cb01007387 */ /* 0x000fe80000100800 */
[----:B------:R-:W2:Y:S01]  /*5cfa0*/  LDL.LU.64 R162, [R1+0x2b8] ;  /* 0x0002b80001a27983 */ /* 0x000ea20000300a00 */
[----:B---3--:R-:W-:-:S03]  /*5cfb0*/  IMAD.MOV.U32 R2, RZ, RZ, R179 ;  /* 0x000000ffff027224 */ /* 0x008fc600078e00b3 */
[----:B------:R-:W-:Y:S04]  /*5cfc0*/  STL [R1+0x11ec], R178 ;  /* 0x0011ecb201007387 */ /* 0x000fe80000100800 */
[----:B------:R-:W-:Y:S04]  /*5cfd0*/  STL [R1+0x11f4], R172 ;  /* 0x0011f4ac01007387 */ /* 0x000fe80000100800 */
[----:B------:R1:W-:Y:S04]  /*5cfe0*/  STL [R1+0x11e8], R2 ;  /* 0x0011e80201007387 */ /* 0x0003e80000100800 */
[----:B------:R-:W-:Y:S01]  /*5cff0*/  STL [R1+0x11fc], R174 ;  /* 0x0011fcae01007387 */ /* 0x000fe20000100800 */
[----:B-1----:R-:W-:-:S05]  /*5d000*/  IMAD.MOV.U32 R2, RZ, RZ, R173 ;  /* 0x000000ffff027224 */ /* 0x002fca00078e00ad */
[----:B------:R1:W-:Y:S04]  /*5d010*/  STL [R1+0x11f0], R2 ;  /* 0x0011f00201007387 */ /* 0x0003e80000100800 */
[----:B------:R-:W-:Y:S01]  /*5d020*/  STL [R1+0x1204], R168 ;  /* 0x001204a801007387 */ /* 0x000fe20000100800 */
[----:B-1----:R-:W-:-:S05]  /*5d030*/  IMAD.MOV.U32 R2, RZ, RZ, R175 ;  /* 0x000000ffff027224 */ /* 0x002fca00078e00af */
[----:B------:R1:W-:Y:S04]  /*5d040*/  STL [R1+0x11f8], R2 ;  /* 0x0011f80201007387 */ /* 0x0003e80000100800 */
[----:B-----5:R-:W-:Y:S01]  /*5d050*/  STL [R1+0x120c], R56 ;  /* 0x00120c3801007387 */ /* 0x020fe20000100800 */
[----:B-1----:R-:W-:-:S05]  /*5d060*/  MOV R2, R169 ;  /* 0x000000a900027202 */ /* 0x002fca0000000f00 */
[----:B------:R1:W-:Y:S04]  /*5d070*/  STL [R1+0x1200], R2 ;  /* 0x0012000201007387 */ /* 0x0003e80000100800 */
[----:B------:R-:W-:Y:S01]  /*5d080*/  STL [R1+0x1214], R40 ;  /* 0x0012142801007387 */ /* 0x000fe20000100800 */
[----:B-1----:R-:W-:-:S05]  /*5d090*/  IMAD.MOV.U32 R2, RZ, RZ, R57 ;  /* 0x000000ffff027224 */ /* 0x002fca00078e0039 */
[----:B------:R4:W-:Y:S04]  /*5d0a0*/  STL [R1+0x1208], R2 ;  /* 0x0012080201007387 */ /* 0x0009e80000100800 */
[----:B------:R-:W3:Y:S04]  /*5d0b0*/  LDL.LU.64 R56, [R1+0x12f8] ;  /* 0x0012f80001387983 */ /* 0x000ee80000300a00 */
[----:B------:R-:W-:Y:S01]  /*5d0c0*/  STL [R1+0x1210], R41 ;  /* 0x0012102901007387 */ /* 0x000fe20000100800 */
[----:B----4-:R-:W-:-:S03]  /*5d0d0*/  IMAD.MOV.U32 R2, RZ, RZ, R59 ;  /* 0x000000ffff027224 */ /* 0x010fc600078e003b */
[----:B------:R1:W-:Y:S04]  /*5d0e0*/  STL [R1+0x121c], R58 ;  /* 0x00121c3a01007387 */ /* 0x0003e80000100800 */
[----:B------:R-:W4:Y:S04]  /*5d0f0*/  LDL.LU.64 R172, [R1+0x1300] ;  /* 0x0013000001ac7983 */ /* 0x000f280000300a00 */
[----:B------:R5:W-:Y:S04]  /*5d100*/  STL [R1+0x1218], R2 ;  /* 0x0012180201007387 */ /* 0x000be80000100800 */
[----:B------:R-:W-:Y:S04]  /*5d110*/  STL [R1+0x1224], R204 ;  /* 0x001224cc01007387 */ /* 0x000fe80000100800 */
[----:B------:R-:W4:Y:S04]  /*5d120*/  LDL.LU.64 R174, [R1+0x1308] ;  /* 0x0013080001ae7983 */ /* 0x000f280000300a00 */
[----:B------:R-:W-:Y:S04]  /*5d130*/  STL [R1+0x1220], R205 ;  /* 0x001220cd01007387 */ /* 0x000fe80000100800 */
[----:B------:R-:W4:Y:S04]  /*5d140*/  LDL.LU.64 R168, [R1+0x1310] ;  /* 0x0013100001a87983 */ /* 0x000f280000300a00 */
[----:B--2---:R2:W-:Y:S04]  /*5d150*/  STL [R1+0x122c], R166 ;  /* 0x00122ca601007387 */ /* 0x0045e80000100800 */
[----:B-1----:R-:W4:Y:S01]  /*5d160*/  LDL.LU.64 R58, [R1+0x2b0] ;  /* 0x0002b000013a7983 */ /* 0x002f220000300a00 */
[----:B-----5:R-:W-:-:S03]  /*5d170*/  IMAD.MOV.U32 R2, RZ, RZ, R167 ;  /* 0x000000ffff027224 */ /* 0x020fc600078e00a7 */
[----:B--2---:R-:W2:Y:S04]  /*5d180*/  LDL.LU.64 R166, [R1+0x1318] ;  /* 0x0013180001a67983 */ /* 0x004ea80000300a00 */
[----:B------:R1:W-:Y:S02]  /*5d190*/  STL [R1+0x1228], R2 ;  /* 0x0012280201007387 */ /* 0x0003e40000100800 */
[----:B-1----:R-:W-:Y:S02]  /*5d1a0*/  IMAD.MOV.U32 R2, RZ, RZ, R171 ;  /* 0x000000ffff027224 */ /* 0x002fe400078e00ab */
[----:B------:R-:W-:Y:S04]  /*5d1b0*/  STL [R1+0x1234], R170 ;  /* 0x001234aa01007387 */ /* 0x000fe80000100800 */
[----:B------:R-:W-:Y:S04]  /*5d1c0*/  STL [R1+0x123c], R164 ;  /* 0x00123ca401007387 */ /* 0x000fe80000100800 */
[----:B------:R1:W-:Y:S02]  /*5d1d0*/  STL [R1+0x1230], R2 ;  /* 0x0012300201007387 */ /* 0x0003e40000100800 */
[----:B-1----:R-:W-:-:S02]  /*5d1e0*/  IMAD.MOV.U32 R2, RZ, RZ, R165 ;  /* 0x000000ffff027224 */ /* 0x002fc400078e00a5 */
        /* <DEDUP_REMOVED lines=8> */
[----:B------:R-:W5:Y:S04]  /*5d270*/  LDL.LU.64 R160, [R1+0x1320] ;  /* 0x0013200001a07983 */ /* 0x000f680000300a00 */
[----:B------:R-:W-:Y:S04]  /*5d280*/  STL [R1+0x1250], R43 ;  /* 0x0012502b01007387 */ /* 0x000fe80000100800 */
[----:B------:R-:W-:Y:S04]  /*5d290*/  STL [R1+0x125c], R128 ;  /* 0x00125c8001007387 */ /* 0x000fe80000100800 */
[----:B------:R-:W5:Y:S04]  /*5d2a0*/  LDL.LU.64 R178, [R1+0x1328] ;  /* 0x0013280001b27983 */ /* 0x000f680000300a00 */
[----:B------:R-:W-:Y:S04]  /*5d2b0*/  STL [R1+0x1258], R129 ;  /* 0x0012588101007387 */ /* 0x000fe80000100800 */
[----:B------:R-:W-:Y:S04]  /*5d2c0*/  STL [R1+0x1264], R206 ;  /* 0x001264ce01007387 */ /* 0x000fe80000100800 */
[----:B------:R-:W5:Y:S04]  /*5d2d0*/  LDL.LU.64 R170, [R1+0x1330] ;  /* 0x0013300001aa7983 */ /* 0x000f680000300a00 */
[----:B------:R-:W-:Y:S04]  /*5d2e0*/  STL [R1+0x1260], R207 ;  /* 0x001260cf01007387 */ /* 0x000fe80000100800 */
[----:B------:R-:W5:Y:S04]  /*5d2f0*/  LDL.LU.64 R164, [R1+0x1338] ;  /* 0x0013380001a47983 */ /* 0x000f680000300a00 */
[----:B---3--:R3:W-:Y:S04]  /*5d300*/  STL [R1+0x126c], R56 ;  /* 0x00126c3801007387 */ /* 0x0087e80000100800 */
[----:B------:R-:W5:Y:S01]  /*5d310*/  LDL.LU.64 R162, [R1+0x1340] ;  /* 0x0013400001a27983 */ /* 0x000f620000300a00 */
[----:B-1----:R-:W-:-:S03]  /*5d320*/  IMAD.MOV.U32 R2, RZ, RZ, R57 ;  /* 0x000000ffff027224 */ /* 0x002fc600078e0039 */
[----:B---3--:R-:W3:Y:S04]  /*5d330*/  LDL.LU.64 R56, [R1+0x1348] ;  /* 0x0013480001387983 */ /* 0x008ee80000300a00 */
[----:B------:R4:W-:Y:S02]  /*5d340*/  STL [R1+0x1268], R2 ;  /* 0x0012680201007387 */ /* 0x0009e40000100800 */
[----:B----4-:R-:W-:Y:S02]  /*5d350*/  IMAD.MOV.U32 R2, RZ, RZ, R173 ;  /* 0x000000ffff027224 */ /* 0x010fe400078e00ad */
[----:B------:R-:W-:Y:S04]  /*5d360*/  STL [R1+0x1274], R172 ;  /* 0x001274ac01007387 */ /* 0x000fe80000100800 */
        /* <DEDUP_REMOVED lines=21> */
[----:B-----5:R5:W-:Y:S01]  /*5d4c0*/  STL [R1+0x12ac], R160 ;  /* 0x0012aca001007387 */ /* 0x020be20000100800 */
[----:B-1----:R-:W-:-:S03]  /*5d4d0*/  IMAD.MOV.U32 R2, RZ, RZ, R161 ;  /* 0x000000ffff027224 */ /* 0x002fc600078e00a1 */
[----:B------:R-:W4:Y:S04]  /*5d4e0*/  LDL.LU.64 R166, [R1+0x1370] ;  /* 0x0013700001a67983 */ /* 0x000f280000300a00 */
[----:B------:R-:W-:Y:S04]  /*5d4f0*/  STL [R1+0x12b4], R178 ;  /* 0x0012b4b201007387 */ /* 0x000fe80000100800 */
[----:B------:R1:W-:Y:S04]  /*5d500*/  STL [R1+0x12a8], R2 ;  /* 0x0012a80201007387 */ /* 0x0003e80000100800 */
[----:B-----5:R-:W5:Y:S01]  /*5d510*/  LDL.LU.64 R160, [R1+0x1378] ;  /* 0x0013780001a07983 */ /* 0x020f620000300a00 */
        /* <DEDUP_REMOVED lines=9> */
[----:B---3--:R-:W-:Y:S01]  /*5d5b0*/  STL [R1+0x12d4], R56 ;  /* 0x0012d43801007387 */ /* 0x008fe20000100800 */
[----:B-1----:R-:W-:-:S05]  /*5d5c0*/  IMAD.MOV.U32 R2, RZ, RZ, R163 ;  /* 0x000000ffff027224 */ /* 0x002fca00078e00a3 */
[----:B------:R1:W-:Y:S04]  /*5d5d0*/  STL [R1+0x12c8], R2 ;  /* 0x0012c80201007387 */ /* 0x0003e80000100800 */
[----:B------:R-:W5:Y:S01]  /*5d5e0*/  LDL.LU.64 R162, [R1+0x1380] ;  /* 0x0013800001a27983 */ /* 0x000f620000300a00 */
[----:B-1----:R-:W-:-:S03]  /*5d5f0*/  IMAD.MOV.U32 R2, RZ, RZ, R57 ;  /* 0x000000ffff027224 */ /* 0x002fc600078e0039 */
[----:B------:R-:W-:Y:S04]  /*5d600*/  STL [R1+0x12dc], R132 ;  /* 0x0012dc8401007387 */ /* 0x000fe80000100800 */
[----:B------:R1:W-:Y:S04]  /*5d610*/  STL [R1+0x12d0], R2 ;  /* 0x0012d00201007387 */ /* 0x0003e80000100800 */
[----:B------:R-:W5:Y:S04]  /*5d620*/  LDL.LU.64 R178, [R1+0x1388] ;  /* 0x0013880001b27983 */ /* 0x000f680000300a00 */
[----:B------:R-:W-:Y:S04]  /*5d630*/  STL [R1+0x12d8], R133 ;  /* 0x0012d88501007387 */ /* 0x000fe80000100800 */
[----:B------:R-:W-:Y:S04]  /*5d640*/  STL [R1+0x12e4], R210 ;  /* 0x0012e4d201007387 */ /* 0x000fe80000100800 */
[----:B------:R-:W5:Y:S04]  /*5d650*/  LDL.LU.64 R170, [R1+0x1390] ;  /* 0x0013900001aa7983 */ /* 0x000f680000300a00 */
[----:B------:R-:W-:Y:S04]  /*5d660*/  STL [R1+0x12e0], R211 ;  /* 0x0012e0d301007387 */ /* 0x000fe80000100800 */
[----:B------:R-:W5:Y:S04]  /*5d670*/  LDL.LU.64 R164, [R1+0x1398] ;  /* 0x0013980001a47983 */ /* 0x000f680000300a00 */
[----:B--2---:R2:W-:Y:S04]  /*5d680*/  STL [R1+0x12ec], R58 ;  /* 0x0012ec3a01007387 */ /* 0x0045e80000100800 */
[----:B------:R-:W3:Y:S01]  /*5d690*/  LDL.LU.64 R56, [R1+0x13a0] ;  /* 0x0013a00001387983 */ /* 0x000ee20000300a00 */
[----:B-1----:R-:W-:-:S03]  /*5d6a0*/  MOV R2, R59 ;  /* 0x0000003b00027202 */ /* 0x002fc60000000f00 */
[----:B----4-:R-:W-:Y:S04]  /*5d6b0*/  STL [R1+0x12f4], R172 ;  /* 0x0012f4ac01007387 */ /* 0x010fe80000100800 */
[----:B------:R1:W-:Y:S04]  /*5d6c0*/  STL [R1+0x12e8], R2 ;  /* 0x0012e80201007387 */ /* 0x0003e80000100800 */
[----:B--2---:R-:W2:Y:S01]  /*5d6d0*/  LDL.LU.64 R58, [R1+0x13a8] ;  /* 0x0013a800013a7983 */ /* 0x004ea20000300a00 */
        /* <DEDUP_REMOVED lines=9> */
[----:B------:R-:W4:Y:S01]  /*5d770*/  LDL.LU.64 R168, [R1+0x13b0] ;  /* 0x0013b00001a87983 */ /* 0x000f220000300a00 */
[----:B-1----:R-:W-:-:S05]  /*5d780*/  IMAD.MOV.U32 R2, RZ, RZ, R167 ;  /* 0x000000ffff027224 */ /* 0x002fca00078e00a7 */
[----:B------:R1:W-:Y:S04]  /*5d790*/  STL [R1+0x1308], R2 ;  /* 0x0013080201007387 */ /* 0x0003e80000100800 */
[----:B-----5:R5:W-:Y:S04]  /*5d7a0*/  STL [R1+0x1314], R160 ;  /* 0x001314a001007387 */ /* 0x020be80000100800 */
[----:B------:R-:W4:Y:S01]  /*5d7b0*/  LDL.LU.64 R166, [R1+0x13b8] ;  /* 0x0013b80001a67983 */ /* 0x000f220000300a00 */
[----:B-1----:R-:W-:-:S05]  /*5d7c0*/  IMAD.MOV.U32 R2, RZ, RZ, R161 ;  /* 0x000000ffff027224 */ /* 0x002fca00078e00a1 */
[----:B------:R1:W-:Y:S04]  /*5d7d0*/  STL [R1+0x1310], R2 ;  /* 0x0013100201007387 */ /* 0x0003e80000100800 */
[----:B------:R-:W-:Y:S04]  /*5d7e0*/  STL [R1+0x131c], R134 ;  /* 0x00131c8601007387 */ /* 0x000fe80000100800 */
[----:B------:R-:W-:Y:S04]  /*5d7f0*/  STL [R1+0x1318], R135 ;  /* 0x0013188701007387 */ /* 0x000fe80000100800 */
[----:B-----5:R-:W5:Y:S04]  /*5d800*/  LDL.LU.64 R160, [R1+0x13c0] ;  /* 0x0013c00001a07983 */ /* 0x020f680000300a00 */
[----:B------:R-:W-:Y:S04]  /*5d810*/  STL [R1+0x1324], R212 ;  /* 0x001324d401007387 */ /* 0x000fe80000100800 */
[----:B------:R-:W-:Y:S04]  /*5d820*/  STL [R1+0x1320], R213 ;  /* 0x001320d501007387 */ /* 0x000fe80000100800 */
[----:B------:R-:W5:Y:S04]  /*5d830*/  LDL.LU.64 R172, [R1+0x13c8] ;  /* 0x0013c80001ac7983 */ /* 0x000f680000300a00 */
[----:B------:R1:W-:Y:S02]  /*5d840*/  STL [R1+0x132c], R162 ;  /* 0x00132ca201007387 */ /* 0x0003e40000100800 */
[----:B-1----:R-:W-:-:S02]  /*5d850*/  IMAD.MOV.U32 R2, RZ, RZ, R163 ;  /* 0x000000ffff027224 */ /* 0x002fc400078e00a3 */
[----:B------:R-:W5:Y:S04]  /*5d860*/  LDL.LU.64 R174, [R1+0x13d0] ;  /* 0x0013d00001ae7983 */ /* 0x000f680000300a00 */
[----:B------:R1:W-:Y:S04]  /*5d870*/  STL [R1+0x1328], R2 ;  /* 0x0013280201007387 */ /* 0x0003e80000100800 */
[----:B------:R-:W-:Y:S04]  /*5d880*/  STL [R1+0x1334], R178 ;  /* 0x001334b201007387 */ /* 0x000fe80000100800 */
[----:B------:R-:W5:Y:S01]  /*5d890*/  LDL.LU.64 R162, [R1+0x13d8] ;  /* 0x0013d80001a27983 */ /* 0x000f620000300a00 */
[----:B-1----:R-:W-:-:S03]  /*5d8a0*/  IMAD.MOV.U32 R2, RZ, RZ, R179 ;  /* 0x000000ffff027224 */ /* 0x002fc600078e00b3 */
[----:B------:R-:W-:Y:S04]  /*5d8b0*/  STL [R1+0x133c], R170 ;  /* 0x00133caa01007387 */ /* 0x000fe80000100800 */
[----:B------:R1:W-:Y:S04]  /*5d8c0*/  STL [R1+0x1330], R2 ;  /* 0x0013300201007387 */ /* 0x0003e80000100800 */
[----:B------:R-:W-:Y:S01]  /*5d8d0*/  STL [R1+0x1344], R164 ;  /* 0x001344a401007387 */ /* 0x000fe20000100800 */
[----:B-1----:R-:W-:-:S05]  /*5d8e0*/  IMAD.MOV.U32 R2, RZ, RZ, R171 ;  /* 0x000000ffff027224 */ /* 0x002fca00078e00ab */
[----:B------:R1:W-:Y:S02]  /*5d8f0*/  STL [R1+0x1338], R2 ;  /* 0x0013380201007387 */ /* 0x0003e40000100800 */
[----:B-1----:R-:W-:Y:S02]  /*5d900*/  IMAD.MOV.U32 R2, RZ, RZ, R165 ;  /* 0x000000ffff027224 */ /* 0x002fe400078e00a5 */
[----:B---3--:R-:W-:Y:S04]  /*5d910*/  STL [R1+0x134c], R56 ;  /* 0x00134c3801007387 */ /* 0x008fe80000100800 */
[----:B------:R1:W-:Y:S02]  /*5d920*/  STL [R1+0x1340], R2 ;  /* 0x0013400201007387 */ /* 0x0003e40000100800 */
[----:B-1----:R-:W-:-:S02]  /*5d930*/  IMAD.MOV.U32 R2, RZ, RZ, R57 ;  /* 0x000000ffff027224 */ /* 0x002fc400078e0039 */
[----:B------:R-:W3:Y:S04]  /*5d940*/  LDL.LU.64 R56, [R1+0x13e0] ;  /* 0x0013e00001387983 */ /* 0x000ee80000300a00 */
[----:B------:R1:W-:Y:S04]  /*5d950*/  STL [R1+0x1348], R2 ;  /* 0x0013480201007387 */ /* 0x0003e80000100800 */
[----:B--2---:R2:W-:Y:S01]  /*5d960*/  STL [R1+0x1354], R58 ;  /* 0x0013543a01007387 */ /* 0x0045e20000100800 */
[----:B-1----:R-:W-:-:S03]  /*5d970*/  IMAD.MOV.U32 R2, RZ, RZ, R59 ;  /* 0x000000ffff027224 */ /* 0x002fc600078e003b */
[----:B------:R-:W-:Y:S04]  /*5d980*/  STL [R1+0x135c], R136 ;  /* 0x00135c8801007387 */ /* 0x000fe80000100800 */
[----:B------:R1:W-:Y:S04]  /*5d990*/  STL [R1+0x1350], R2 ;  /* 0x0013500201007387 */ /* 0x0003e80000100800 */
[----:B--2---:R-:W2:Y:S04]  /*5d9a0*/  LDL.LU.64 R58, [R1+0x13e8] ;  /* 0x0013e800013a7983 */ /* 0x004ea80000300a00 */
[----:B------:R-:W-:Y:S04]  /*5d9b0*/  STL [R1+0x1358], R137 ;  /* 0x0013588901007387 */ /* 0x000fe80000100800 */
[----:B------:R-:W-:Y:S04]  /*5d9c0*/  STL [R1+0x1364], R214 ;  /* 0x001364d601007387 */ /* 0x000fe80000100800 */
[----:B------:R-:W2:Y:S04]  /*5d9d0*/  LDL.LU.64 R170, [R1+0x13f0] ;  /* 0x0013f00001aa7983 */ /* 0x000ea80000300a00 */
[----:B------:R-:W-:Y:S04]  /*5d9e0*/  STL [R1+0x1360], R215 ;  /* 0x001360d701007387 */ /* 0x000fe80000100800 */
[----:B----4-:R4:W-:Y:S01]  /*5d9f0*/  STL [R1+0x136c], R168 ;  /* 0x00136ca801007387 */ /* 0x0109e20000100800 */
[----:B-1----:R-:W-:-:S03]  /*5da00*/  IMAD.MOV.U32 R2, RZ, RZ, R169 ;  /* 0x000000ffff027224 */ /* 0x002fc600078e00a9 */
[----:B------:R-:W2:Y:S04]  /*5da10*/  LDL.LU.64 R164, [R1+0x13f8] ;  /* 0x0013f80001a47983 */ /* 0x000ea80000300a00 */
[----:B------:R-:W-:Y:S04]  /*5da20*/  STL [R1+0x1374], R166 ;  /* 0x001374a601007387 */ /* 0x000fe80000100800 */
[----:B------:R1:W-:Y:S04]  /*5da30*/  STL [R1+0x1368], R2 ;  /* 0x0013680201007387 */ /* 0x0003e80000100800 */
[----:B----4-:R-:W4:Y:S01]  /*5da40*/  LDL.LU.64 R168, [R1+0x1400] ;  /* 0x0014000001a87983 */ /* 0x010f220000300a00 */
[----:B-1----:R-:W-:-:S03]  /*5da50*/  IMAD.MOV.U32 R2, RZ, RZ, R167 ;  /* 0x000000ffff027224 */ /* 0x002fc600078e00a7 */
[----:B-----5:R-:W-:Y:S04]  /*5da60*/  STL [R1+0x137c], R160 ;  /* 0x00137ca001007387 */ /* 0x020fe80000100800 */
        /* <DEDUP_REMOVED lines=14> */
[----:B------:R1:W-:Y:S04]  /*5db50*/  STL [R1+0x1390], R2 ;  /* 0x0013900201007387 */ /* 0x0003e80000100800 */
[----:B------:R-:W-:Y:S04]  /*5db60*/  STL [R1+0x139c], R138 ;  /* 0x00139c8a01007387 */ /* 0x000fe80000100800 */
[----:B------:R-:W-:Y:S04]  /*5db70*/  STL [R1+0x1398], R139 ;  /* 0x0013988b01007387 */ /* 0x000fe80000100800 */
[----:B------:R-:W-:Y:S04]  /*5db80*/  STL [R1+0x13a4], R216 ;  /* 0x0013a4d801007387 */ /* 0x000fe80000100800 */
[----:B------:R-:W5:Y:S04]  /*5db90*/  LDL.LU.64 R246, [R1+0x1420] ;  /* 0x0014200001f67983 */ /* 0x000f680000300a00 */
[----:B------:R-:W-:Y:S04]  /*5dba0*/  STL [R1+0x13a0], R217 ;  /* 0x0013a0d901007387 */ /* 0x000fe80000100800 */
[----:B---3--:R3:W-:Y:S04]  /*5dbb0*/  STL [R1+0x13ac], R56 ;  /* 0x0013ac3801007387 */ /* 0x0087e80000100800 */
[----:B------:R-:W5:Y:S01]  /*5dbc0*/  LDL.LU.64 R172, [R1+0x1428] ;  /* 0x0014280001ac7983 */ /* 0x000f620000300a00 */
[----:B-1----:R-:W-:-:S03]  /*5dbd0*/  IMAD.MOV.U32 R2, RZ, RZ, R57 ;  /* 0x000000ffff027224 */ /* 0x002fc600078e0039 */
[----:B---3--:R-:W3:Y:S04]  /*5dbe0*/  LDL.LU.64 R56, [R1+0x1430] ;  /* 0x0014300001387983 */ /* 0x008ee80000300a00 */
[----:B------:R1:W-:Y:S04]  /*5dbf0*/  STL [R1+0x13a8], R2 ;  /* 0x0013a80201007387 */ /* 0x0003e80000100800 */
[----:B--2---:R2:W-:Y:S01]  /*5dc00*/  STL [R1+0x13b4], R58 ;  /* 0x0013b43a01007387 */ /* 0x0045e20000100800 */
[----:B-1----:R-:W-:-:S03]  /*5dc10*/  IMAD.MOV.U32 R2, RZ, RZ, R59 ;  /* 0x000000ffff027224 */ /* 0x002fc600078e003b */
[----:B--2---:R-:W2:Y:S04]  /*5dc20*/  LDL.LU.64 R58, [R1+0x1438] ;  /* 0x00143800013a7983 */ /* 0x004ea80000300a00 */
[----:B------:R1:W-:Y:S04]  /*5dc30*/  STL [R1+0x13b0], R2 ;  /* 0x0013b00201007387 */ /* 0x0003e80000100800 */
[----:B------:R1:W-:Y:S04]  /*5dc40*/  STL [R1+0x13bc], R170 ;  /* 0x0013bcaa01007387 */ /* 0x0003e80000100800 */
[----:B------:R-:W2:Y:S01]  /*5dc50*/  LDL.LU.64 R174, [R1+0x1440] ;  /* 0x0014400001ae7983 */ /* 0x000ea20000300a00 */
[----:B-1----:R-:W-:-:S03]  /*5dc60*/  MOV R2, R171 ;  /* 0x000000ab00027202 */ /* 0x002fc60000000f00 */
[----:B------:R-:W-:Y:S04]  /*5dc70*/  STL [R1+0x13c4], R164 ;  /* 0x0013c4a401007387 */ /* 0x000fe80000100800 */
[----:B------:R1:W-:Y:S04]  /*5dc80*/  STL [R1+0x13b8], R2 ;  /* 0x0013b80201007387 */ /* 0x0003e80000100800 */
[----:B------:R-:W2:Y:S01]  /*5dc90*/  LDL.LU.64 R170, [R1+0x1448] ;  /* 0x0014480001aa7983 */ /* 0x000ea20000300a00 */
[----:B-1----:R-:W-:-:S03]  /*5dca0*/  IMAD.MOV.U32 R2, RZ, RZ, R165 ;  /* 0x000000ffff027224 */ /* 0x002fc600078e00a5 */
[----:B----4-:R-:W-:Y:S04]  /*5dcb0*/  STL [R1+0x13cc], R168 ;  /* 0x0013cca801007387 */ /* 0x010fe80000100800 */
[----:B------:R1:W-:Y:S04]  /*5dcc0*/  STL [R1+0x13c0], R2 ;  /* 0x0013c00201007387 */ /* 0x0003e80000100800 */
[----:B------:R-:W4:Y:S01]  /*5dcd0*/  LDL.LU.64 R164, [R1+0x1450] ;  /* 0x0014500001a47983 */ /* 0x000f220000300a00 */
[----:B-1----:R-:W-:-:S03]  /*5dce0*/  IMAD.MOV.U32 R2, RZ, RZ, R169 ;  /* 0x000000ffff027224 */ /* 0x002fc600078e00a9 */
[----:B-----5:R-:W-:Y:S04]  /*5dcf0*/  STL [R1+0x13d4], R166 ;  /* 0x0013d4a601007387 */ /* 0x020fe80000100800 */
[----:B------:R1:W-:Y:S02]  /*5dd00*/  STL [R1+0x13c8], R2 ;  /* 0x0013c80201007387 */ /* 0x0003e40000100800 */
[----:B-1----:R-:W-:Y:S02]  /*5dd10*/  IMAD.MOV.U32 R2, RZ, RZ, R167 ;  /* 0x000000ffff027224 */ /* 0x002fe400078e00a7 */
[----:B------:R-:W5:Y:S04]  /*5dd20*/  LDL.LU.64 R166, [R1+0x1458] ;  /* 0x0014580001a67983 */ /* 0x000f680000300a00 */
[----:B------:R1:W-:Y:S04]  /*5dd30*/  STL [R1+0x13d0], R2 ;  /* 0x0013d00201007387 */ /* 0x0003e80000100800 */
[----:B------:R-:W-:Y:S01]  /*5dd40*/  STL [R1+0x13dc], R160 ;  /* 0x0013dca001007387 */ /* 0x000fe20000100800 */
[----:B-1----:R-:W-:-:S03]  /*5dd50*/  IMAD.MOV.U32 R2, RZ, RZ, R161 ;  /* 0x000000ffff027224 */ /* 0x002fc600078e00a1 */
[----:B------:R-:W-:Y:S04]  /*5dd60*/  STL [R1+0x13e4], R218 ;  /* 0x0013e4da01007387 */ /* 0x000fe80000100800 */
[----:B------:R1:W-:Y:S04]  /*5dd70*/  STL [R1+0x13d8], R2 ;  /* 0x0013d80201007387 */ /* 0x0003e80000100800 */
[----:B------:R-:W5:Y:S04]  /*5dd80*/  LDL.LU.64 R176, [R1+0x1460] ;  /* 0x0014600001b07983 */ /* 0x000f680000300a00 */
[----:B------:R-:W-:Y:S04]  /*5dd90*/  STL [R1+0x13e0], R219 ;  /* 0x0013e0db01007387 */ /* 0x000fe80000100800 */
[----:B------:R-:W5:Y:S04]  /*5dda0*/  LDL.LU.64 R178, [R1+0x1468] ;  /* 0x0014680001b27983 */ /* 0x000f680000300a00 */
[----:B------:R1:W-:Y:S04]  /*5ddb0*/  STL [R1+0x13ec], R162 ;  /* 0x0013eca201007387 */ /* 0x0003e80000100800 */
[----:B------:R-:W5:Y:S01]  /*5ddc0*/  LDL.LU.64 R168, [R1+0x470] ;  /* 0x0004700001a87983 */ /* 0x000f620000300a00 */
[----:B-1----:R-:W-:-:S03]  /*5ddd0*/  IMAD.MOV.U32 R2, RZ, RZ, R163 ;  /* 0x000000ffff027224 */ /* 0x002fc600078e00a3 */
[----:B------:R-:W5:Y:S04]  /*5dde0*/  LDL.LU.64 R160, [R1+0x1470] ;  /* 0x0014700001a07983 */ /* 0x000f680000300a00 */
[----:B------:R1:W-:Y:S04]  /*5ddf0*/  STL [R1+0x13e8], R2 ;  /* 0x0013e80201007387 */ /* 0x0003e80000100800 */
[----:B------:R-:W-:Y:S04]  /*5de00*/  STL [R1+0x13f4], R246 ;  /* 0x0013f4f601007387 */ /* 0x000fe80000100800 */
[----:B------:R-:W5:Y:S01]  /*5de10*/  LDL.LU.64 R162, [R1+0x1478] ;  /* 0x0014780001a27983 */ /* 0x000f620000300a00 */
[----:B-1----:R-:W-:-:S03]  /*5de20*/  IMAD.MOV.U32 R2, RZ, RZ, R247 ;  /* 0x000000ffff027224 */ /* 0x002fc600078e00f7 */
[----:B------:R-:W-:Y:S04]  /*5de30*/  STL [R1+0x13fc], R172 ;  /* 0x0013fcac01007387 */ /* 0x000fe80000100800 */
[----:B------:R1:W-:Y:S04]  /*5de40*/  STL [R1+0x13f0], R2 ;  /* 0x0013f00201007387 */ /* 0x0003e80000100800 */
[----:B---3--:R-:W-:Y:S01]  /*5de50*/  STL [R1+0x1404], R56 ;  /* 0x0014043801007387 */ /* 0x008fe20000100800 */
[----:B-1----:R-:W-:-:S05]  /*5de60*/  IMAD.MOV.U32 R2, RZ, RZ, R173 ;  /* 0x000000ffff027224 */ /* 0x002fca00078e00ad */
[----:B------:R1:W-:Y:S02]  /*5de70*/  STL [R1+0x13f8], R2 ;  /* 0x0013f80201007387 */ /* 0x0003e40000100800 */
[----:B-1----:R-:W-:Y:S02]  /*5de80*/  IMAD.MOV.U32 R2, RZ, RZ, R57 ;  /* 0x000000ffff027224 */ /* 0x002fe400078e0039 */
[----:B------:R-:W3:Y:S04]  /*5de90*/  LDL.LU.64 R56, [R1+0x1480] ;  /* 0x0014800001387983 */ /* 0x000ee80000300a00 */
[----:B------:R1:W-:Y:S04]  /*5dea0*/  STL [R1+0x1400], R2 ;  /* 0x0014000201007387 */ /* 0x0003e80000100800 */
[----:B--2---:R2:W-:Y:S01]  /*5deb0*/  STL [R1+0x140c], R58 ;  /* 0x00140c3a01007387 */ /* 0x0045e20000100800 */
        /* <DEDUP_REMOVED lines=8> */
[----:B-1----:R-:W-:-:S05]  /*5df40*/  IMAD.MOV.U32 R2, RZ, RZ, R171 ;  /* 0x000000ffff027224 */ /* 0x002fca00078e00ab */
[----:B------:R1:W-:Y:S04]  /*5df50*/  STL [R1+0x1418], R2 ;  /* 0x0014180201007387 */ /* 0x0003e80000100800 */
[----:B----4-:R-:W-:Y:S04]  /*5df60*/  STL [R1+0x1424], R164 ;  /* 0x001424a401007387 */ /* 0x010fe80000100800 */
[----:B------:R-:W4:Y:S01]  /*5df70*/  LDL.LU.64 R174, [R1+0x1498] ;  /* 0x0014980001ae7983 */ /* 0x000f220000300a00 */
[----:B-1----:R-:W-:-:S03]  /*5df80*/  IMAD.MOV.U32 R2, RZ, RZ, R165 ;  /* 0x000000ffff027224 */ /* 0x002fc600078e00a5 */
[----:B------:R-:W4:Y:S04]  /*5df90*/  LDL.LU.64 R170, [R1+0x468] ;  /* 0x0004680001aa7983 */ /* 0x000f280000300a00 */
[----:B------:R1:W-:Y:S04]  /*5dfa0*/  STL [R1+0x1420], R2 ;  /* 0x0014200201007387 */ /* 0x0003e80000100800 */
[----:B-----5:R5:W-:Y:S01]  /*5dfb0*/  STL [R1+0x142c], R166 ;  /* 0x00142ca601007387 */ /* 0x020be20000100800 */
[----:B-1----:R-:W-:-:S03]  /*5dfc0*/  IMAD.MOV.U32 R2, RZ, RZ, R167 ;  /* 0x000000ffff027224 */ /* 0x002fc600078e00a7 */
[----:B------:R-:W4:Y:S04]  /*5dfd0*/  LDL.LU.64 R164, [R1+0x14a0] ;  /* 0x0014a00001a47983 */ /* 0x000f280000300a00 */
[----:B-----5:R-:W5:Y:S04]  /*5dfe0*/  LDL.LU.64 R166, [R1+0x14a8] ;  /* 0x0014a80001a67983 */ /* 0x020f680000300a00 */
        /* <DEDUP_REMOVED lines=14> */
[----:B------:R-:W5:Y:S01]  /*5e0d0*/  LDL.LU.64 R160, [R1+0x14b0] ;  /* 0x0014b00001a07983 */ /* 0x000f620000300a00 */
[----:B-1----:R-:W-:-:S03]  /*5e0e0*/  IMAD.MOV.U32 R2, RZ, RZ, R163 ;  /* 0x000000ffff027224 */ /* 0x002fc600078e00a3 */
[----:B------:R-:W-:Y:S04]  /*5e0f0*/  STL [R1+0x145c], R144 ;  /* 0x00145c9001007387 */ /* 0x000fe80000100800 */
[----:B------:R1:W-:Y:S04]  /*5e100*/  STL [R1+0x1450], R2 ;  /* 0x0014500201007387 */ /* 0x0003e80000100800 */
[----:B------:R-:W-:Y:S04]  /*5e110*/  STL [R1+0x1458], R145 ;  /* 0x0014589101007387 */ /* 0x000fe80000100800 */
[----:B------:R-:W5:Y:S04]  /*5e120*/  LDL.LU.64 R178, [R1+0x14b8] ;  /* 0x0014b80001b27983 */ /* 0x000f680000300a00 */
[----:B---3--:R3:W-:Y:S04]  /*5e130*/  STL [R1+0x1464], R56 ;  /* 0x0014643801007387 */ /* 0x0087e80000100800 */
[----:B------:R-:W5:Y:S01]  /*5e140*/  LDL.LU.64 R168, [R1+0x14c0] ;  /* 0x0014c00001a87983 */ /* 0x000f620000300a00 */
[----:B-1----:R-:W-:-:S03]  /*5e150*/  IMAD.MOV.U32 R2, RZ, RZ, R57 ;  /* 0x000000ffff027224 */ /* 0x002fc600078e0039 */
[----:B------:R-:W5:Y:S04]  /*5e160*/  LDL.LU.64 R162, [R1+0x460] ;  /* 0x0004600001a27983 */ /* 0x000f680000300a00 */
[----:B------:R1:W-:Y:S04]  /*5e170*/  STL [R1+0x1460], R2 ;  /* 0x0014600201007387 */ /* 0x0003e80000100800 */
[----:B--2---:R2:W-:Y:S04]  /*5e180*/  STL [R1+0x146c], R58 ;  /* 0x00146c3a01007387 */ /* 0x0045e80000100800 */
[----:B---3--:R-:W3:Y:S01]  /*5e190*/  LDL.LU.64 R56, [R1+0x14d0] ;  /* 0x0014d00001387983 */ /* 0x008ee20000300a00 */
[----:B-1----:R-:W-:-:S03]  /*5e1a0*/  MOV R2, R59 ;  /* 0x0000003b00027202 */ /* 0x002fc60000000f00 */
[----:B--2---:R-:W2:Y:S04]  /*5e1b0*/  LDL.LU.64 R58, [R1+0x14d8] ;  /* 0x0014d800013a7983 */ /* 0x004ea80000300a00 */
[----:B------:R1:W-:Y:S04]  /*5e1c0*/  STL [R1+0x1468], R2 ;  /* 0x0014680201007387 */ /* 0x0003e80000100800 */
[----:B------:R-:W-:Y:S01]  /*5e1d0*/  STL [R1+0x1474], R172 ;  /* 0x001474ac01007387 */ /* 0x000fe20000100800 */
[----:B-1----:R-:W-:-:S03]  /*5e1e0*/  IMAD.MOV.U32 R2, RZ, RZ, R173 ;  /* 0x000000ffff027224 */ /* 0x002fc600078e00ad */
[----:B----4-:R-:W-:Y:S04]  /*5e1f0*/  STL [R1+0x147c], R174 ;  /* 0x00147cae01007387 */ /* 0x010fe80000100800 */
[----:B------:R1:W-:Y:S04]  /*5e200*/  STL [R1+0x1470], R2 ;  /* 0x0014700201007387 */ /* 0x0003e80000100800 */
[----:B------:R-:W-:Y:S01]  /*5e210*/  STL [R1+0x1484], R170 ;  /* 0x001484aa01007387 */ /* 0x000fe20000100800 */
[----:B-1----:R-:W-:-:S05]  /*5e220*/  IMAD.MOV.U32 R2, RZ, RZ, R175 ;  /* 0x000000ffff027224 */ /* 0x002fca00078e00af */
[----:B------:R1:W-:Y:S02]  /*5e230*/  STL [R1+0x1478], R2 ;  /* 0x0014780201007387 */ /* 0x0003e40000100800 */
[----:B-1----:R-:W-:Y:S02]  /*5e240*/  IMAD.MOV.U32 R2, RZ, RZ, R171 ;  /* 0x000000ffff027224 */ /* 0x002fe400078e00ab */
[----:B------:R-:W-:Y:S04]  /*5e250*/  STL [R1+0x148c], R164 ;  /* 0x00148ca401007387 */ /* 0x000fe80000100800 */
[----:B------:R1:W-:Y:S04]  /*5e260*/  STL [R1+0x1480], R2 ;  /* 0x0014800201007387 */ /* 0x0003e80000100800 */
[----:B-----5:R-:W-:Y:S01]  /*5e270*/  STL [R1+0x1494], R166 ;  /* 0x001494a601007387 */ /* 0x020fe20000100800 */
[----:B-1----:R-:W-:-:S05]  /*5e280*/  IMAD.MOV.U32 R2, RZ, RZ, R165 ;  /* 0x000000ffff027224 */ /* 0x002fca00078e00a5 */
[----:B------:R1:W-:Y:S04]  /*5e290*/  STL [R1+0x1488], R2 ;  /* 0x0014880201007387 */ /* 0x0003e80000100800 */
[----:B------:R-:W4:Y:S01]  /*5e2a0*/  LDL.LU.64 R170, [R1+0x14f0] ;  /* 0x0014f00001aa7983 */ /* 0x000f220000300a00 */
        /* <DEDUP_REMOVED lines=21> */
[----:B---3--:R-:W-:Y:S01]  /*5e400*/  STL [R1+0x14cc], R56 ;  /* 0x0014cc3801007387 */ /* 0x008fe20000100800 */
[----:B-1----:R-:W-:-:S05]  /*5e410*/  IMAD.MOV.U32 R2, RZ, RZ, R163 ;  /* 0x000000ffff027224 */ /* 0x002fca00078e00a3 */
        /* <DEDUP_REMOVED lines=8> */
[----:B------:R-:W3:Y:S04]  /*5e4a0*/  LDL.LU.64 R56, [R1+0x1538] ;  /* 0x0015380001387983 */ /* 0x000ee80000300a00 */
[----:B------:R-:W-:Y:S04]  /*5e4b0*/  STL [R1+0x14d8], R149 ;  /* 0x0014d89501007387 */ /* 0x000fe80000100800 */
[----:B------:R-:W-:Y:S04]  /*5e4c0*/  STL [R1+0x14e4], R226 ;  /* 0x0014e4e201007387 */ /* 0x000fe80000100800 */
[----:B------:R-:W3:Y:S04]  /*5e4d0*/  LDL.LU.64 R168, [R1+0x1540] ;  /* 0x0015400001a87983 */ /* 0x000ee80000300a00 */
[----:B------:R-:W-:Y:S04]  /*5e4e0*/  STL [R1+0x14e0], R227 ;  /* 0x0014e0e301007387 */ /* 0x000fe80000100800 */
[----:B------:R-:W3:Y:S01]  /*5e4f0*/  LDL.LU.64 R58, [R1+0x450] ;  /* 0x00045000013a7983 */ /* 0x000ee20000300a00 */
[----:B----4-:R-:W-:-:S03]  /*5e500*/  IMAD.MOV.U32 R2, RZ, RZ, R171 ;  /* 0x000000ffff027224 */ /* 0x010fc600078e00ab */
[----:B------:R1:W-:Y:S04]  /*5e510*/  STL [R1+0x14ec], R170 ;  /* 0x0014ecaa01007387 */ /* 0x0003e80000100800 */
[----:B-1----:R-:W4:Y:S04]  /*5e520*/  LDL.LU.64 R170, [R1+0x1550] ;  /* 0x0015500001aa7983 */ /* 0x002f280000300a00 */
[----:B------:R1:W-:Y:S04]  /*5e530*/  STL [R1+0x14e8], R2 ;  /* 0x0014e80201007387 */ /* 0x0003e80000100800 */
[----:B-----5:R5:W-:Y:S01]  /*5e540*/  STL [R1+0x14f4], R164 ;  /* 0x0014f4a401007387 */ /* 0x020be20000100800 */
[----:B-1----:R-:W-:-:S03]  /*5e550*/  IMAD.MOV.U32 R2, RZ, RZ, R165 ;  /* 0x000000ffff027224 */ /* 0x002fc600078e00a5 */
        /* <DEDUP_REMOVED lines=15> */
[----:B------:R-:W-:Y:S04]  /*5e650*/  STL [R1+0x151c], R150 ;  /* 0x00151c9601007387 */ /* 0x000fe80000100800 */
[----:B------:R-:W5:Y:S04]  /*5e660*/  LDL.LU.64 R166, [R1+0x1578] ;  /* 0x0015780001a67983 */ /* 0x000f680000300a00 */
[----:B------:R-:W-:Y:S04]  /*5e670*/  STL [R1+0x1518], R151 ;  /* 0x0015189701007387 */ /* 0x000fe80000100800 */
[----:B------:R-:W-:Y:S04]  /*5e680*/  STL [R1+0x1524], R228 ;  /* 0x001524e401007387 */ /* 0x000fe80000100800 */
[----:B------:R-:W5:Y:S04]  /*5e690*/  LDL.LU.64 R160, [R1+0x1580] ;  /* 0x0015800001a07983 */ /* 0x000f680000300a00 */
[----:B------:R-:W-:Y:S04]  /*5e6a0*/  STL [R1+0x1520], R229 ;  /* 0x001520e501007387 */ /* 0x000fe80000100800 */
[----:B------:R-:W5:Y:S04]  /*5e6b0*/  LDL.LU.64 R172, [R1+0x448] ;  /* 0x0004480001ac7983 */ /* 0x000f680000300a00 */
        /* <DEDUP_REMOVED lines=8> */
[----:B------:R-:W-:Y:S01]  /*5e740*/  STL [R1+0x153c], R168 ;  /* 0x00153ca801007387 */ /* 0x000fe20000100800 */
[----:B-1----:R-:W-:-:S03]  /*5e750*/  MOV R2, R169 ;  /* 0x000000a900027202 */ /* 0x002fc60000000f00 */
[----:B------:R-:W-:Y:S04]  /*5e760*/  STL [R1+0x1544], R58 ;  /* 0x0015443a01007387 */ /* 0x000fe80000100800 */
[----:B------:R1:W-:Y:S02]  /*5e770*/  STL [R1+0x1538], R2 ;  /* 0x0015380201007387 */ /* 0x0003e40000100800 */
[----:B-1----:R-:W-:Y:S02]  /*5e780*/  IMAD.MOV.U32 R2, RZ, RZ, R59 ;  /* 0x000000ffff027224 */ /* 0x002fe400078e003b */
[----:B------:R-:W3:Y:S04]  /*5e790*/  LDL.LU.64 R58, [R1+0x15a8] ;  /* 0x0015a800013a7983 */ /* 0x000ee80000300a00 */
[----:B------:R1:W-:Y:S04]  /*5e7a0*/  STL [R1+0x1540], R2 ;  /* 0x0015400201007387 */ /* 0x0003e80000100800 */
[----:B----4-:R-:W-:Y:S04]  /*5e7b0*/  STL [R1+0x154c], R170 ;  /* 0x00154caa01007387 */ /* 0x010fe80000100800 */
[----:B------:R-:W4:Y:S01]  /*5e7c0*/  LDL.LU.64 R174, [R1+0x15b0] ;  /* 0x0015b00001ae7983 */ /* 0x000f220000300a00 */
[----:B-1----:R-:W-:-:S05]  /*5e7d0*/  IMAD.MOV.U32 R2, RZ, RZ, R171 ;  /* 0x000000ffff027224 */ /* 0x002fca00078e00ab */
[----:B------:R1:W-:Y:S04]  /*5e7e0*/  STL [R1+0x1548], R2 ;  /* 0x0015480201007387 */ /* 0x0003e80000100800 */
[----:B-----5:R5:W-:Y:S04]  /*5e7f0*/  STL [R1+0x1554], R164 ;  /* 0x001554a401007387 */ /* 0x020be80000100800 */
[----:B------:R-:W4:Y:S01]  /*5e800*/  LDL.LU.64 R168, [R1+0x15b8] ;  /* 0x0015b80001a87983 */ /* 0x000f220000300a00 */
[----:B-1----:R-:W-:-:S03]  /*5e810*/  IMAD.MOV.U32 R2, RZ, RZ, R165 ;  /* 0x000000ffff027224 */ /* 0x002fc600078e00a5 */
[----:B------:R-:W4:Y:S04]  /*5e820*/  LDL.LU.64 R170, [R1+0x15c0] ;  /* 0x0015c00001aa7983 */ /* 0x000f280000300a00 */
[----:B------:R1:W-:Y:S04]  /*5e830*/  STL [R1+0x1550], R2 ;  /* 0x0015500201007387 */ /* 0x0003e80000100800 */
[----:B------:R-:W-:Y:S04]  /*5e840*/  STL [R1+0x155c], R152 ;  /* 0x00155c9801007387 */ /* 0x000fe80000100800 */
[----:B-----5:R-:W5:Y:S04]  /*5e850*/  LDL.LU.64 R164, [R1+0x440] ;  /* 0x0004400001a47983 */ /* 0x020f680000300a00 */
[----:B------:R-:W-:Y:S04]  /*5e860*/  STL [R1+0x1558], R153 ;  /* 0x0015589901007387 */ /* 0x000fe80000100800 */
[----:B------:R-:W-:Y:S04]  /*5e870*/  STL [R1+0x1564], R230 ;  /* 0x001564e601007387 */ /* 0x000fe80000100800 */
[----:B------:R-:W-:Y:S01]  /*5e880*/  STL [R1+0x1560], R231 ;  /* 0x001560e701007387 */ /* 0x000fe20000100800 */
[----:B-1----:R-:W-:-:S03]  /*5e890*/  IMAD.MOV.U32 R2, RZ, RZ, R179 ;  /* 0x000000ffff027224 */ /* 0x002fc600078e00b3 */
[----:B------:R-:W-:Y:S04]  /*5e8a0*/  STL [R1+0x156c], R178 ;  /* 0x00156cb201007387 */ /* 0x000fe80000100800 */
[----:B------:R-:W-:Y:S04]  /*5e8b0*/  STL [R1+0x1574], R166 ;  /* 0x001574a601007387 */ /* 0x000fe80000100800 */
[----:B------:R1:W-:Y:S02]  /*5e8c0*/  STL [R1+0x1568], R2 ;  /* 0x0015680201007387 */ /* 0x0003e40000100800 */
[----:B-1----:R-:W-:-:S02]  /*5e8d0*/  IMAD.MOV.U32 R2, RZ, RZ, R167 ;  /* 0x000000ffff027224 */ /* 0x002fc400078e00a7 */
[----:B------:R-:W5:Y:S04]  /*5e8e0*/  LDL.LU.64 R166, [R1+0x15e8] ;  /* 0x0015e80001a67983 */ /* 0x000f680000300a00 */
[----:B------:R1:W-:Y:S04]  /*5e8f0*/  STL [R1+0x1570], R2 ;  /* 0x0015700201007387 */ /* 0x0003e80000100800 */
[----:B------:R1:W-:Y:S02]  /*5e900*/  STL [R1+0x157c], R160 ;  /* 0x00157ca001007387 */ /* 0x0003e40000100800 */
[----:B-1----:R-:W-:-:S02]  /*5e910*/  IMAD.MOV.U32 R2, RZ, RZ, R161 ;  /* 0x000000ffff027224 */ /* 0x002fc400078e00a1 */
[----:B------:R-:W-:Y:S04]  /*5e920*/  STL [R1+0x1584], R172 ;  /* 0x001584ac01007387 */ /* 0x000fe80000100800 */
[----:B------:R1:W-:Y:S04]  /*5e930*/  STL [R1+0x1578], R2 ;  /* 0x0015780201007387 */ /* 0x0003e80000100800 */
[----:B------:R-:W5:Y:S01]  /*5e940*/  LDL.LU.64 R160, [R1+0x15f0] ;  /* 0x0015f00001a07983 */ /* 0x000f620000300a00 */
[----:B-1----:R-:W-:-:S03]  /*5e950*/  IMAD.MOV.U32 R2, RZ, RZ, R173 ;  /* 0x000000ffff027224 */ /* 0x002fc600078e00ad */
[----:B--2---:R-:W-:Y:S04]  /*5e960*/  STL [R1+0x158c], R162 ;  /* 0x00158ca201007387 */ /* 0x004fe80000100800 */
[----:B------:R1:W-:Y:S02]  /*5e970*/  STL [R1+0x1580], R2 ;  /* 0x0015800201007387 */ /* 0x0003e40000100800 */
[----:B-1----:R-:W-:Y:S02]  /*5e980*/  IMAD.MOV.U32 R2, RZ, RZ, R163 ;  /* 0x000000ffff027224 */ /* 0x002fe400078e00a3 */
[----:B------:R-:W2:Y:S04]  /*5e990*/  LDL.LU.64 R162, [R1+0x15f8] ;  /* 0x0015f80001a27983 */ /* 0x000ea80000300a00 */
[----:B------:R1:W-:Y:S04]  /*5e9a0*/  STL [R1+0x1588], R2 ;  /* 0x0015880201007387 */ /* 0x0003e80000100800 */
[----:B---3--:R3:W-:Y:S01]  /*5e9b0*/  STL [R1+0x1594], R56 ;  /* 0x0015943801007387 */ /* 0x0087e20000100800 */
[----:B-1----:R-:W-:-:S03]  /*5e9c0*/  IMAD.MOV.U32 R2, RZ, RZ, R57 ;  /* 0x000000ffff027224 */ /* 0x002fc600078e0039 */
[----:B------:R-:W-:Y:S04]  /*5e9d0*/  STL [R1+0x159c], R154 ;  /* 0x00159c9a01007387 */ /* 0x000fe80000100800 */
[----:B------:R1:W-:Y:S04]  /*5e9e0*/  STL [R1+0x1590], R2 ;  /* 0x0015900201007387 */ /* 0x0003e80000100800 */
[----:B---3--:R-:W3:Y:S04]  /*5e9f0*/  LDL.LU.64 R56, [R1+0x1600] ;  /* 0x0016000001387983 */ /* 0x008ee80000300a00 */
[----:B------:R-:W-:Y:S04]  /*5ea00*/  STL [R1+0x1598], R155 ;  /* 0x0015989b01007387 */ /* 0x000fe80000100800 */
[----:B------:R4:W-:Y:S01]  /*5ea10*/  STL [R1+0x15a4], R58 ;  /* 0x0015a43a01007387 */ /* 0x0009e20000100800 */
[----:B-1----:R-:W-:-:S03]  /*5ea20*/  IMAD.MOV.U32 R2, RZ, RZ, R59 ;  /* 0x000000ffff027224 */ /* 0x002fc600078e003b */
[----:B----4-:R-:W4:Y:S04]  /*5ea30*/  LDL.LU.64 R58, [R1+0x438] ;  /* 0x00043800013a7983 */ /* 0x010f280000300a00 */
        /* <DEDUP_REMOVED lines=8> */
[----:B-----5:R-:W-:Y:S01]  /*5eac0*/  STL [R1+0x15c4], R164 ;  /* 0x0015c4a401007387 */ /* 0x020fe20000100800 */
[----:B-1----:R-:W-:-:S05]  /*5ead0*/  IMAD.MOV.U32 R2, RZ, RZ, R171 ;  /* 0x000000ffff027224 */ /* 0x002fca00078e00ab */
[----:B------:R1:W-:Y:S04]  /*5eae0*/  STL [R1+0x15b8], R2 ;  /* 0x0015b80201007387 */ /* 0x0003e80000100800 */
[----:B------:R-:W-:Y:S01]  /*5eaf0*/  STL [R1+0x15cc], R72 ;  /* 0x0015cc4801007387 */ /* 0x000fe20000100800 */
[----:B-1----:R-:W-:-:S05]  /*5eb00*/  IMAD.MOV.U32 R2, RZ, RZ, R165 ;  /* 0x000000ffff027224 */ /* 0x002fca00078e00a5 */
[----:B------:R1:W-:Y:S04]  /*5eb10*/  STL [R1+0x15c0], R2 ;  /* 0x0015c00201007387 */ /* 0x0003e80000100800 */
[----:B------:R-:W-:Y:S04]  /*5eb20*/  STL [R1+0x15c8], R73 ;  /* 0x0015c84901007387 */ /* 0x000fe80000100800 */
[----:B------:R-:W-:Y:S04]  /*5eb30*/  STL [R1+0x15d4], R74 ;  /* 0x0015d44a01007387 */ /* 0x000fe80000100800 */
[----:B------:R-:W-:Y:S04]  /*5eb40*/  STL [R1+0x15d0], R75 ;  /* 0x0015d04b01007387 */ /* 0x000fe80000100800 */
[----:B------:R-:W-:Y:S04]  /*5eb50*/  STL [R1+0x15dc], R156 ;  /* 0x0015dc9c01007387 */ /* 0x000fe80000100800 */
[----:B------:R-:W-:Y:S04]  /*5eb60*/  STL [R1+0x15d8], R157 ;  /* 0x0015d89d01007387 */ /* 0x000fe80000100800 */
[----:B------:R-:W-:Y:S01]  /*5eb70*/  STL [R1+0x15e4], R166 ;  /* 0x0015e4a601007387 */ /* 0x000fe20000100800 */
[----:B-1----:R-:W-:-:S03]  /*5eb80*/  IMAD.MOV.U32 R2, RZ, RZ, R167 ;  /* 0x000000ffff027224 */ /* 0x002fc600078e00a7 */
[----:B------:R-:W5:Y:S04]  /*5eb90*/  LDL.LU.64 R240, [R1+0x1628] ;  /* 0x0016280001f07983 */ /* 0x000f680000300a00 */
[----:B------:R-:W5:Y:S04]  /*5eba0*/  LDL.LU.64 R242, [R1+0x1630] ;  /* 0x0016300001f27983 */ /* 0x000f680000300a00 */
[----:B------:R1:W-:Y:S04]  /*5ebb0*/  STL [R1+0x15e0], R2 ;  /* 0x0015e00201007387 */ /* 0x0003e80000100800 */
[----:B------:R-:W-:Y:S04]  /*5ebc0*/  STL [R1+0x15ec], R160 ;  /* 0x0015eca001007387 */ /* 0x000fe80000100800 */
[----:B------:R-:W5:Y:S01]  /*5ebd0*/  LDL.LU.64 R244, [R1+0x1638] ;  /* 0x0016380001f47983 */ /* 0x000f620000300a00 */
[----:B-1----:R-:W-:-:S03]  /*5ebe0*/  IMAD.MOV.U32 R2, RZ, RZ, R161 ;  /* 0x000000ffff027224 */ /* 0x002fc600078e00a1 */
[----:B------:R-:W5:Y:S04]  /*5ebf0*/  LDL.LU.64 R246, [R1+0x1640] ;  /* 0x0016400001f67983 */ /* 0x000f680000300a00 */
[----:B------:R1:W-:Y:S04]  /*5ec00*/  STL [R1+0x15e8], R2 ;  /* 0x0015e80201007387 */ /* 0x0003e80000100800 */
[----:B--2---:R-:W-:Y:S04]  /*5ec10*/  STL [R1+0x15f4], R162 ;  /* 0x0015f4a201007387 */ /* 0x004fe80000100800 */
[----:B------:R-:W2:Y:S01]  /*5ec20*/  LDL.LU.64 R176, [R1+0x430] ;  /* 0x0004300001b07983 */ /* 0x000ea20000300a00 */
[----:B-1----:R-:W-:-:S03]  /*5ec30*/  IMAD.MOV.U32 R2, RZ, RZ, R163 ;  /* 0x000000ffff027224 */ /* 0x002fc600078e00a3 */
[----:B------:R-:W2:Y:S04]  /*5ec40*/  LDL.LU.64 R178, [R1+0x1650] ;  /* 0x0016500001b27983 */ /* 0x000ea80000300a00 */
[----:B------:R1:W-:Y:S04]  /*5ec50*/  STL [R1+0x15f0], R2 ;  /* 0x0015f00201007387 */ /* 0x0003e80000100800 */
[----:B---3--:R-:W-:Y:S04]  /*5ec60*/  STL [R1+0x15fc], R56 ;  /* 0x0015fc3801007387 */ /* 0x008fe80000100800 */
[----:B------:R-:W3:Y:S01]  /*5ec70*/  LDL.LU.64 R172, [R1+0x1658] ;  /* 0x0016580001ac7983 */ /* 0x000ee20000300a00 */
[----:B-1----:R-:W-:-:S03]  /*5ec80*/  IMAD.MOV.U32 R2, RZ, RZ, R57 ;  /* 0x000000ffff027224 */ /* 0x002fc600078e0039 */
[----:B------:R-:W3:Y:S04]  /*5ec90*/  LDL.LU.64 R174, [R1+0x1660] ;  /* 0x0016600001ae7983 */ /* 0x000ee80000300a00 */
[----:B------:R1:W-:Y:S04]  /*5eca0*/  STL [R1+0x15f8], R2 ;  /* 0x0015f80201007387 */ /* 0x0003e80000100800 */
[----:B----4-:R4:W-:Y:S04]  /*5ecb0*/  STL [R1+0x1604], R58 ;  /* 0x0016043a01007387 */ /* 0x0109e80000100800 */
[----:B------:R-:W3:Y:S01]  /*5ecc0*/  LDL.LU.64 R168, [R1+0x1668] ;  /* 0x0016680001a87983 */ /* 0x000ee20000300a00 */
[----:B-1----:R-:W-:-:S03]  /*5ecd0*/  IMAD.MOV.U32 R2, RZ, RZ, R59 ;  /* 0x000000ffff027224 */ /* 0x002fc600078e003b */
[----:B------:R-:W3:Y:S04]  /*5ece0*/  LDL.LU.64 R170, [R1+0x1670] ;  /* 0x0016700001aa7983 */ /* 0x000ee80000300a00 */
[----:B------:R5:W-:Y:S04]  /*5ecf0*/  STL [R1+0x1600], R2 ;  /* 0x0016000201007387 */ /* 0x000be80000100800 */
[----:B------:R-:W-:Y:S04]  /*5ed00*/  STL [R1+0x160c], R76 ;  /* 0x00160c4c01007387 */ /* 0x000fe80000100800 */
[----:B------:R-:W3:Y:S04]  /*5ed10*/  LDL.LU.64 R164, [R1+0x1678] ;  /* 0x0016780001a47983 */ /* 0x000ee80000300a00 */
        /* <DEDUP_REMOVED lines=9> */
[----:B----4-:R-:W4:Y:S01]  /*5edb0*/  LDL.LU.64 R58, [R1+0x16a0] ;  /* 0x0016a000013a7983 */ /* 0x010f220000300a00 */
[----:B-----5:R-:W-:-:S03]  /*5edc0*/  MOV R2, R241 ;  /* 0x000000f100027202 */ /* 0x020fc60000000f00 */
        /* <DEDUP_REMOVED lines=8> */
[----:B------:R1:W-:Y:S02]  /*5ee50*/  STL [R1+0x1630], R2 ;  /* 0x0016300201007387 */ /* 0x0003e40000100800 */
[----:B-1----:R-:W-:Y:S02]  /*5ee60*/  IMAD.MOV.U32 R2, RZ, RZ, R247 ;  /* 0x000000ffff027224 */ /* 0x002fe400078e00f7 */
[----:B------:R-:W1:Y:S01]  /*5ee70*/  S2R R252, SR_TID.X ;  /* 0x0000000000fc7919 */ /* 0x000e620000002100 */
[----:B------:R-:W-:-:S04]  /*5ee80*/  SHF.R.S32.HI R3, RZ, 0x1f, R0 ;  /* 0x0000001fff037819 */ /* 0x000fc80000011400 */
[----:B------:R-:W-:Y:S01]  /*5ee90*/  LEA.HI R3, R3, R0, RZ, 0x7 ;  /* 0x0000000003037211 */ /* 0x000fe200078f38ff */
[----:B--2---:R-:W-:Y:S04]  /*5eea0*/  STL [R1+0x1644], R176 ;  /* 0x001644b001007387 */ /* 0x004fe80000100800 */
[----:B------:R2:W-:Y:S04]  /*5eeb0*/  STL [R1+0x1638], R2 ;  /* 0x0016380201007387 */ /* 0x0005e80000100800 */
[----:B------:R-:W-:Y:S01]  /*5eec0*/  STL [R1+0x164c], R178 ;  /* 0x00164cb201007387 */ /* 0x000fe20000100800 */
[----:B--2---:R-:W-:-:S05]  /*5eed0*/  IMAD.MOV.U32 R2, RZ, RZ, R177 ;  /* 0x000000ffff027224 */ /* 0x004fca00078e00b1 */
[----:B------:R2:W-:Y:S04]  /*5eee0*/  STL [R1+0x1640], R2 ;  /* 0x0016400201007387 */ /* 0x0005e80000100800 */
[----:B---3--:R-:W-:Y:S01]  /*5eef0*/  STL [R1+0x1654], R172 ;  /* 0x001654ac01007387 */ /* 0x008fe20000100800 */
[----:B--2---:R-:W-:-:S05]  /*5ef00*/  IMAD.MOV.U32 R2, RZ, RZ, R179 ;  /* 0x000000ffff027224 */ /* 0x004fca00078e00b3 */
[----:B------:R2:W-:Y:S04]  /*5ef10*/  STL [R1+0x1648], R2 ;  /* 0x0016480201007387 */ /* 0x0005e80000100800 */
[----:B------:R-:W-:Y:S01]  /*5ef20*/  STL [R1+0x165c], R174 ;  /* 0x00165cae01007387 */ /* 0x000fe20000100800 */
        /* <DEDUP_REMOVED lines=23> */
[----:B----4-:R-:W-:Y:S01]  /*5f0a0*/  STL [R1+0x169c], R58 ;  /* 0x00169c3a01007387 */ /* 0x010fe20000100800 */
[----:B--2---:R-:W-:-:S05]  /*5f0b0*/  IMAD.MOV.U32 R2, RZ, RZ, R57 ;  /* 0x000000ffff027224 */ /* 0x004fca00078e0039 */
[----:B------:R2:W-:Y:S01]  /*5f0c0*/  STL [R1+0x1690], R2 ;  /* 0x0016900201007387 */ /* 0x0005e20000100800 */
[----:B-1----:R-:W-:Y:S02]  /*5f0d0*/  IMAD.SHL.U32 R0, R252, 0x80, RZ ;  /* 0x00000080fc007824 */ /* 0x002fe400078e00ff */
[----:B--2---:R-:W-:-:S05]  /*5f0e0*/  IMAD.MOV.U32 R2, RZ, RZ, R59 ;  /* 0x000000ffff027224 */ /* 0x004fca00078e003b */
[----:B------:R1:W-:Y:S01]  /*5f0f0*/  STL [R1+0x1698], R2 ;  /* 0x0016980201007387 */ /* 0x0003e20000100800 */
[----:B------:R-:W-:Y:S01]  /*5f100*/  LOP3.LUT R0, R0, 0x3000, RZ, 0xc0, !PT ;  /* 0x0000300000007812 */ /* 0x000fe200078ec0ff */
[C---:B------:R-:W-:Y:S01]  /*5f110*/  IMAD.SHL.U32 R5, R252.reuse, 0x2, RZ ;  /* 0x00000002fc057824 */ /* 0x040fe200078e00ff */
[----:B-1----:R-:W-:-:S05]  /*5f120*/  LOP3.LUT R2, R252, 0x7, RZ, 0xc0, !PT ;  /* 0x00000007fc027812 */ /* 0x002fca00078ec0ff */
[C---:B------:R-:W-:Y:S02]  /*5f130*/  IMAD.SHL.U32 R4, R2.reuse, 0x10, RZ ;  /* 0x0000001002047824 */ /* 0x040fe400078e00ff */
[----:B------:R-:W-:-:S03]  /*5f140*/  IMAD R2, R2, 0x200, R0 ;  /* 0x0000020002027824 */ /* 0x000fc600078e0200 */
[----:B------:R-:W-:Y:S01]  /*5f150*/  LOP3.LUT R0, R4, 0x30, R5, 0x78, !PT ;  /* 0x0000003004007812 */ /* 0x000fe200078e7805 */
[----:B------:R1:W-:Y:S03]  /*5f160*/  STL [R1+0x16a4], R248 ;  /* 0x0016a4f801007387 */ /* 0x0003e60000100800 */
[----:B------:R-:W-:Y:S01]  /*5f170*/  IADD3 R36, R2, R0, RZ ;  /* 0x0000000002247210 */ /* 0x000fe20007ffe0ff */
[----:B------:R1:W-:Y:S04]  /*5f180*/  STL [R1+0x16a0], R249 ;  /* 0x0016a0f901007387 */ /* 0x0003e80000100800 */
[----:B------:R1:W-:Y:S04]  /*5f190*/  STL [R1+0xc0], RZ ;  /* 0x0000c0ff01007387 */ /* 0x0003e80000100800 */
[----:B------:R1:W-:Y:S04]  /*5f1a0*/  STL [R1+0xc4], RZ ;  /* 0x0000c4ff01007387 */ /* 0x0003e80000100800 */
[----:B------:R1:W-:Y:S04]  /*5f1b0*/  STL [R1+0x16ac], R36 ;  /* 0x0016ac2401007387 */ /* 0x0003e80000100800 */
        /* <DEDUP_REMOVED lines=93> */
[----:B------:R1:W-:Y:S01]  /*5f790*/  STL [R1+0x22c], RZ ;  /* 0x00022cff01007387 */ /* 0x0003e20000100800 */
[----:B------:R-:W-:-:S03]  /*5f7a0*/  LOP3.LUT R7, R252, 0x3, RZ, 0xc0, !PT ;  /* 0x00000003fc077812 */ /* 0x000fc600078ec0ff */
[----:B------:R1:W-:Y:S01]  /*5f7b0*/  STL [R1+0x210], RZ ;  /* 0x000210ff01007387 */ /* 0x0003e20000100800 */
[----:B------:R-:W-:-:S03]  /*5f7c0*/  LOP3.LUT R6, R252, 0x1c, RZ, 0xc0, !PT ;  /* 0x0000001cfc067812 */ /* 0x000fc600078ec0ff */
[----:B------:R1:W-:Y:S04]  /*5f7d0*/  STL [R1+0x214], RZ ;  /* 0x000214ff01007387 */ /* 0x0003e80000100800 */
[----:B------:R1:W-:Y:S04]  /*5f7e0*/  STL [R1+0x218], RZ ;  /* 0x000218ff01007387 */ /* 0x0003e80000100800 */
[----:B------:R1:W-:Y:S04]  /*5f7f0*/  STL [R1+0x21c], RZ ;  /* 0x00021cff01007387 */ /* 0x0003e80000100800 */
[----:B------:R1:W-:Y:S01]  /*5f800*/  STL [R1+0x200], RZ ;  /* 0x000200ff01007387 */ /* 0x0003e20000100800 */
[----:B------:R-:W-:-:S03]  /*5f810*/  IMAD R7, R7, 0x120, R6 ;  /* 0x0000012007077824 */ /* 0x000fc600078e0206 */
[----:B------:R1:W-:Y:S04]  /*5f820*/  STL [R1+0x204], RZ ;  /* 0x000204ff01007387 */ /* 0x0003e80000100800 */
[----:B------:R1:W-:Y:S01]  /*5f830*/  STL [R1+0x208], RZ ;  /* 0x000208ff01007387 */ /* 0x0003e20000100800 */
[----:B------:R-:W-:-:S03]  /*5f840*/  SHF.R.S32.HI R0, RZ, 0x7, R3 ;  /* 0x00000007ff007819 */ /* 0x000fc60000011403 */
[----:B------:R1:W-:Y:S04]  /*5f850*/  STL [R1+0x20c], RZ ;  /* 0x00020cff01007387 */ /* 0x0003e80000100800 */
[----:B------:R1:W-:Y:S04]  /*5f860*/  STL [R1+0x150], RZ ;  /* 0x000150ff01007387 */ /* 0x0003e80000100800 */
[----:B------:R1:W-:Y:S01]  /*5f870*/  STL [R1+0x154], RZ ;  /* 0x000154ff01007387 */ /* 0x0003e20000100800 */
[----:B------:R-:W-:-:S03]  /*5f880*/  LOP3.LUT R2, R7, 0x20, RZ, 0x3c, !PT ;  /* 0x0000002007027812 */ /* 0x000fc600078e3cff */
[----:B------:R1:W-:Y:S01]  /*5f890*/  STL [R1+0x158], RZ ;  /* 0x000158ff01007387 */ /* 0x0003e20000100800 */
[----:B------:R-:W-:-:S03]  /*5f8a0*/  IADD3 R2, R0, -0x4, RZ ;  /* 0xfffffffc00027810 */ /* 0x000fc60007ffe0ff */
[----:B------:R1:W-:Y:S01]  /*5f8b0*/  STL [R1+0x15c], RZ ;  /* 0x00015cff01007387 */ /* 0x0003e20000100800 */
[----:B------:R-:W-:-:S03]  /*5f8c0*/  LOP3.LUT R0, R36, 0x40, RZ, 0x3c, !PT ;  /* 0x0000004024007812 */ /* 0x000fc600078e3cff */
        /* <DEDUP_REMOVED lines=8> */
[----:B------:R1:W-:Y:S01]  /*5f950*/  STL [R1+0x16b4], R0 ;  /* 0x0016b40001007387 */ /* 0x0003e20000100800 */
[----:B------:R-:W-:Y:S01]  /*5f960*/  USHF.R.S32.HI UR9, URZ, 0x1f, UR5 ;  /* 0x0000001f3f097899 */ /* 0x000fe20008011405 */
[----:B------:R-:W-:Y:S01]  /*5f970*/  CS2R R140, SRZ ;  /* 0x00000000008c7805 */ /* 0x000fe2000001ff00 */
[----:B------:R-:W-:Y:S01]  /*5f980*/  USHF.R.S32.HI UR10, URZ, 0x1f, UR6 ;  /* 0x0000001f3f0a7899 */ /* 0x000fe20008011406 */
        /* <DEDUP_REMOVED lines=69> */
[----:B------:R-:W-:-:S02]  /*5fde0*/  LOP3.LUT R4, R7, 0x40, RZ, 0x3c, !PT ;  /* 0x0000004007047812 */ /* 0x000fc400078e3cff */
[----:B------:R-:W-:Y:S01]  /*5fdf0*/  LOP3.LUT R3, R7, 0x60, RZ, 0x3c, !PT ;  /* 0x0000006007037812 */ /* 0x000fe200078e3cff */
[----:B------:R-:W-:Y:S02]  /*5fe00*/  UIADD3 UR7, UR4, -0x200, URZ ;  /* 0xfffffe0004077890 */ /* 0x000fe4000fffe03f */
[----:B------:R-:W-:Y:S02]  /*5fe10*/  USHF.L.U32 UR14, UR5, 0x2, URZ ;  /* 0x00000002050e7899 */ /* 0x000fe4000800063f */
[----:B------:R-:W-:Y:S02]  /*5fe20*/  USHF.L.U64.HI UR9, UR5, 0x2, UR9 ;  /* 0x0000000205097899 */ /* 0x000fe40008010209 */
[----:B------:R-:W-:Y:S02]  /*5fe30*/  USHF.L.U32 UR11, UR6, 0x2, URZ ;  /* 0x00000002060b7899 */ /* 0x000fe4000800063f */
[----:B------:R-:W-:Y:S02]  /*5fe40*/  UMOV UR4, URZ ;  /* 0x0000003f00047c82 */ /* 0x000fe40008000000 */
[----:B------:R-:W-:-:S02]  /*5fe50*/  UMOV UR8, 0x3 ;  /* 0x0000000300087882 */ /* 0x000fc40000000000 */
[----:B------:R-:W-:Y:S02]  /*5fe60*/  USHF.L.U64.HI UR10, UR6, 0x2, UR10 ;  /* 0x00000002060a7899 */ /* 0x000fe4000801020a */
[----:B-1----:R-:W-:Y:S02]  /*5fe70*/  UMOV UR5, 0xffffffff ;  /* 0xffffffff00057882 */ /* 0x002fe40000000000 */
.L_x_1:
[----:B------:R-:W2:Y:S01]  /*5fe80*/  LDL R5, [R1+0x16ac] ;  /* 0x0016ac0001057983 */ /* 0x000ea20000100800 */
[----:B------:R-:W-:Y:S01]  /*5fe90*/  UIADD3 UR5, UR5, 0x1, URZ ;  /* 0x0000000105057890 */ /* 0x000fe2000fffe03f */
[----:B------:R-:W-:-:S04]  /*5fea0*/  DEPBAR.LE SB0, 0x6 ;  /* 0x000081800000791a */ /* 0x000fc80000000000 */
[----:B------:R-:W3:Y:S04]  /*5feb0*/  LDL.LU.64 R76, [R1+0xc0] ;  /* 0x0000c000014c7983 */ /* 0x000ee80000300a00 */
[----:B------:R-:W3:Y:S01]  /*5fec0*/  LDL.LU.64 R78, [R1+0xc8] ;  /* 0x0000c800014e7983 */ /* 0x000ee20000300a00 */
[----:B------:R-:W-:-:S03]  /*5fed0*/  UISETP.GT.AND UP0, UPT, UR5, 0x3, UPT ;  /* 0x000000030500788c */ /* 0x000fc6000bf04270 */
[----:B------:R-:W-:Y:S01]  /*5fee0*/  STL.64 [R1+0x25d8], R162 ;  /* 0x0025d8a201007387 */ /* 0x000fe20000100a00 */
[----:B------:R-:W-:-:S03]  /*5fef0*/  USEL UR5, UR5, URZ, !UP0 ;  /* 0x0000003f05057287 */ /* 0x000fc6000c000000 */
[----:B------:R-:W-:Y:S03]  /*5ff00*/  STL.64 [R1+0x25d0], R160 ;  /* 0x0025d0a001007387 */ /* 0x000fe60000100a00 */
[----:B------:R-:W-:Y:S01]  /*5ff10*/  IMAD.U32 R3, RZ, RZ, UR5 ;  /* 0x00000005ff037e24 */ /* 0x000fe2000f8e00ff */
[----:B------:R-:W-:Y:S04]  /*5ff20*/  STL.64 [R1+0x25c8], R58 ;  /* 0x0025c83a01007387 */ /* 0x000fe80000100a00 */
[----:B------:R1:W-:Y:S04]  /*5ff30*/  STL.64 [R1+0x25c0], R56 ;  /* 0x0025c03801007387 */ /* 0x0003e80000100a00 */
[----:B------:R-:W4:Y:S04]  /*5ff40*/  S2R R0, SR_TID.X ;  /* 0x0000000000007919 */ /* 0x000f280000002100 */
[----:B-1----:R-:W5:Y:S04]  /*5ff50*/  LDL.LU.64 R56, [R1+0xa0] ;  /* 0x0000a00001387983 */ /* 0x002f680000300a00 */
[----:B------:R-:W5:Y:S01]  /*5ff60*/  LDL.LU.64 R58, [R1+0xa8] ;  /* 0x0000a800013a7983 */ /* 0x000f620000300a00 */
[----:B----4-:R-:W-:-:S02]  /*5ff70*/  LOP3.LUT R4, R0, 0x1c, RZ, 0xc0, !PT ;  /* 0x0000001c00047812 */ /* 0x010fc400078ec0ff */
[C---:B------:R-:W-:Y:S02]  /*5ff80*/  LOP3.LUT R2, R0.reuse, 0x3, RZ, 0xc0, !PT ;  /* 0x0000000300027812 */ /* 0x040fe400078ec0ff */
[C---:B------:R-:W-:Y:S02]  /*5ff90*/  LOP3.LUT R7, R0.reuse, 0x1c, RZ, 0xc0, !PT ;  /* 0x0000001c00077812 */ /* 0x040fe400078ec0ff */
[----:B------:R-:W-:Y:S01]  /*5ffa0*/  LOP3.LUT R6, R0, 0x3, RZ, 0xc0, !PT ;  /* 0x0000000300067812 */ /* 0x000fe200078ec0ff */
[----:B------:R-:W-:Y:S02]  /*5ffb0*/  IMAD R2, R2, 0x120, R4 ;  /* 0x0000012002027824 */ /* 0x000fe400078e0204 */
[----:B------:R-:W-:Y:S02]  /*5ffc0*/  IMAD.U32 R0, RZ, RZ, UR5 ;  /* 0x00000005ff007e24 */ /* 0x000fe4000f8e00ff */
[----:B------:R-:W-:Y:S01]  /*5ffd0*/  IMAD R6, R6, 0x120, R7 ;  /* 0x0000012006067824 */ /* 0x000fe200078e0207 */
[----:B------:R-:W-:Y:S01]  /*5ffe0*/  LOP3.LUT R2, R2, 0x20, RZ, 0x3c, !PT ;  /* 0x0000002002027812 */ /* 0x000fe200078e3cff */
[----:B------:R-:W-:-:S02]  /*5fff0*/  IMAD.U32 R4, RZ, RZ, UR5 ;  /* 0x00000005ff047e24 */ /* 0x000fc4000f8e00ff */
[----:B------:R-:W-:Y:S01]  /*60000*/  IMAD R3, R3, 0x8000, R6 ;  /* 0x0000800003037824 */ /* 0x000fe200078e0206 */
[----:B------:R-:W-:Y:S01]  /*60010*/  BAR.SYNC.DEFER_BLOCKING 0x0 ;  /* 0x0000000000007b1d */ /* 0x000fe20000010000 */
[----:B------:R-:W-:-:S05]  /*60020*/  IMAD R252, R0, 0x8000, R2 ;  /* 0x0000800000fc7824 */ /* 0x000fca00078e0202 */
[----:B------:R-:W1:Y:S04]  /*60030*/  S2R R2, SR_TID.X ;  /* 0x0000000000027919 */ /* 0x000e680000002100 */
[----:B------:R-:W-:Y:S04]  /*60040*/  LDS R216, [R3+0x100000] ;  /* 0x1000000003d87984 */ /* 0x000fe80000000800 */
[----:B------:R-:W-:Y:S01]  /*60050*/  LDS R218, [R3+0x100400] ;  /* 0x1004000003da7984 */ /* 0x000fe20000000800 */
[C---:B-1----:R-:W-:Y:S02]  /*60060*/  LOP3.LUT R37, R2.reuse, 0x1c, RZ, 0xc0, !PT ;  /* 0x0000001c02257812 */ /* 0x042fe400078ec0ff */
[----:B------:R-:W-:Y:S01]  /*60070*/  LOP3.LUT R36, R2, 0x3, RZ, 0xc0, !PT ;  /* 0x0000000302247812 */ /* 0x000fe200078ec0ff */
[----:B------:R-:W-:Y:S04]  /*60080*/  LDS R217, [R252+0x100000] ;  /* 0x10000000fcd97984 */ /* 0x000fe80000000800 */
[----:B------:R-:W-:Y:S01]  /*60090*/  IMAD R36, R36, 0x120, R37 ;  /* 0x0000012024247824 */ /* 0x000fe200078e0225 */
[----:B------:R-:W-:Y:S04]  /*600a0*/  LDS R219, [R252+0x100400] ;  /* 0x10040000fcdb7984 */ /* 0x000fe80000000800 */
[----:B------:R-:W-:Y:S01]  /*600b0*/  LOP3.LUT R36, R36, 0x40, RZ, 0x3c, !PT ;  /* 0x0000004024247812 */ /* 0x000fe200078e3cff */
[----:B------:R-:W-:Y:S04]  /*600c0*/  LDS R72, [R3+0x100080] ;  /* 0x1000800003487984 */ /* 0x000fe80000000800 */
[----:B------:R-:W-:Y:S01]  /*600d0*/  IMAD R160, R4, 0x8000, R36 ;  /* 0x0000800004a07824 */ /* 0x000fe200078e0224 */
[C---:B------:R-:W-:Y:S01]  /*600e0*/  LOP3.LUT R7, R2.reuse, 0x1c, RZ, 0xc0, !PT ;  /* 0x0000001c02077812 */ /* 0x040fe200078ec0ff */
[----:B------:R-:W-:Y:S01]  /*600f0*/  LDS R74, [R3+0x100480] ;  /* 0x10048000034a7984 */ /* 0x000fe20000000800 */
[----:B------:R-:W-:-:S03]  /*60100*/  LOP3.LUT R6, R2, 0x3, RZ, 0xc0, !PT ;  /* 0x0000000302067812 */ /* 0x000fc600078ec0ff */
[----:B------:R-:W-:Y:S02]  /*60110*/  LDS R224, [R160+0x100000] ;  /* 0x10000000a0e07984 */ /* 0x000fe40000000800 */
[----:B------:R-:W-:Y:S02]  /*60120*/  IMAD R6, R6, 0x120, R7 ;  /* 0x0000012006067824 */ /* 0x000fe400078e0207 */
[----:B------:R-:W-:Y:S01]  /*60130*/  IMAD.U32 R2, RZ, RZ, UR5 ;  /* 0x00000005ff027e24 */ /* 0x000fe2000f8e00ff */
[----:B------:R-:W-:Y:S02]  /*60140*/  LDS R226, [R160+0x100400] ;  /* 0x10040000a0e27984 */ /* 0x000fe40000000800 */
[----:B------:R-:W-:Y:S02]  /*60150*/  LOP3.LUT R6, R6, 0x60, RZ, 0x3c, !PT ;  /* 0x0000006006067812 */ /* 0x000fe400078e3cff */
[----:B------:R-:W-:Y:S03]  /*60160*/  LDS R40, [R160+0x100080] ;  /* 0x10008000a0287984 */ /* 0x000fe60000000800 */
[----:B------:R-:W-:Y:S01]  /*60170*/  IMAD R2, R2, 0x8000, R6 ;  /* 0x0000800002027824 */ /* 0x000fe200078e0206 */
[----:B------:R-:W-:Y:S04]  /*60180*/  LDS R42, [R160+0x100480] ;  /* 0x10048000a02a7984 */ /* 0x000fe80000000800 */
[----:B------:R-:W-:Y:S04]  /*60190*/  LDS R225, [R2+0x100000] ;  /* 0x1000000002e17984 */ /* 0x000fe80000000800 */
[----:B------:R-:W-:Y:S04]  /*601a0*/  LDS R227, [R2+0x100400] ;  /* 0x1004000002e37984 */ /* 0x000fe80000000800 */
[----:B------:R-:W-:Y:S04]  /*601b0*/  LDS R41, [R2+0x100080] ;  /* 0x1000800002297984 */ /* 0x000fe80000000800 */
[----:B------:R-:W-:Y:S04]  /*601c0*/  LDS R43, [R2+0x100480] ;  /* 0x10048000022b7984 */ /* 0x000fe80000000800 */
[----:B------:R-:W-:Y:S04]  /*601d0*/  LDS R73, [R252+0x100080] ;  /* 0x10008000fc497984 */ /* 0x000fe80000000800 */
[----:B------:R-:W-:Y:S04]  /*601e0*/  LDS R75, [R252+0x100480] ;  /* 0x10048000fc4b7984 */ /* 0x000fe80000000800 */
[----:B------:R-:W-:Y:S04]  /*601f0*/  STL [R1+0x470], R160 ;  /* 0x000470a001007387 */ /* 0x000fe80000100800 */
[----:B------:R-:W-:Y:S01]  /*60200*/  STL [R1+0x474], R2 ;  /* 0x0004740201007387 */ /* 0x000fe20000100800 */
[----:B--2---:R-:W-:-:S05]  /*60210*/  IMAD R0, R0, 0x40000, R5 ;  /* 0x0004000000007824 */ /* 0x004fca00078e0205 */
[----:B------:R-:W3:Y:S04]  /*60220*/  LDSM.16.M88.4 R36, [R0] ;  /* 0x000000000024783b */ /* 0x000ee80000000200 */
[----:B------:R-:W5:Y:S04]  /*60230*/  LDSM.16.M88.4 R4, [R0+0x4000] ;  /* 0x004000000004783b */ /* 0x000f680000000200 */
[----:B------:R-:W1:Y:S04]  /*60240*/  LDSM.16.M88.4 R212, [R0+0x8000] ;  /* 0x0080000000d4783b */ /* 0x000e680000000200 */
[----:B------:R-:W-:Y:S04]  /*60250*/  LDSM.16.M88.4 R188, [R0+0x28000] ;  /* 0x0280000000bc783b */ /* 0x000fe80000000200 */
[----:B------:R-:W-:Y:S04]  /*60260*/  LDSM.16.M88.4 R148, [R0+0x3c000] ;  /* 0x03c000000094783b */ /* 0x000fe80000000200 */
[----:B------:R-:W-:Y:S04]  /*60270*/  LDSM.16.M88.4 R208, [R0+0xc000] ;  /* 0x00c0000000d0783b */ /* 0x000fe80000000200 */
[----:B------:R-:W2:Y:S04]  /*60280*/  LDSM.16.M88.4 R112, [R0+0x10000] ;  /* 0x010000000070783b */ /* 0x000ea80000000200 */
[----:B------:R-:W4:Y:S04]  /*60290*/  LDSM.16.M88.4 R108, [R0+0x14000] ;  /* 0x01400000006c783b */ /* 0x000f280000000200 */
[----:B------:R-:W1:Y:S04]  /*602a0*/  LDSM.16.M88.4 R204, [R0+0x18000] ;  /* 0x0180000000cc783b */ /* 0x000e680000000200 */
[----:B------:R-:W1:Y:S01]  /*602b0*/  LDSM.16.M88.4 R200, [R0+0x1c000] ;  /* 0x01c0000000c8783b */ /* 0x000e620000000200 */
[-C--:B---3--:R-:W-:Y:S03]  /*602c0*/  HMMA.1688.F32.TF32 R76, R216, R36.reuse, R76 ;  /* 0x00000024d84c723c */ /* 0x088fe6000008104c */
[----:B------:R-:W3:Y:S04]  /*602d0*/  LDSM.16.M88.4 R196, [R0+0x20000] ;  /* 0x0200000000c4783b */ /* 0x000ee80000000200 */
[----:B------:R-:W1:Y:S01]  /*602e0*/  LDSM.16.M88.4 R192, [R0+0x24000] ;  /* 0x0240000000c0783b */ /* 0x000e620000000200 */
[-C--:B------:R-:W-:Y:S03]  /*602f0*/  HMMA.1688.F32.TF32 R96, R224, R36.reuse, R96 ;  /* 0x00000024e060723c */ /* 0x080fe60000081060 */
[----:B------:R-:W-:Y:S04]  /*60300*/  LDSM.16.M88.4 R180, [R0+0x30000] ;  /* 0x0300000000b4783b */ /* 0x000fe80000000200 */
[----:B------:R-:W1:Y:S01]  /*60310*/  LDSM.16.M88.4 R184, [R0+0x2c000] ;  /* 0x02c0000000b8783b */ /* 0x000e620000000200 */
[-C--:B------:R-:W-:Y:S03]  /*60320*/  HMMA.1688.F32.TF32 R52, R72, R36.reuse, R52 ;  /* 0x000000244834723c */ /* 0x080fe60000081034 */
[----:B------:R-:W1:Y:S04]  /*60330*/  LDSM.16.M88.4 R156, [R0+0x34000] ;  /* 0x03400000009c783b */ /* 0x000e680000000200 */
[----:B------:R-:W1:Y:S04]  /*60340*/  LDSM.16.M88.4 R152, [R0+0x38000] ;  /* 0x038000000098783b */ /* 0x000e680000000200 */
[----:B------:R-:W-:Y:S04]  /*60350*/  STL.64 [R1+0x10], R76 ;  /* 0x0000104c01007387 */ /* 0x000fe80000100a00 */
[----:B------:R2:W-:Y:S02]  /*60360*/  STL.64 [R1+0x18], R78 ;  /* 0x0000184e01007387 */ /* 0x0005e40000100a00 */
[----:B--2---:R-:W-:Y:S02]  /*60370*/  HMMA.1688.F32.TF32 R76, R40, R36, R104 ;  /* 0x00000024284c723c */ /* 0x004fe40000081068 */
[----:B------:R-:W-:Y:S04]  /*60380*/  STL.64 [R1+0x120], R96 ;  /* 0x0001206001007387 */ /* 0x000fe80000100a00 */
[----:B------:R-:W-:Y:S11]  /*60390*/  STL.64 [R1+0x128], R98 ;  /* 0x0001286201007387 */ /* 0x000ff60000100a00 */
[----:B------:R-:W-:Y:S06]  /*603a0*/  @!UPT UIADD3 URZ, URZ, URZ, URZ ;  /* 0x0000003f3f3ff290 */ /* 0x000fec000fffe03f */
[----:B------:R-:W-:Y:S01]  /*603b0*/  STL.64 [R1+0x330], R76 ;  /* 0x0003304c01007387 */ /* 0x000fe20000100a00 */
[----:B------:R-:W-:-:S03]  /*603c0*/  IMAD.MOV.U32 R2, RZ, RZ, R79 ;  /* 0x000000ffff027224 */ /* 0x000fc600078e004f */
[----:B------:R-:W-:Y:S04]  /*603d0*/  STL.64 [R1+0xd0], R52 ;  /* 0x0000d03401007387 */ /* 0x000fe80000100a00 */
[----:B------:R5:W-:Y:S04]  /*603e0*/  STL.64 [R1+0xd8], R54 ;  /* 0x0000d83601007387 */ /* 0x000be80000100a00 */
[----:B------:R2:W-:Y:S01]  /*603f0*/  STL [R1+0x338], R78 ;  /* 0x0003384e01007387 */ /* 0x0005e20000100800 */
[-C--:B-----5:R-:W-:Y:S08]  /*60400*/  HMMA.1688.F32.TF32 R52, R216, R4.reuse, R56 ;  /* 0x00000004d834723c */ /* 0x0a0ff00000081038 */
[-C--:B--2---:R-:W-:Y:S08]  /*60410*/  HMMA.1688.F32.TF32 R76, R224, R4.reuse, R92 ;  /* 0x00000004e04c723c */ /* 0x084ff0000008105c */
[-C--:B------:R-:W-:Y:S08]  /*60420*/  HMMA.1688.F32.TF32 R56, R72, R4.reuse, R48 ;  /* 0x000000044838723c */ /* 0x080ff00000081030 */
[----:B------:R-:W-:Y:S01]  /*60430*/  HMMA.1688.F32.TF32 R48, R40, R4, R100 ;  /* 0x000000042830723c */ /* 0x000fe20000081064 */
[----:B------:R-:W-:Y:S06]  /*60440*/  STL [R1+0x25b8], R2 ;  /* 0x0025b80201007387 */ /* 0x000fec0000100800 */
[----:B------:R-:W-:Y:S04]  /*60450*/  STL.64 [R1+0x110], R76 ;  /* 0x0001104c01007387 */ /* 0x000fe80000100a00 */
[----:B------:R-:W-:Y:S04]  /*60460*/  STL.64 [R1+0x118], R78 ;  /* 0x0001184e01007387 */ /* 0x000fe80000100a00 */
[----:B------:R-:W2:Y:S04]  /*60470*/  LDL.LU.64 R144, [R1+0x1f0] ;  /* 0x0001f00001907983 */ /* 0x000ea80000300a00 */
[----:B------:R-:W-:Y:S04]  /*60480*/  STL.64 [R1+0x50], R56 ;  /* 0x0000503801007387 */ /* 0x000fe80000100a00 */
[----:B------:R-:W-:Y:S04]  /*60490*/  STL.64 [R1+0x58], R58 ;  /* 0x0000583a01007387 */ /* 0x000fe80000100a00 */
[----:B------:R-:W2:Y:S04]  /*604a0*/  LDL.LU.64 R146, [R1+0x1f8] ;  /* 0x0001f80001927983 */ /* 0x000ea80000300a00 */
[----:B------:R5:W-:Y:S04]  /*604b0*/  STL.64 [R1+0x130], R48 ;  /* 0x0001303001007387 */ /* 0x000be80000100a00 */
[----:B------:R1:W-:Y:S04]  /*604c0*/  STL.64 [R1+0x138], R50 ;  /* 0x0001383201007387 */ /* 0x0003e80000100a00 */
[----:B------:R-:W3:Y:S04]  /*604d0*/  LDL.LU.64 R128, [R1+0x1e0] ;  /* 0x0001e00001807983 */ /* 0x000ee80000300a00 */
[----:B------:R-:W3:Y:S04]  /*604e0*/  LDL.LU.64 R130, [R1+0x1e8] ;  /* 0x0001e80001827983 */ /* 0x000ee80000300a00 */
[----:B------:R-:W3:Y:S04]  /*604f0*/  LDL.LU.64 R132, [R1+0x1d0] ;  /* 0x0001d00001847983 */ /* 0x000ee80000300a00 */
[----:B------:R-:W3:Y:S04]  /*60500*/  LDL.LU.64 R134, [R1+0x1d8] ;  /* 0x0001d80001867983 */ /* 0x000ee80000300a00 */
[----:B------:R-:W3:Y:S04]  /*60510*/  LDL.LU.64 R96, [R1+0x1c0] ;  /* 0x0001c00001607983 */ /* 0x000ee80000300a00 */
[----:B------:R-:W3:Y:S04]  /*60520*/  LDL.LU.64 R98, [R1+0x1c8] ;  /* 0x0001c80001627983 */ /* 0x000ee80000300a00 */
[----:B-----5:R-:W5:Y:S04]  /*60530*/  LDL.LU.64 R48, [R1+0x1b0] ;  /* 0x0001b00001307983 */ /* 0x020f680000300a00 */
[----:B-1----:R-:W5:Y:S04]  /*60540*/  LDL.LU.64 R50, [R1+0x1b8] ;  /* 0x0001b80001327983 */ /* 0x002f680000300a00 */
        /* <DEDUP_REMOVED lines=8> */
[----:B------:R-:W4:Y:S04]  /*605d0*/  LDL.LU.64 R56, [R1+0x160] ;  /* 0x0001600001387983 */ /* 0x000f280000300a00 */
[----:B------:R-:W4:Y:S01]  /*605e0*/  LDL.LU.64 R58, [R1+0x168] ;  /* 0x00016800013a7983 */ /* 0x000f220000300a00 */
[C---:B------:R-:W-:Y:S08]  /*605f0*/  HMMA.1688.F32.TF32 R88, R224.reuse, R212, R88 ;  /* 0x000000d4e058723c */ /* 0x040ff00000081058 */
[----:B------:R-:W-:Y:S01]  /*60600*/  HMMA.1688.F32.TF32 R16, R224, R112, R16 ;  /* 0x00000070e010723c */ /* 0x000fe20000081010 */
[----:B------:R-:W-:Y:S11]  /*60610*/  STL [R1+0x24c4], R0 ;  /* 0x0024c40001007387 */ /* 0x000ff60000100800 */
[----:B------:R-:W-:Y:S03]  /*60620*/  @!UPT UIADD3 URZ, URZ, URZ, URZ ;  /* 0x0000003f3f3ff290 */ /* 0x000fe6000fffe03f */
[----:B------:R-:W-:Y:S04]  /*60630*/  STL.64 [R1+0xc0], R88 ;  /* 0x0000c05801007387 */ /* 0x000fe80000100a00 */
[----:B------:R-:W-:Y:S01]  /*60640*/  STL.64 [R1+0xc8], R90 ;  /* 0x0000c85a01007387 */ /* 0x000fe20000100a00 */
[C---:B--2---:R-:W-:Y:S08]  /*60650*/  HMMA.1688.F32.TF32 R100, R216.reuse, R212, R144 ;  /* 0x000000d4d864723c */ /* 0x044ff00000081090 */
[C---:B---3--:R-:W-:Y:S08]  /*60660*/  HMMA.1688.F32.TF32 R144, R216.reuse, R188, R92 ;  /* 0x000000bcd890723c */ /* 0x048ff0000008105c */
[----:B----4-:R-:W-:Y:S08]  /*60670*/  HMMA.1688.F32.TF32 R92, R216, R148, R56 ;  /* 0x00000094d85c723c */ /* 0x010ff00000081038 */
[C---:B------:R-:W-:Y:S11]  /*60680*/  HMMA.1688.F32.TF32 R56, R224.reuse, R208, R64 ;  /* 0x000000d0e038723c */ /* 0x040ff60000081040 */
[----:B------:R-:W-:Y:S11]  /*60690*/  @!UPT UIADD3 URZ, URZ, URZ, URZ ;  /* 0x0000003f3f3ff290 */ /* 0x000ff6000fffe03f */
[----:B------:R-:W-:Y:S01]  /*606a0*/  @!UPT UIADD3 URZ, URZ, URZ, URZ ;  /* 0x0000003f3f3ff290 */ /* 0x000fe2000fffe03f */
[----:B------:R1:W-:Y:S04]  /*606b0*/  STL.64 [R1+0xb0], R56 ;  /* 0x0000b03801007387 */ /* 0x0003e80000100a00 */
[----:B------:R2:W-:Y:S04]  /*606c0*/  STL.64 [R1+0xb8], R58 ;  /* 0x0000b83a01007387 */ /* 0x0005e80000100a00 */
[----:B-1----:R-:W3:Y:S04]  /*606d0*/  LDL.LU.64 R56, [R1+0x300] ;  /* 0x0003000001387983 */ /* 0x002ee80000300a00 */
[----:B------:R-:W-:Y:S04]  /*606e0*/  STL.64 [R1+0xa0], R16 ;  /* 0x0000a01001007387 */ /* 0x000fe80000100a00 */
[----:B------:R-:W-:Y:S04]  /*606f0*/  STL.64 [R1+0xa8], R18 ;  /* 0x0000a81201007387 */ /* 0x000fe80000100a00 */
[----:B--2---:R-:W3:Y:S01]  /*60700*/  LDL.LU.64 R58, [R1+0x308] ;  /* 0x00030800013a7983 */ /* 0x004ee20000300a00 */
[C---:B------:R-:W-:Y:S11]  /*60710*/  HMMA.1688.F32.TF32 R8, R224.reuse, R108, R8 ;  /* 0x0000006ce008723c */ /* 0x040ff60000081008 */
[----:B------:R-:W-:Y:S11]  /*60720*/  @!UPT UIADD3 URZ, URZ, URZ, URZ ;  /* 0x0000003f3f3ff290 */ /* 0x000ff6000fffe03f */
[----:B------:R-:W-:Y:S01]  /*60730*/  @!UPT UIADD3 URZ, URZ, URZ, URZ ;  /* 0x0000003f3f3ff290 */ /* 0x000fe2000fffe03f */
[----:B------:R-:W-:Y:S04]  /*60740*/  STL.64 [R1+0x90], R8 ;  /* 0x0000900801007387 */ /* 0x000fe80000100a00 */
[----:B------:R1:W-:Y:S04]  /*60750*/  STL.64 [R1+0x98], R10 ;  /* 0x0000980a01007387 */ /* 0x0003e80000100a00 */
[----:B------:R-:W2:Y:S04]  /*60760*/  LDL.LU.64 R64, [R1+0x2f0] ;  /* 0x0002f00001407983 */ /* 0x000ea80000300a00 */
[----:B------:R-:W2:Y:S01]  /*60770*/  LDL.LU.64 R66, [R1+0x2f8] ;  /* 0x0002f80001427983 */ /* 0x000ea20000300a00 */
[C---:B-1----:R-:W-:Y:S11]  /*60780*/  HMMA.1688.F32.TF32 R8, R224.reuse, R204, R68 ;  /* 0x000000cce008723c */ /* 0x042ff60000081044 */
[----:B------:R-:W-:Y:S11]  /*60790*/  @!UPT UIADD3 URZ, URZ, URZ, URZ ;  /* 0x0000003f3f3ff290 */ /* 0x000ff6000fffe03f */
[----:B------:R-:W-:Y:S01]  /*607a0*/  @!UPT UIADD3 URZ, URZ, URZ, URZ ;  /* 0x0000003f3f3ff290 */ /* 0x000fe2000fffe03f */
[----:B------:R-:W-:Y:S04]  /*607b0*/  STL.64 [R1+0x80], R8 ;  /* 0x0000800801007387 */ /* 0x000fe80000100a00 */
[----:B------:R1:W-:Y:S04]  /*607c0*/  STL.64 [R1+0x88], R10 ;  /* 0x0000880a01007387 */ /* 0x0003e80000100a00 */
[----:B------:R-:W4:Y:S04]  /*607d0*/  LDL.LU.64 R16, [R1+0x2c0] ;  /* 0x0002c00001107983 */ /* 0x000f280000300a00 */
[----:B------:R-:W4:Y:S01]  /*607e0*/  LDL.LU.64 R18, [R1+0x2c8] ;  /* 0x0002c80001127983 */ /* 0x000f220000300a00 */
[C---:B-1----:R-:W-:Y:S08]  /*607f0*/  HMMA.1688.F32.TF32 R8, R224.reuse, R200, R20 ;  /* 0x000000c8e008723c */ /* 0x042ff00000081014 */
[C---:B------:R-:W-:Y:S11]  /*60800*/  HMMA.1688.F32.TF32 R20, R224.reuse, R196, R80 ;  /* 0x000000c4e014723c */ /* 0x040ff60000081050 */
[----:B------:R-:W-:Y:S04]  /*60810*/  @!UPT UIADD3 URZ, URZ, URZ, URZ ;  /* 0x0000003f3f3ff290 */ /* 0x000fe8000fffe03f */
[----:B------:R-:W-:Y:S04]  /*60820*/  STL.64 [R1+0x70], R8 ;  /* 0x0000700801007387 */ /* 0x000fe80000100a00 */
[----:B------:R1:W-:Y:S02]  /*60830*/  STL.64 [R1+0x78], R10 ;  /* 0x0000780a01007387 */ /* 0x0003e40000100a00 */
[C---:B-1----:R-:W-:Y:S02]  /*60840*/  HMMA.1688.F32.TF32 R8, R224.reuse, R192, R44 ;  /* 0x000000c0e008723c */ /* 0x042fe4000008102c */
[----:B------:R-:W-:Y:S04]  /*60850*/  STL.64 [R1+0x60], R20 ;  /* 0x0000601401007387 */ /* 0x000fe80000100a00 */
[----:B------:R1:W-:Y:S02]  /*60860*/  STL.64 [R1+0x68], R22 ;  /* 0x0000681601007387 */ /* 0x0003e40000100a00 */
[C---:B------:R-:W-:Y:S08]  /*60870*/  HMMA.1688.F32.TF32 R44, R224.reuse, R188, R84 ;  /* 0x000000bce02c723c */ /* 0x040ff00000081054 */
[C---:B-1----:R-:W-:Y:S07]  /*60880*/  HMMA.1688.F32.TF32 R20, R224.reuse, R184, R60 ;  /* 0x000000b8e014723c */ /* 0x042fee000008103c */
[----:B------:R-:W-:Y:S04]  /*60890*/  STL.64 [R1+0x40], R8 ;  /* 0x0000400801007387 */ /* 0x000fe80000100a00 */
[----:B------:R1:W-:Y:S02]  /*608a0*/  STL.64 [R1+0x48], R10 ;  /* 0x0000480a01007387 */ /* 0x0003e40000100a00 */
[----:B-1----:R-:W-:Y:S02]  /*608b0*/  HMMA.1688.F32.TF32 R8, R224, R180, R24 ;  /* 0x000000b4e008723c */ /* 0x002fe40000081018 */
[----:B------:R-:W-:Y:S04]  /*608c0*/  STL.64 [R1+0x30], R44 ;  /* 0x0000302c01007387 */ /* 0x000fe80000100a00 */
[----:B------:R-:W-:Y:S11]  /*608d0*/  STL.64 [R1+0x38], R46 ;  /* 0x0000382e01007387 */ /* 0x000ff60000100a00 */
[----:B------:R-:W-:Y:S06]  /*608e0*/  @!UPT UIADD3 URZ, URZ, URZ, URZ ;  /* 0x0000003f3f3ff290 */ /* 0x000fec000fffe03f */
[----:B------:R-:W-:Y:S01]  /*608f0*/  STL [R1], R8 ;  /* 0x0000000801007387 */ /* 0x000fe20000100800 */
[----:B------:R-:W-:-:S03]  /*60900*/  IMAD.MOV.U32 R2, RZ, RZ, R9 ;  /* 0x000000ffff027224 */ /* 0x000fc600078e0009 */
[----:B------:R-:W-:Y:S04]  /*60910*/  STL.64 [R1+0x20], R20 ;  /* 0x0000201401007387 */ /* 0x000fe80000100a00 */
[----:B------:R-:W-:Y:S04]  /*60920*/  STL.64 [R1+0x28], R22 ;  /* 0x0000281601007387 */ /* 0x000fe80000100a00 */
[----:B------:R3:W-:Y:S02]  /*60930*/  STL.64 [R1+0x8], R10 ;  /* 0x0000080a01007387 */ /* 0x0007e40000100a00 */
[----:B---3--:R-:W-:Y:S02]  /*60940*/  HMMA.1688.F32.TF32 R8, R72, R212, R56 ;  /* 0x000000d44808723c */ /* 0x008fe40000081038 */
[----:B------:R-:W3:Y:S04]  /*60950*/  LDL.LU.64 R56, [R1+0x2a0] ;  /* 0x0002a00001387983 */ /* 0x000ee80000300a00 */
[----:B------:R-:W3:Y:S04]  /*60960*/  LDL.LU.64 R58, [R1+0x2a8] ;  /* 0x0002a800013a7983 */ /* 0x000ee80000300a00 */
[----:B------:R-:W3:Y:S01]  /*60970*/  LDL.LU.64 R24, [R1+0x290] ;  /* 0x0002900001187983 */ /* 0x000ee20000300a00 */
[C---:B------:R-:W-:Y:S03]  /*60980*/  HMMA.1688.F32.TF32 R248, R224.reuse, R156, R28 ;  /* 0x0000009ce0f8723c */ /* 0x040fe6000008101c */
[----:B------:R-:W3:Y:S04]  /*60990*/  LDL.LU.64 R26, [R1+0x298] ;  /* 0x00029800011a7983 */ /* 0x000ee80000300a00 */
[----:B------:R-:W3:Y:S04]  /*609a0*/  LDL.LU.64 R68, [R1+0x280] ;  /* 0x0002800001447983 */ /* 0x000ee80000300a00 */
[----:B------:R-:W3:Y:S04]  /*609b0*/  LDL.LU.64 R70, [R1+0x288] ;  /* 0x0002880001467983 */ /* 0x000ee80000300a00 */
[----:B------:R-:W3:Y:S04]  /*609c0*/  LDL.LU.64 R28, [R1+0x270] ;  /* 0x00027000011c7983 */ /* 0x000ee80000300a00 */
[----:B------:R-:W3:Y:S04]  /*609d0*/  LDL.LU.64 R30, [R1+0x278] ;  /* 0x00027800011e7983 */ /* 0x000ee80000300a00 */
[----:B------:R-:W3:Y:S01]  /*609e0*/  LDL.LU.64 R84, [R1+0x260] ;  /* 0x0002600001547983 */ /* 0x000ee20000300a00 */
[----:B------:R-:W-:Y:S03]  /*609f0*/  HMMA.1688.F32.TF32 R228, R224, R152, R32 ;  /* 0x00000098e0e4723c */ /* 0x000fe60000081020 */
[----:B------:R-:W3:Y:S04]  /*60a00*/  LDL.LU.64 R86, [R1+0x268] ;  /* 0x0002680001567983 */ /* 0x000ee80000300a00 */
[----:B------:R-:W3:Y:S04]  /*60a10*/  LDL.LU.64 R44, [R1+0x250] ;  /* 0x00025000012c7983 */ /* 0x000ee80000300a00 */
[----:B------:R-:W3:Y:S04]  /*60a20*/  LDL.LU.64 R46, [R1+0x258] ;  /* 0x00025800012e7983 */ /* 0x000ee80000300a00 */
[----:B------:R-:W3:Y:S04]  /*60a30*/  LDL.LU.64 R80, [R1+0x240] ;  /* 0x0002400001507983 */ /* 0x000ee80000300a00 */
[----:B------:R-:W3:Y:S01]  /*60a40*/  LDL.LU.64 R82, [R1+0x248] ;  /* 0x0002480001527983 */ /* 0x000ee20000300a00 */
[----:B------:R-:W-:Y:S01]  /*60a50*/  HMMA.1688.F32.TF32 R128, R216, R208, R128 ;  /* 0x000000d0d880723c */ /* 0x000fe20000081080 */
[----:B------:R-:W-:-:S07]  /*60a60*/  IMAD.MOV.U32 R37, RZ, RZ, R160 ;  /* 0x000000ffff257224 */ /* 0x000fce00078e00a0 */
[-C--:B------:R-:W-:Y:S08]  /*60a70*/  HMMA.1688.F32.TF32 R132, R216, R112.reuse, R132 ;  /* 0x00000070d884723c */ /* 0x080ff00000081084 */
[----:B----4-:R-:W-:Y:S01]  /*60a80*/  HMMA.1688.F32.TF32 R32, R72, R112, R16 ;  /* 0x000000704820723c */ /* 0x010fe20000081010 */
[----:B------:R-:W4:Y:S04]  /*60a90*/  LDL.LU.64 R16, [R1+0x230] ;  /* 0x0002300001107983 */ /* 0x000f280000300a00 */
[----:B------:R-:W4:Y:S04]  /*60aa0*/  LDL.LU.64 R18, [R1+0x238] ;  /* 0x0002380001127983 */ /* 0x000f280000300a00 */
[----:B------:R-:W4:Y:S04]  /*60ab0*/  LDL.LU.64 R60, [R1+0x220] ;  /* 0x00022000013c7983 */ /* 0x000f280000300a00 */
[----:B------:R-:W4:Y:S01]  /*60ac0*/  LDL.LU.64 R62, [R1+0x228] ;  /* 0x00022800013e7983 */ /* 0x000f220000300a00 */
[C---:B------:R-:W-:Y:S03]  /*60ad0*/  HMMA.1688.F32.TF32 R96, R216.reuse, R108, R96 ;  /* 0x0000006cd860723c */ /* 0x040fe60000081060 */
[----:B------:R-:W4:Y:S04]  /*60ae0*/  LDL.LU.64 R20, [R1+0x210] ;  /* 0x0002100001147983 */ /* 0x000f280000300a00 */
[----:B------:R-:W4:Y:S01]  /*60af0*/  LDL.LU.64 R22, [R1+0x218] ;  /* 0x0002180001167983 */ /* 0x000f220000300a00 */
[C---:B-----5:R-:W-:Y:S03]  /*60b00*/  HMMA.1688.F32.TF32 R48, R216.reuse, R204, R48 ;  /* 0x000000ccd830723c */ /* 0x060fe60000081030 */
[----:B------:R-:W5:Y:S04]  /*60b10*/  LDL.LU.64 R88, [R1+0x200] ;  /* 0x0002000001587983 */ /* 0x000f680000300a00 */
[----:B------:R-:W5:Y:S01]  /*60b20*/  LDL.LU.64 R90, [R1+0x208] ;  /* 0x00020800015a7983 */ /* 0x000f620000300a00 */
[C---:B------:R-:W-:Y:S08]  /*60b30*/  HMMA.1688.F32.TF32 R104, R216.reuse, R200, R104 ;  /* 0x000000c8d868723c */ /* 0x040ff00000081068 */
[C---:B------:R-:W-:Y:S08]  /*60b40*/  HMMA.1688.F32.TF32 R76, R216.reuse, R196, R76 ;  /* 0x000000c4d84c723c */ /* 0x040ff0000008104c */
[C---:B------:R-:W-:Y:S08]  /*60b50*/  HMMA.1688.F32.TF32 R136, R216.reuse, R192, R136 ;  /* 0x000000c0d888723c */ /* 0x040ff00000081088 */
[C---:B------:R-:W-:Y:S08]  /*60b60*/  HMMA.1688.F32.TF32 R140, R216.reuse, R184, R140 ;  /* 0x000000b8d88c723c */ /* 0x040ff0000008108c */
[C---:B------:R-:W-:Y:S08]  /*60b70*/  HMMA.1688.F32.TF32 R116, R216.reuse, R180, R116 ;  /* 0x000000b4d874723c */ /* 0x040ff00000081074 */
[C---:B------:R-:W-:Y:S08]  /*60b80*/  HMMA.1688.F32.TF32 R124, R216.reuse, R156, R124 ;  /* 0x0000009cd87c723c */ /* 0x040ff0000008107c */
[----:B------:R-:W-:Y:S01]  /*60b90*/  HMMA.1688.F32.TF32 R120, R216, R152, R120 ;  /* 0x00000098d878723c */ /* 0x000fe20000081078 */
[----:B------:R-:W4:Y:S04]  /*60ba0*/  LDL.LU.64 R216, [R1+0x150] ;  /* 0x0001500001d87983 */ /* 0x000f280000300a00 */
[----:B------:R-:W4:Y:S03]  /*60bb0*/  LDL.LU.64 R218, [R1+0x158] ;  /* 0x0001580001da7983 */ /* 0x000f260000300a00 */
[----:B------:R-:W-:Y:S01]  /*60bc0*/  HMMA.1688.F32.TF32 R224, R224, R148, R12 ;  /* 0x00000094e0e0723c */ /* 0x000fe2000008100c */
[----:B------:R-:W4:Y:S04]  /*60bd0*/  LDL.LU.64 R160, [R1+0x140] ;  /* 0x0001400001a07983 */ /* 0x000f280000300a00 */
[----:B------:R-:W4:Y:S03]  /*60be0*/  LDL.LU.64 R162, [R1+0x148] ;  /* 0x0001480001a27983 */ /* 0x000f260000300a00 */
[C---:B--2---:R-:W-:Y:S08]  /*60bf0*/  HMMA.1688.F32.TF32 R12, R72.reuse, R208, R64 ;  /* 0x000000d0480c723c */ /* 0x044ff00000081040 */
[----:B---3--:R-:W-:Y:S01]  /*60c00*/  HMMA.1688.F32.TF32 R64, R72, R108, R56 ;  /* 0x0000006c4840723c */ /* 0x008fe20000081038 */
[----:B------:R-:W2:Y:S04]  /*60c10*/  LDL.LU.64 R56, [R1+0xe0] ;  /* 0x0000e00001387983 */ /* 0x000ea80000300a00 */
[----:B------:R-:W2:Y:S03]  /*60c20*/  LDL.LU.64 R58, [R1+0xe8] ;  /* 0x0000e800013a7983 */ /* 0x000ea60000300a00 */
[C---:B----4-:R-:W-:Y:S11]  /*60c30*/  HMMA.1688.F32.TF32 R160, R40.reuse, R112, R160 ;  /* 0x0000007028a0723c */ /* 0x050ff600000810a0 */
[----:B------:R-:W-:Y:S11]  /*60c40*/  @!UPT UIADD3 URZ, URZ, URZ, URZ ;  /* 0x0000003f3f3ff290 */ /* 0x000ff6000fffe03f */
[----:B------:R-:W-:Y:S01]  /*60c50*/  @!UPT UIADD3 URZ, URZ, URZ, URZ ;  /* 0x0000003f3f3ff290 */ /* 0x000fe2000fffe03f */
[----:B------:R-:W-:Y:S04]  /*60c60*/  STL.64 [R1+0x100], R160 ;  /* 0x000100a001007387 */ /* 0x000fe80000100a00 */
[----:B------:R1:W-:Y:S04]  /*60c70*/  STL.64 [R1+0x108], R162 ;  /* 0x000108a201007387 */ /* 0x0003e80000100a00 */
[----:B-1----:R-:W3:Y:S04]  /*60c80*/  LDL.LU.64 R162, [R1+0x25d8] ;  /* 0x0025d80001a27983 */ /* 0x002ee80000300a00 */
[----:B------:R-:W3:Y:S01]  /*60c90*/  LDL.LU.64 R160, [R1+0x25d0] ;  /* 0x0025d00001a07983 */ /* 0x000ee20000300a00 */
[C---:B--2---:R-:W-:Y:S11]  /*60ca0*/  HMMA.1688.F32.TF32 R56, R40.reuse, R108, R56 ;  /* 0x0000006c2838723c */ /* 0x044ff60000081038 */
[----:B------:R-:W-:Y:S11]  /*60cb0*/  @!UPT UIADD3 URZ, URZ, URZ, URZ ;  /* 0x0000003f3f3ff290 */ /* 0x000ff6000fffe03f */
[----:B------:R-:W-:Y:S01]  /*60cc0*/  @!UPT UIADD3 URZ, URZ, URZ, URZ ;  /* 0x0000003f3f3ff290 */ /* 0x000fe2000fffe03f */
[----:B------:R-:W-:Y:S04]  /*60cd0*/  STL.64 [R1+0xf0], R56 ;  /* 0x0000f03801007387 */ /* 0x000fe80000100a00 */
[----:B------:R1:W-:Y:S04]  /*60ce0*/  STL.64 [R1+0xf8], R58 ;  /* 0x0000f83a01007387 */ /* 0x0003e80000100a00 */
[----:B-1----:R-:W2:Y:S04]  /*60cf0*/  LDL.LU.64 R58, [R1+0x25c8] ;  /* 0x0025c800013a7983 */ /* 0x002ea80000300a00 */
[----:B------:R-:W2:Y:S01]  /*60d00*/  LDL.LU.64 R56, [R1+0x25c0] ;  /* 0x0025c00001387983 */ /* 0x000ea20000300a00 */
[-C--:B------:R-:W-:Y:S08]  /*60d10*/  HMMA.1688.F32.TF32 R232, R40, R204.reuse, R232 ;  /* 0x000000cc28e8723c */ /* 0x080ff000000810e8 */
[C---:B------:R-:W-:Y:S08]  /*60d20*/  HMMA.1688.F32.TF32 R24, R72.reuse, R204, R24 ;  /* 0x000000cc4818723c */ /* 0x040ff00000081018 */
        /* <DEDUP_REMOVED lines=8> */
[----:B-----5:R-:W-:Y:S08]  /*60db0*/  HMMA.1688.F32.TF32 R88, R72, R148, R88 ;  /* 0x000000944858723c */ /* 0x020ff00000081058 */
[C---:B------:R-:W-:Y:S01]  /*60dc0*/  HMMA.1688.F32.TF32 R72, R40.reuse, R208, R216 ;  /* 0x000000d02848723c */ /* 0x040fe200000810d8 */
[----:B------:R-:W-:Y:S04]  /*60dd0*/  LDS R216, [R3+0x100800] ;  /* 0x1008000003d87984 */ /* 0x000fe80000000800 */
[----:B------:R-:W-:Y:S04]  /*60de0*/  LDS R218, [R3+0x100c00] ;  /* 0x100c000003da7984 */ /* 0x000fe80000000800 */
[----:B------:R-:W-:Y:S04]  /*60df0*/  LDS R217, [R252+0x100800] ;  /* 0x10080000fcd97984 */ /* 0x000fe80000000800 */
[----:B------:R-:W1:Y:S01]  /*60e00*/  LDS R219, [R252+0x100c00] ;  /* 0x100c0000fcdb7984 */ /* 0x000e620000000800 */
[----:B------:R-:W-:Y:S01]  /*60e10*/  IMAD.MOV.U32 R36, RZ, RZ, R233 ;  /* 0x000000ffff247224 */ /* 0x000fe200078e00e9 */
[----:B------:R-:W-:Y:S01]  /*60e20*/  HMMA.1688.F32.TF32 R220, R40, R212, R220 ;  /* 0x000000d428dc723c */ /* 0x000fe200000810dc */
[----:B------:R-:W-:Y:S01]  /*60e30*/  IMAD.MOV.U32 R5, RZ, RZ, R234 ;  /* 0x000000ffff057224 */ /* 0x000fe200078e00ea */
[----:B------:R4:W-:Y:S01]  /*60e40*/  STL [R1+0xe0], R232 ;  /* 0x0000e0e801007387 */ /* 0x0009e20000100800 */
[----:B------:R-:W-:-:S05]  /*60e50*/  IMAD.MOV.U32 R4, RZ, RZ, R235 ;  /* 0x000000ffff047224 */ /* 0x000fca00078e00eb */
[C---:B------:R-:W-:Y:S08]  /*60e60*/  HMMA.1688.F32.TF32 R236, R40.reuse, R200, R236 ;  /* 0x000000c828ec723c */ /* 0x040ff000000810ec */
[C---:B------:R-:W-:Y:S08]  /*60e70*/  HMMA.1688.F32.TF32 R240, R40.reuse, R196, R240 ;  /* 0x000000c428f0723c */ /* 0x040ff000000810f0 */
[C---:B------:R-:W-:Y:S08]  /*60e80*/  HMMA.1688.F32.TF32 R244, R40.reuse, R192, R244 ;  /* 0x000000c028f4723c */ /* 0x040ff000000810f4 */
[C---:B----4-:R-:W-:Y:S08]  /*60e90*/  HMMA.1688.F32.TF32 R232, R40.reuse, R188, R176 ;  /* 0x000000bc28e8723c */ /* 0x050ff000000810b0 */
[C---:B------:R-:W-:Y:S08]  /*60ea0*/  HMMA.1688.F32.TF32 R172, R40.reuse, R184, R172 ;  /* 0x000000b828ac723c */ /* 0x040ff000000810ac */
[C---:B------:R-:W-:Y:S08]  /*60eb0*/  HMMA.1688.F32.TF32 R168, R40.reuse, R180, R168 ;  /* 0x000000b428a8723c */ /* 0x040ff000000810a8 */
[C---:B------:R-:W-:Y:S01]  /*60ec0*/  HMMA.1688.F32.TF32 R164, R40.reuse, R156, R164 ;  /* 0x0000009c28a4723c */ /* 0x040fe200000810a4 */
[----:B------:R-:W-:Y:S01]  /*60ed0*/  IMAD.MOV.U32 R0, RZ, RZ, R37 ;  /* 0x000000ffff007224 */ /* 0x000fe200078e0025 */
[----:B------:R-:W-:Y:S04]  /*60ee0*/  LDS R176, [R3+0x100880] ;  /* 0x1008800003b07984 */ /* 0x000fe80000000800 */
[----:B------:R-:W-:Y:S02]  /*60ef0*/  LDS R178, [R3+0x100c80] ;  /* 0x100c800003b27984 */ /* 0x000fe40000000800 */
[----:B---3--:R-:W-:Y:S02]  /*60f00*/  HMMA.1688.F32.TF32 R160, R40, R152, R160 ;  /* 0x0000009828a0723c */ /* 0x008fe400000810a0 */
[----:B------:R-:W-:Y:S04]  /*60f10*/  LDS R177, [R252+0x100880] ;  /* 0x10088000fcb17984 */ /* 0x000fe80000000800 */
[----:B------:R-:W3:Y:S02]  /*60f20*/  LDS R179, [R252+0x100c80] ;  /* 0x100c8000fcb37984 */ /* 0x000ee40000000800 */
[C---:B-1----:R-:W-:Y:S08]  /*60f30*/  HMMA.1688.F32.TF32 R52, R216.reuse, R6, R52 ;  /* 0x00000006d834723c */ /* 0x042ff00000081034 */
[C---:B------:R-:W-:Y:S08]  /*60f40*/  HMMA.1688.F32.TF32 R100, R216.reuse, R214, R100 ;  /* 0x000000d6d864723c */ /* 0x040ff00000081064 */
[----:B------:R-:W-:Y:S11]  /*60f50*/  HMMA.1688.F32.TF32 R48, R216, R206, R48 ;  /* 0x000000ced830723c */ /* 0x000ff60000081030 */
[----:B------:R-:W-:Y:S11]  /*60f60*/  @!UPT UIADD3 URZ, URZ, URZ, URZ ;  /* 0x0000003f3f3ff290 */ /* 0x000ff6000fffe03f */
[----:B------:R-:W-:Y:S02]  /*60f70*/  @!UPT UIADD3 URZ, URZ, URZ, URZ ;  /* 0x0000003f3f3ff290 */ /* 0x000fe4000fffe03f */
[----:B------:R-:W-:Y:S02]  /*60f80*/  IMAD.MOV.U32 R108, RZ, RZ, R48 ;  /* 0x000000ffff6c7224 */ /* 0x000fe400078e0030 */
[----:B------:R-:W-:Y:S01]  /*60f90*/  IMAD.MOV.U32 R109, RZ, RZ, R49 ;  /* 0x000000ffff6d7224 */ /* 0x000fe200078e0031 */
[----:B--2---:R-:W-:Y:S01]  /*60fa0*/  HMMA.1688.F32.TF32 R56, R40, R148, R56 ;  /* 0x000000942838723c */ /* 0x004fe20000081038 */
[----:B------:R-:W2:Y:S04]  /*60fb0*/  LDL.LU R40, [R1+0x10] ;  /* 0x0000100001287983 */ /* 0x000ea80000300800 */
[----:B------:R-:W2:Y:S04]  /*60fc0*/  LDL.LU R41, [R1+0x14] ;  /* 0x0000140001297983 */ /* 0x000ea80000300800 */
[----:B------:R-:W2:Y:S04]  /*60fd0*/  LDL.LU R42, [R1+0x18] ;  /* 0x00001800012a7983 */ /* 0x000ea80000300800 */
[----:B------:R-:W2:Y:S04]  /*60fe0*/  LDL.LU R43, [R1+0x1c] ;  /* 0x00001c00012b7983 */ /* 0x000ea80000300800 */
[----:B------:R-:W-:Y:S04]  /*60ff0*/  STL [R1+0x25b4], R52 ;  /* 0x0025b43401007387 */ /* 0x000fe80000100800 */
[----:B------:R-:W-:Y:S04]  /*61000*/  STL [R1+0x25b0], R53 ;  /* 0x0025b03501007387 */ /* 0x000fe80000100800 */
[----:B------:R-:W-:Y:S04]  /*61010*/  STL [R1+0x25ac], R54 ;  /* 0x0025ac3601007387 */ /* 0x000fe80000100800 */
[----:B------:R-:W-:Y:S04]  /*61020*/  STL [R1+0x25a8], R55 ;  /* 0x0025a83701007387 */ /* 0x000fe80000100800 */
[----:B------:R-:W-:Y:S04]  /*61030*/  STL [R1+0x25a4], R102 ;  /* 0x0025a46601007387 */ /* 0x000fe80000100800 */
[----:B------:R-:W-:Y:S04]  /*61040*/  STL [R1+0x25a0], R103 ;  /* 0x0025a06701007387 */ /* 0x000fe80000100800 */
[----:B------:R1:W-:Y:S02]  /*61050*/  STL.64 [R1+0x228], R50 ;  /* 0x0002283201007387 */ /* 0x0003e40000100a00 */
[C---:B-1----:R-:W-:Y:S02]  /*61060*/  HMMA.1688.F32.TF32 R48, R216.reuse, R202, R104 ;  /* 0x000000cad830723c */ /* 0x042fe40000081068 */
[----:B------:R-:W-:Y:S04]  /*61070*/  STL [R1+0x2554], R109 ;  /* 0x0025546d01007387 */ /* 0x000fe80000100800 */
[----:B------:R-:W-:Y:S02]  /*61080*/  STL [R1+0x2550], R108 ;  /* 0x0025506c01007387 */ /* 0x000fe40000100800 */
[----:B------:R-:W-:Y:S02]  /*61090*/  HMMA.1688.F32.TF32 R128, R216, R210, R128 ;  /* 0x000000d2d880723c */ /* 0x000fe40000081080 */
[----:B------:R-:W-:Y:S04]  /*610a0*/  LDS R104, [R0+0x100880] ;  /* 0x1008800000687984 */ /* 0x000fe80000000800 */
[----:B------:R-:W-:Y:S09]  /*610b0*/  LDS R106, [R0+0x100c80] ;  /* 0x100c8000006a7984 */ /* 0x000ff20000000800 */
[----:B------:R1:W-:Y:S01]  /*610c0*/  STL.64 [R1+0x218], R50 ;  /* 0x0002183201007387 */ /* 0x0003e20000100a00 */
[----:B------:R-:W-:-:S02]  /*610d0*/  IMAD.MOV.U32 R180, RZ, RZ, R48 ;  /* 0x000000ffffb47224 */ /* 0x000fc400078e0030 */
[----:B------:R-:W-:Y:S02]  /*610e0*/  IMAD.MOV.U32 R181, RZ, RZ, R49 ;  /* 0x000000ffffb57224 */ /* 0x000fe400078e0031 */
[C---:B-1----:R-:W-:Y:S03]  /*610f0*/  HMMA.1688.F32.TF32 R48, R216.reuse, R198, R76 ;  /* 0x000000c6d830723c */ /* 0x042fe6000008104c */
[----:B------:R-:W-:Y:S04]  /*61100*/  STL [R1+0x255c], R181 ;  /* 0x00255cb501007387 */ /* 0x000fe80000100800 */
[----:B------:R-:W-:Y:S11]  /*61110*/  STL [R1+0x2558], R180 ;  /* 0x002558b401007387 */ /* 0x000ff60000100800 */
[----:B------:R-:W-:Y:S05]  /*61120*/  @!UPT UIADD3 URZ, URZ, URZ, URZ ;  /* 0x0000003f3f3ff290 */ /* 0x000fea000fffe03f */
[----:B------:R1:W-:Y:S01]  /*61130*/  STL.64 [R1+0x208], R50 ;  /* 0x0002083201007387 */ /* 0x0003e20000100a00 */
[----:B------:R-:W-:Y:S02]  /*61140*/  IMAD.MOV.U32 R196, RZ, RZ, R48 ;  /* 0x000000ffffc47224 */ /* 0x000fe400078e0030 */
        /* <DEDUP_REMOVED lines=9> */
[----:B------:R1:W-:Y:S04]  /*611e0*/  STL [R1+0x256c], R189 ;  /* 0x00256cbd01007387 */ /* 0x0003e80000100800 */
[----:B------:R4:W-:Y:S04]  /*611f0*/  STL [R1+0x2568], R188 ;  /* 0x002568bc01007387 */ /* 0x0009e80000100800 */
[----:B------:R-:W5:Y:S01]  /*61200*/  LDL R37, [R1+0x474] ;  /* 0x0004740001257983 */ /* 0x000f620000100800 */
[----:B------:R-:W-:Y:S01]  /*61210*/  HMMA.1688.F32.TF32 R52, R216, R114, R132 ;  /* 0x00000072d834723c */ /* 0x000fe20000081084 */
[----:B------:R-:W-:-:S11]  /*61220*/  IMAD.MOV.U32 R153, RZ, RZ, R128 ;  /* 0x000000ffff997224 */ /* 0x000fd600078e0080 */
[----:B------:R-:W-:Y:S01]  /*61230*/  MOV R108, R51 ;  /* 0x00000033006c7202 */ /* 0x000fe20000000f00 */
[----:B------:R-:W-:Y:S02]  /*61240*/  IMAD.MOV.U32 R109, RZ, RZ, R50 ;  /* 0x000000ffff6d7224 */ /* 0x000fe400078e0032 */
[----:B------:R-:W-:Y:S02]  /*61250*/  IMAD.MOV.U32 R181, RZ, RZ, R48 ;  /* 0x000000ffffb57224 */ /* 0x000fe400078e0030 */
[----:B------:R-:W-:Y:S01]  /*61260*/  IMAD.MOV.U32 R180, RZ, RZ, R49 ;  /* 0x000000ffffb47224 */ /* 0x000fe200078e0031 */
[----:B------:R-:W-:Y:S04]  /*61270*/  STL [R1+0x257c], R108 ;  /* 0x00257c6c01007387 */ /* 0x000fe80000100800 */
[----:B------:R-:W-:Y:S04]  /*61280*/  STL [R1+0x2578], R109 ;  /* 0x0025786d01007387 */ /* 0x000fe80000100800 */
[----:B------:R1:W-:Y:S04]  /*61290*/  STL [R1+0x2574], R181 ;  /* 0x002574b501007387 */ /* 0x0003e80000100800 */
[----:B------:R1:W-:Y:S04]  /*612a0*/  STL [R1+0x2570], R180 ;  /* 0x002570b401007387 */ /* 0x0003e80000100800 */
[----:B------:R-:W5:Y:S01]  /*612b0*/  LDL.LU R132, [R1+0xd0] ;  /* 0x0000d00001847983 */ /* 0x000f620000300800 */
[----:B------:R-:W-:-:S03]  /*612c0*/  IMAD.MOV.U32 R152, RZ, RZ, R129 ;  /* 0x000000ffff987224 */ /* 0x000fc600078e0081 */
[----:B------:R-:W5:Y:S01]  /*612d0*/  LDL.LU R133, [R1+0xd4] ;  /* 0x0000d40001857983 */ /* 0x000f620000300800 */
[----:B------:R-:W-:-:S03]  /*612e0*/  IMAD.MOV.U32 R149, RZ, RZ, R130 ;  /* 0x000000ffff957224 */ /* 0x000fc600078e0082 */
[----:B------:R-:W5:Y:S01]  /*612f0*/  LDL.LU R134, [R1+0xd8] ;  /* 0x0000d80001867983 */ /* 0x000f620000300800 */
[----:B------:R-:W-:-:S03]  /*61300*/  MOV R148, R131 ;  /* 0x0000008300947202 */ /* 0x000fc60000000f00 */
[----:B------:R-:W5:Y:S04]  /*61310*/  LDL.LU R135, [R1+0xdc] ;  /* 0x0000dc0001877983 */ /* 0x000f680000300800 */
[----:B------:R-:W5:Y:S04]  /*61320*/  LDL.LU R128, [R1+0x50] ;  /* 0x0000500001807983 */ /* 0x000f680000300800 */
[----:B------:R-:W5:Y:S04]  /*61330*/  LDL.LU R129, [R1+0x54] ;  /* 0x0000540001817983 */ /* 0x000f680000300800 */
[----:B------:R-:W5:Y:S04]  /*61340*/  LDL.LU R130, [R1+0x58] ;  /* 0x0000580001827983 */ /* 0x000f680000300800 */
[----:B------:R-:W5:Y:S01]  /*61350*/  LDL.LU R131, [R1+0x5c] ;  /* 0x00005c0001837983 */ /* 0x000f620000300800 */
[C---:B------:R-:W-:Y:S11]  /*61360*/  HMMA.1688.F32.TF32 R48, R216.reuse, R186, R140 ;  /* 0x000000bad830723c */ /* 0x040ff6000008108c */
[----:B------:R-:W-:Y:S11]  /*61370*/  @!UPT UIADD3 URZ, URZ, URZ, URZ ;  /* 0x0000003f3f3ff290 */ /* 0x000ff6000fffe03f */
[----:B------:R-:W-:Y:S02]  /*61380*/  @!UPT UIADD3 URZ, URZ, URZ, URZ ;  /* 0x0000003f3f3ff290 */ /* 0x000fe4000fffe03f */
[----:B-1----:R-:W-:Y:S02]  /*61390*/  IMAD.MOV.U32 R189, RZ, RZ, R48 ;  /* 0x000000ffffbd7224 */ /* 0x002fe400078e0030 */
[----:B----4-:R-:W-:Y:S02]  /*613a0*/  IMAD.MOV.U32 R188, RZ, RZ, R49 ;  /* 0x000000ffffbc7224 */ /* 0x010fe400078e0031 */
[----:B------:R-:W-:Y:S02]  /*613b0*/  IMAD.MOV.U32 R197, RZ, RZ, R50 ;  /* 0x000000ffffc57224 */ /* 0x000fe400078e0032 */
[----:B------:R-:W-:Y:S02]  /*613c0*/  IMAD.MOV.U32 R196, RZ, RZ, R51 ;  /* 0x000000ffffc47224 */ /* 0x000fe400078e0033 */
[C---:B------:R-:W-:Y:S08]  /*613d0*/  HMMA.1688.F32.TF32 R48, R216.reuse, R158, R124 ;  /* 0x0000009ed830723c */ /* 0x040ff0000008107c */
[C---:B------:R-:W-:Y:S08]  /*613e0*/  HMMA.1688.F32.TF32 R76, R216.reuse, R182, R116 ;  /* 0x000000b6d84c723c */ /* 0x040ff00000081074 */
[----:B------:R-:W-:Y:S08]  /*613f0*/  HMMA.1688.F32.TF32 R96, R216, R110, R96 ;  /* 0x0000006ed860723c */ /* 0x000ff00000081060 */
[----:B------:R-:W-:-:S02]  /*61400*/  IMAD.MOV.U32 R112, RZ, RZ, R48 ;  /* 0x000000ffff707224 */ /* 0x000fc400078e0030 */
[----:B------:R-:W-:Y:S02]  /*61410*/  IMAD.MOV.U32 R113, RZ, RZ, R49 ;  /* 0x000000ffff717224 */ /* 0x000fe400078e0031 */
[----:B------:R-:W-:Y:S02]  /*61420*/  IMAD.MOV.U32 R181, RZ, RZ, R50 ;  /* 0x000000ffffb57224 */ /* 0x000fe400078e0032 */
[----:B------:R-:W-:Y:S02]  /*61430*/  IMAD.MOV.U32 R180, RZ, RZ, R51 ;  /* 0x000000ffffb47224 */ /* 0x000fe400078e0033 */
[----:B------:R-:W-:Y:S08]  /*61440*/  HMMA.1688.F32.TF32 R48, R216, R154, R120 ;  /* 0x0000009ad830723c */ /* 0x000ff00000081078 */
[----:B---3--:R-:W-:Y:S08]  /*61450*/  HMMA.1688.F32.TF32 R120, R176, R214, R8 ;  /* 0x000000d6b078723c */ /* 0x008ff00000081008 */
[C---:B--2---:R-:W-:Y:S08]  /*61460*/  HMMA.1688.F32.TF32 R40, R216.reuse, R38, R40 ;  /* 0x00000026d828723c */ /* 0x044ff00000081028 */
[----:B------:R-:W-:Y:S01]  /*61470*/  HMMA.1688.F32.TF32 R216, R216, R150, R92 ;  /* 0x00000096d8d8723c */ /* 0x000fe2000008105c */
[----:B------:R-:W-:Y:S07]  /*61480*/  STL [R1+0x258c], R196 ;  /* 0x00258cc401007387 */ /* 0x000fee0000100800 */
[C---:B------:R-:W-:Y:S01]  /*61490*/  HMMA.1688.F32.TF32 R8, R176.reuse, R210, R12 ;  /* 0x000000d2b008723c */ /* 0x040fe2000008100c */
[----:B------:R-:W-:Y:S04]  /*614a0*/  STL [R1+0x2588], R197 ;  /* 0x002588c501007387 */ /* 0x000fe80000100800 */
[----:B------:R-:W-:Y:S04]  /*614b0*/  STL [R1+0x2584], R188 ;  /* 0x002584bc01007387 */ /* 0x000fe80000100800 */
[----:B------:R-:W-:Y:S04]  /*614c0*/  STL [R1+0x2580], R189 ;  /* 0x002580bd01007387 */ /* 0x000fe80000100800 */
[----:B------:R-:W-:Y:S04]  /*614d0*/  STL.64 [R1+0x1c0], R76 ;  /* 0x0001c04c01007387 */ /* 0x000fe80000100a00 */
[----:B------:R-:W-:Y:S04]  /*614e0*/  STL.64 [R1+0x1c8], R78 ;  /* 0x0001c84e01007387 */ /* 0x000fe80000100a00 */
[----:B------:R-:W-:Y:S04]  /*614f0*/  STL [R1+0x259c], R180 ;  /* 0x00259cb401007387 */ /* 0x000fe80000100800 */
[----:B------:R-:W-:Y:S04]  /*61500*/  STL [R1+0x2598], R181 ;  /* 0x002598b501007387 */ /* 0x000fe80000100800 */
[----:B------:R-:W-:Y:S04]  /*61510*/  STL [R1+0x2594], R113 ;  /* 0x0025947101007387 */ /* 0x000fe80000100800 */
[----:B------:R-:W-:Y:S01]  /*61520*/  STL [R1+0x2590], R112 ;  /* 0x0025907001007387 */ /* 0x000fe20000100800 */
[C---:B------:R-:W-:Y:S03]  /*61530*/  HMMA.1688.F32.TF32 R32, R176.reuse, R114, R32 ;  /* 0x00000072b020723c */ /* 0x040fe60000081020 */
[----:B------:R-:W-:Y:S04]  /*61540*/  STL [R1+0x254c], R216 ;  /* 0x00254cd801007387 */ /* 0x000fe80000100800 */
[----:B------:R-:W-:Y:S01]  /*61550*/  STL [R1+0x2548], R217 ;  /* 0x002548d901007387 */ /* 0x000fe20000100800 */
[----:B------:R-:W-:Y:S03]  /*61560*/  HMMA.1688.F32.TF32 R12, R176, R110, R64 ;  /* 0x0000006eb00c723c */ /* 0x000fe60000081040 */
[----:B------:R-:W-:Y:S04]  /*61570*/  STL [R1+0x2544], R218 ;  /* 0x002544da01007387 */ /* 0x000fe80000100800 */
[----:B------:R-:W-:Y:S04]  /*61580*/  STL [R1+0x2540], R219 ;  /* 0x002540db01007387 */ /* 0x000fe80000100800 */
[----:B------:R-:W-:Y:S04]  /*61590*/  STL.64 [R1+0x320], R8 ;  /* 0x0003200801007387 */ /* 0x000fe80000100a00 */
[----:B------:R1:W-:Y:S01]  /*615a0*/  STL.64 [R1+0x328], R10 ;  /* 0x0003280a01007387 */ /* 0x0003e20000100a00 */
[----:B------:R-:W-:-:S02]  /*615b0*/  IMAD.MOV.U32 R102, RZ, RZ, R52 ;  /* 0x000000ffff667224 */ /* 0x000fc400078e0034 */
[----:B------:R-:W-:Y:S01]  /*615c0*/  IMAD.MOV.U32 R103, RZ, RZ, R53 ;  /* 0x000000ffff677224 */ /* 0x000fe200078e0035 */
[----:B------:R-:W-:Y:S01]  /*615d0*/  LDS R92, [R0+0x100800] ;  /* 0x10080000005c7984 */ /* 0x000fe20000000800 */
[----:B------:R-:W-:Y:S02]  /*615e0*/  IMAD.MOV.U32 R157, RZ, RZ, R54 ;  /* 0x000000ffff9d7224 */ /* 0x000fe400078e0036 */
[----:B------:R-:W-:Y:S01]  /*615f0*/  IMAD.MOV.U32 R156, RZ, RZ, R55 ;  /* 0x000000ffff9c7224 */ /* 0x000fe200078e0037 */
[----:B------:R-:W-:Y:S01]  /*61600*/  LDS R94, [R0+0x100c00] ;  /* 0x100c0000005e7984 */ /* 0x000fe20000000800 */
[----:B-1----:R-:W-:Y:S03]  /*61610*/  HMMA.1688.F32.TF32 R8, R176, R206, R24 ;  /* 0x000000ceb008723c */ /* 0x002fe60000081018 */
[----:B------:R-:W-:Y:S04]  /*61620*/  STL.64 [R1+0x310], R32 ;  /* 0x0003102001007387 */ /* 0x000fe80000100a00 */
[----:B------:R-:W-:Y:S04]  /*61630*/  STL.64 [R1+0x318], R34 ;  /* 0x0003182201007387 */ /* 0x000fe80000100a00 */
[----:B------:R-:W-:Y:S04]  /*61640*/  STL.64 [R1+0x300], R12 ;  /* 0x0003000c01007387 */ /* 0x000fe80000100a00 */
[----:B------:R-:W-:Y:S08]  /*61650*/  STL.64 [R1+0x308], R14 ;  /* 0x0003080e01007387 */ /* 0x000ff00000100a00 */
[----:B------:R1:W-:Y:S01]  /*61660*/  STL [R1+0x2f8], R10 ;  /* 0x0002f80a01007387 */ /* 0x0003e20000100800 */
[----:B------:R-:W-:-:S02]  /*61670*/  IMAD.MOV.U32 R204, RZ, RZ, R8 ;  /* 0x000000ffffcc7224 */ /* 0x000fc400078e0008 */
[----:B------:R-:W-:Y:S02]  /*61680*/  IMAD.MOV.U32 R205, RZ, RZ, R9 ;  /* 0x000000ffffcd7224 */ /* 0x000fe400078e0009 */
[----:B------:R-:W-:Y:S02]  /*61690*/  IMAD.MOV.U32 R216, RZ, RZ, R11 ;  /* 0x000000ffffd87224 */ /* 0x000fe400078e000b */
[C---:B-1----:R-:W-:Y:S11]  /*616a0*/  HMMA.1688.F32.TF32 R8, R176.reuse, R198, R28 ;  /* 0x000000c6b008723c */ /* 0x042ff6000008101c */
[----:B------:R-:W-:Y:S11]  /*616b0*/  @!UPT UIADD3 URZ, URZ, URZ, URZ ;  /* 0x0000003f3f3ff290 */ /* 0x000ff6000fffe03f */
[----:B------:R-:W-:Y:S02]  /*616c0*/  @!UPT UIADD3 URZ, URZ, URZ, URZ ;  /* 0x0000003f3f3ff290 */ /* 0x000fe4000fffe03f */
[----:B------:R-:W-:Y:S02]  /*616d0*/  IMAD.MOV.U32 R208, RZ, RZ, R8 ;  /* 0x000000ffffd07224 */ /* 0x000fe400078e0008 */
[----:B------:R-:W-:Y:S02]  /*616e0*/  IMAD.MOV.U32 R209, RZ, RZ, R9 ;  /* 0x000000ffffd17224 */ /* 0x000fe400078e0009 */
[----:B------:R-:W-:Y:S02]  /*616f0*/  IMAD.MOV.U32 R196, RZ, RZ, R10 ;  /* 0x000000ffffc47224 */ /* 0x000fe400078e000a */
[----:B------:R-:W-:Y:S02]  /*61700*/  IMAD.MOV.U32 R197, RZ, RZ, R11 ;  /* 0x000000ffffc57224 */ /* 0x000fe400078e000b */
[----:B------:R-:W-:Y:S01]  /*61710*/  HMMA.1688.F32.TF32 R8, R176, R194, R84 ;  /* 0x000000c2b008723c */ /* 0x000fe20000081054 */
[----:B------:R-:W-:Y:S01]  /*61720*/  IMAD.MOV.U32 R52, RZ, RZ, R96 ;  /* 0x000000ffff347224 */ /* 0x000fe200078e0060 */
[----:B------:R-:W-:Y:S01]  /*61730*/  LDS R84, [R3+0x101080] ;  /* 0x1010800003547984 */ /* 0x000fe20000000800 */
[----:B------:R-:W-:-:S02]  /*61740*/  IMAD.MOV.U32 R53, RZ, RZ, R97 ;  /* 0x000000ffff357224 */ /* 0x000fc400078e0061 */
[----:B------:R-:W-:Y:S01]  /*61750*/  IMAD.MOV.U32 R54, RZ, RZ, R98 ;  /* 0x000000ffff367224 */ /* 0x000fe200078e0062 */
[----:B-----5:R-:W-:Y:S02]  /*61760*/  LDS R105, [R37+0x100880] ;  /* 0x1008800025697984 */ /* 0x020fe40000000800 */
[----:B------:R-:W-:Y:S01]  /*61770*/  HMMA.1688.F32.TF32 R12, R176, R202, R68 ;  /* 0x000000cab00c723c */ /* 0x000fe20000081044 */
[----:B------:R-:W-:Y:S01]  /*61780*/  IMAD.MOV.U32 R55, RZ, RZ, R99 ;  /* 0x000000ffff377224 */ /* 0x000fe200078e0063 */
[----:B------:R-:W1:Y:S01]  /*61790*/  LDS R107, [R37+0x100c80] ;  /* 0x100c8000256b7984 */ /* 0x000e620000000800 */
[----:B------:R-:W-:Y:S02]  /*617a0*/  IMAD.MOV.U32 R188, RZ, RZ, R48 ;  /* 0x000000ffffbc7224 */ /* 0x000fe400078e0030 */
[----:B------:R-:W-:Y:S01]  /*617b0*/  IMAD.MOV.U32 R189, RZ, RZ, R49 ;  /* 0x000000ffffbd7224 */ /* 0x000fe200078e0031 */
[----:B------:R-:W-:Y:S01]  /*617c0*/  LDS R93, [R37+0x100800] ;  /* 0x10080000255d7984 */ /* 0x000fe20000000800 */
[----:B------:R-:W-:-:S02]  /*617d0*/  IMAD.MOV.U32 R108, RZ, RZ, R50 ;  /* 0x000000ffff6c7224 */ /* 0x000fc400078e0032 */
[----:B------:R-:W-:Y:S01]  /*617e0*/  IMAD.MOV.U32 R109, RZ, RZ, R51 ;  /* 0x000000ffff6d7224 */ /* 0x000fe200078e0033 */
[----:B------:R-:W2:Y:S04]  /*617f0*/  LDS R95, [R37+0x100c00] ;  /* 0x100c0000255f7984 */ /* 0x000ea80000000800 */
[----:B------:R-:W-:Y:S02]  /*61800*/  LDS R86, [R3+0x101480] ;  /* 0x1014800003567984 */ /* 0x000fe40000000800 */
[----:B------:R-:W-:Y:S01]  /*61810*/  MOV R180, R8 ;  /* 0x0000000800b47202 */ /* 0x000fe20000000f00 */
[----:B------:R-:W-:Y:S01]  /*61820*/  IMAD.MOV.U32 R181, RZ, RZ, R9 ;  /* 0x000000ffffb57224 */ /* 0x000fe200078e0009 */
[----:B------:R-:W-:Y:S01]  /*61830*/  LDS R85, [R252+0x101080] ;  /* 0x10108000fc557984 */ /* 0x000fe20000000800 */
[----:B------:R-:W-:-:S02]  /*61840*/  IMAD.MOV.U32 R113, RZ, RZ, R10 ;  /* 0x000000ffff717224 */ /* 0x000fc400078e000a */
[----:B------:R-:W-:Y:S01]  /*61850*/  IMAD.MOV.U32 R112, RZ, RZ, R11 ;  /* 0x000000ffff707224 */ /* 0x000fe200078e000b */
[----:B------:R-:W-:Y:S01]  /*61860*/  LDS R87, [R252+0x101480] ;  /* 0x10148000fc577984 */ /* 0x000fe20000000800 */
[----:B------:R-:W-:Y:S03]  /*61870*/  HMMA.1688.F32.TF32 R8, R176, R190, R44 ;  /* 0x000000beb008723c */ /* 0x000fe6000008102c */
[----:B------:R-:W-:Y:S04]  /*61880*/  STL.64 [R1+0x2e0], R12 ;  /* 0x0002e00c01007387 */ /* 0x000fe80000100a00 */
[----:B------:R-:W-:Y:S11]  /*61890*/  STL.64 [R1+0x2e8], R14 ;  /* 0x0002e80e01007387 */ /* 0x000ff60000100a00 */
[----:B------:R-:W-:Y:S05]  /*618a0*/  @!UPT UIADD3 URZ, URZ, URZ, URZ ;  /* 0x0000003f3f3ff290 */ /* 0x000fea000fffe03f */
[----:B------:R3:W-:Y:S04]  /*618b0*/  STL [R1+0x2bc], R11 ;  /* 0x0002bc0b01007387 */ /* 0x0007e80000100800 */
[----:B------:R-:W4:Y:S04]  /*618c0*/  LDL.LU R136, [R1+0x130] ;  /* 0x0001300001887983 */ /* 0x000f280000300800 */
[----:B------:R-:W4:Y:S04]  /*618d0*/  LDL.LU R137, [R1+0x134] ;  /* 0x0001340001897983 */ /* 0x000f280000300800 */
[----:B------:R-:W4:Y:S04]  /*618e0*/  LDL.LU R138, [R1+0x138] ;  /* 0x00013800018a7983 */ /* 0x000f280000300800 */
[----:B------:R-:W4:Y:S04]  /*618f0*/  LDL.LU R139, [R1+0x13c] ;  /* 0x00013c00018b7983 */ /* 0x000f280000300800 */
[----:B------:R-:W2:Y:S04]  /*61900*/  LDL.LU R76, [R1+0x20] ;  /* 0x00002000014c7983 */ /* 0x000ea80000300800 */
[----:B------:R-:W2:Y:S04]  /*61910*/  LDL.LU R77, [R1+0x24] ;  /* 0x00002400014d7983 */ /* 0x000ea80000300800 */
[----:B------:R-:W2:Y:S04]  /*61920*/  LDL.LU R78, [R1+0x28] ;  /* 0x00002800014e7983 */ /* 0x000ea80000300800 */
[----:B------:R-:W2:Y:S01]  /*61930*/  LDL.LU R79, [R1+0x2c] ;  /* 0x00002c00014f7983 */ /* 0x000ea20000300800 */
[----:B------:R-:W-:-:S03]  /*61940*/  IMAD.MOV.U32 R217, RZ, RZ, R8 ;  /* 0x000000ffffd97224 */ /* 0x000fc600078e0008 */
[----:B------:R-:W5:Y:S01]  /*61950*/  LDL.LU R140, [R1+0x30] ;  /* 0x00003000018c7983 */ /* 0x000f620000300800 */
[----:B------:R-:W-:-:S03]  /*61960*/  IMAD.MOV.U32 R218, RZ, RZ, R9 ;  /* 0x000000ffffda7224 */ /* 0x000fc600078e0009 */
[----:B------:R-:W5:Y:S01]  /*61970*/  LDL.LU R141, [R1+0x34] ;  /* 0x00003400018d7983 */ /* 0x000f620000300800 */
[----:B------:R-:W-:-:S03]  /*61980*/  IMAD.MOV.U32 R219, RZ, RZ, R10 ;  /* 0x000000ffffdb7224 */ /* 0x000fc600078e000a */
[----:B------:R-:W5:Y:S04]  /*61990*/  LDL.LU R142, [R1+0x38] ;  /* 0x00003800018e7983 */ /* 0x000f680000300800 */
[----:B------:R-:W5:Y:S04]  /*619a0*/  LDL.LU R143, [R1+0x3c] ;  /* 0x00003c00018f7983 */ /* 0x000f680000300800 */
[----:B------:R-:W5:Y:S04]  /*619b0*/  LDL.LU R8, [R1+0x40] ;  /* 0x0000400001087983 */ /* 0x000f680000300800 */
[----:B------:R-:W5:Y:S04]  /*619c0*/  LDL.LU R9, [R1+0x44] ;  /* 0x0000440001097983 */ /* 0x000f680000300800 */
[----:B------:R-:W5:Y:S04]  /*619d0*/  LDL.LU R10, [R1+0x48] ;  /* 0x00004800010a7983 */ /* 0x000f680000300800 */
        /* <DEDUP_REMOVED lines=16> */
[----:B------:R-:W3:Y:S01]  /*61ae0*/  LDL.LU R31, [R1+0xbc] ;  /* 0x0000bc00011f7983 */ /* 0x000ee20000300800 */
[C---:B------:R-:W-:Y:S03]  /*61af0*/  HMMA.1688.F32.TF32 R96, R176.reuse, R38, R132 ;  /* 0x00000026b060723c */ /* 0x040fe60000081084 */
[----:B------:R-:W3:Y:S04]  /*61b00*/  LDL.LU R124, [R1+0xc0] ;  /* 0x0000c000017c7983 */ /* 0x000ee80000300800 */
[----:B------:R-:W3:Y:S04]  /*61b10*/  LDL.LU R125, [R1+0xc4] ;  /* 0x0000c400017d7983 */ /* 0x000ee80000300800 */
[----:B------:R-:W3:Y:S04]  /*61b20*/  LDL.LU R126, [R1+0xc8] ;  /* 0x0000c800017e7983 */ /* 0x000ee80000300800 */
[----:B------:R-:W3:Y:S01]  /*61b30*/  LDL.LU R127, [R1+0xcc] ;  /* 0x0000cc00017f7983 */ /* 0x000ee20000300800 */
[----:B------:R-:W-:Y:S03]  /*61b40*/  HMMA.1688.F32.TF32 R116, R176, R6, R128 ;  /* 0x00000006b074723c */ /* 0x000fe60000081080 */
        /* <DEDUP_REMOVED lines=13> */
[----:B------:R-:W-:-:S03]  /*61c20*/  IMAD.MOV.U32 R49, RZ, RZ, R2 ;  /* 0x000000ffff317224 */ /* 0x000fc600078e0002 */
[----:B------:R-:W3:Y:S04]  /*61c30*/  LDL.LU R13, [R1+0x64] ;  /* 0x00006400010d7983 */ /* 0x000ee80000300800 */
[----:B------:R-:W3:Y:S04]  /*61c40*/  LDL.LU R14, [R1+0x68] ;  /* 0x00006800010e7983 */ /* 0x000ee80000300800 */
[----:B------:R-:W3:Y:S04]  /*61c50*/  LDL.LU R15, [R1+0x6c] ;  /* 0x00006c00010f7983 */ /* 0x000ee80000300800 */
[----:B------:R-:W3:Y:S04]  /*61c60*/  LDL.LU R48, [R1] ;  /* 0x0000000001307983 */ /* 0x000ee80000300800 */
[----:B------:R-:W3:Y:S04]  /*61c70*/  LDL.LU R2, [R1+0x25b8] ;  /* 0x0025b80001027983 */ /* 0x000ee80000300800 */
[----:B------:R-:W3:Y:S04]  /*61c80*/  LDL.LU R50, [R1+0x8] ;  /* 0x0000080001327983 */ /* 0x000ee80000300800 */
[----:B------:R-:W3:Y:S04]  /*61c90*/  LDL.LU R51, [R1+0xc] ;  /* 0x00000c0001337983 */ /* 0x000ee80000300800 */
[----:B------:R-:W3:Y:S04]  /*61ca0*/  LDL.LU R144, [R1+0x330] ;  /* 0x0003300001907983 */ /* 0x000ee80000300800 */
[----:B------:R-:W3:Y:S04]  /*61cb0*/  LDL.LU R145, [R1+0x334] ;  /* 0x0003340001917983 */ /* 0x000ee80000300800 */
[----:B------:R-:W3:Y:S01]  /*61cc0*/  LDL.LU R146, [R1+0x338] ;  /* 0x0003380001927983 */ /* 0x000ee20000300800 */
[C---:B------:R-:W-:Y:S08]  /*61cd0*/  HMMA.1688.F32.TF32 R44, R176.reuse, R186, R80 ;  /* 0x000000bab02c723c */ /* 0x040ff00000081050 */
[C---:B------:R-:W-:Y:S08]  /*61ce0*/  HMMA.1688.F32.TF32 R80, R176.reuse, R182, R16 ;  /* 0x000000b6b050723c */ /* 0x040ff00000081010 */
[----:B------:R-:W-:Y:S07]  /*61cf0*/  HMMA.1688.F32.TF32 R16, R176, R154, R20 ;  /* 0x0000009ab010723c */ /* 0x000fee0000081014 */
[----:B------:R1:W-:Y:S01]  /*61d00*/  STL.64 [R1+0x2a8], R46 ;  /* 0x0002a82e01007387 */ /* 0x0003e20000100a00 */
[----:B------:R-:W-:-:S02]  /*61d10*/  IMAD.MOV.U32 R212, RZ, RZ, R44 ;  /* 0x000000ffffd47224 */ /* 0x000fc400078e002c */
[----:B------:R-:W-:Y:S02]  /*61d20*/  IMAD.MOV.U32 R213, RZ, RZ, R45 ;  /* 0x000000ffffd57224 */ /* 0x000fe400078e002d */
[----:B-1----:R-:W-:Y:S03]  /*61d30*/  HMMA.1688.F32.TF32 R44, R176, R158, R60 ;  /* 0x0000009eb02c723c */ /* 0x002fe6000008103c */
[----:B------:R1:W-:Y:S04]  /*61d40*/  STL [R1+0x2534], R213 ;  /* 0x002534d501007387 */ /* 0x0003e80000100800 */
[----:B------:R1:W-:Y:S04]  /*61d50*/  STL [R1+0x2530], R212 ;  /* 0x002530d401007387 */ /* 0x0003e80000100800 */
[----:B------:R-:W-:Y:S04]  /*61d60*/  STL.64 [R1+0x290], R80 ;  /* 0x0002905001007387 */ /* 0x000fe80000100a00 */
[----:B------:R-:W-:Y:S01]  /*61d70*/  STL.64 [R1+0x298], R82 ;  /* 0x0002985201007387 */ /* 0x000fe20000100a00 */
[----:B-1----:R-:W-:-:S02]  /*61d80*/  IMAD.MOV.U32 R213, RZ, RZ, R17 ;  /* 0x000000ffffd57224 */ /* 0x002fc400078e0011 */
[----:B------:R-:W-:Y:S01]  /*61d90*/  IMAD.MOV.U32 R212, RZ, RZ, R18 ;  /* 0x000000ffffd47224 */ /* 0x000fe200078e0012 */
[----:B------:R-:W-:Y:S01]  /*61da0*/  HMMA.1688.F32.TF32 R72, R104, R210, R72 ;  /* 0x000000d26848723c */ /* 0x000fe20000081048 */
[----:B------:R-:W-:Y:S04]  /*61db0*/  LDS R81, [R37+0x101080] ;  /* 0x1010800025517984 */ /* 0x000fe80000000800 */
[----:B------:R-:W-:Y:S04]  /*61dc0*/  LDS R83, [R37+0x101480] ;  /* 0x1014800025537984 */ /* 0x000fe80000000800 */
[----:B------:R-:W-:Y:S04]  /*61dd0*/  STL.64 [R1+0x280], R44 ;  /* 0x0002802c01007387 */ /* 0x000fe80000100a00 */
[----:B------:R-:W-:Y:S04]  /*61de0*/  STL.64 [R1+0x288], R46 ;  /* 0x0002882e01007387 */ /* 0x000fe80000100a00 */
[----:B------:R-:W-:Y:S04]  /*61df0*/  STL [R1+0x270], R16 ;  /* 0x0002701001007387 */ /* 0x000fe80000100800 */
[----:B------:R1:W-:Y:S04]  /*61e00*/  STL [R1+0x27c], R19 ;  /* 0x00027c1301007387 */ /* 0x0003e80000100800 */
[----:B------:R-:W-:Y:S01]  /*61e10*/  LDS R82, [R0+0x101480] ;  /* 0x1014800000527984 */ /* 0x000fe20000000800 */
[----:B-1----:R-:W-:Y:S03]  /*61e20*/  HMMA.1688.F32.TF32 R16, R176, R150, R88 ;  /* 0x00000096b010723c */ /* 0x002fe60000081058 */
[----:B------:R-:W-:Y:S04]  /*61e30*/  STL [R1+0x253c], R212 ;  /* 0x00253cd401007387 */ /* 0x000fe80000100800 */
[----:B------:R-:W-:Y:S04]  /*61e40*/  STL [R1+0x2538], R213 ;  /* 0x002538d501007387 */ /* 0x000fe80000100800 */
[----:B------:R-:W-:Y:S01]  /*61e50*/  LDS R89, [R37+0x101000] ;  /* 0x1010000025597984 */ /* 0x000fe20000000800 */
[----:B--2---:R-:W-:Y:S03]  /*61e60*/  HMMA.1688.F32.TF32 R76, R92, R186, R76 ;  /* 0x000000ba5c4c723c */ /* 0x004fe6000008104c */
[----:B------:R-:W-:Y:S04]  /*61e70*/  LDS R91, [R37+0x101400] ;  /* 0x10140000255b7984 */ /* 0x000fe80000000800 */
[----:B------:R-:W-:Y:S01]  /*61e80*/  LDS R88, [R0+0x101000] ;  /* 0x1010000000587984 */ /* 0x000fe20000000800 */
[----:B----4-:R-:W-:Y:S03]  /*61e90*/  HMMA.1688.F32.TF32 R136, R104, R6, R136 ;  /* 0x000000066888723c */ /* 0x010fe60000081088 */
[----:B------:R-:W-:Y:S04]  /*61ea0*/  LDS R90, [R0+0x101400] ;  /* 0x10140000005a7984 */ /* 0x000fe80000000800 */
[----:B------:R-:W-:Y:S04]  /*61eb0*/  STL.64 [R1+0x260], R16 ;  /* 0x0002601001007387 */ /* 0x000fe80000100a00 */
[----:B------:R1:W-:Y:S04]  /*61ec0*/  STL.64 [R1+0x268], R18 ;  /* 0x0002681201007387 */ /* 0x0003e80000100a00 */
[----:B------:R-:W2:Y:S04]  /*61ed0*/  LDL R80, [R1+0x16b4] ;  /* 0x0016b40001507983 */ /* 0x000ea80000100800 */
[----:B------:R-:W-:Y:S04]  /*61ee0*/  STL.64 [R1+0x1a0], R72 ;  /* 0x0001a04801007387 */ /* 0x000fe80000100a00 */
[----:B------:R-:W-:Y:S04]  /*61ef0*/  STL.64 [R1+0x1a8], R74 ;  /* 0x0001a84a01007387 */ /* 0x000fe80000100a00 */
[----:B------:R-:W4:Y:S04]  /*61f00*/  LDL.LU R176, [R1+0xf0] ;  /* 0x0000f00001b07983 */ /* 0x000f280000300800 */
[----:B------:R-:W4:Y:S04]  /*61f10*/  LDL.LU R177, [R1+0xf4] ;  /* 0x0000f40001b17983 */ /* 0x000f280000300800 */
[----:B------:R-:W4:Y:S04]  /*61f20*/  LDL.LU R178, [R1+0xf8] ;  /* 0x0000f80001b27983 */ /* 0x000f280000300800 */
[----:B------:R-:W4:Y:S01]  /*61f30*/  LDL.LU R179, [R1+0xfc] ;  /* 0x0000fc0001b37983 */ /* 0x000f220000300800 */
[C---:B-----5:R-:W-:Y:S08]  /*61f40*/  HMMA.1688.F32.TF32 R44, R92.reuse, R190, R140 ;  /* 0x000000be5c2c723c */ /* 0x060ff0000008108c */
[C---:B---3--:R-:W-:Y:S08]  /*61f50*/  HMMA.1688.F32.TF32 R60, R92.reuse, R114, R68 ;  /* 0x000000725c3c723c */ /* 0x048ff00000081044 */
[C---:B------:R-:W-:Y:S08]  /*61f60*/  HMMA.1688.F32.TF32 R68, R92.reuse, R198, R12 ;  /* 0x000000c65c44723c */ /* 0x040ff0000008100c */
[----:B------:R-:W-:Y:S01]  /*61f70*/  HMMA.1688.F32.TF32 R12, R92, R158, R248 ;  /* 0x0000009e5c0c723c */ /* 0x000fe200000810f8 */
[----:B------:R-:W-:Y:S01]  /*61f80*/  IMAD.MOV.U32 R147, RZ, RZ, R2 ;  /* 0x000000ffff937224 */ /* 0x000fe200078e0002 */
[----:B------:R-:W3:Y:S04]  /*61f90*/  LDL.LU R248, [R1+0x100] ;  /* 0x0001000001f87983 */ /* 0x000ee80000300800 */
[----:B------:R-:W3:Y:S04]  /*61fa0*/  LDL.LU R249, [R1+0x104] ;  /* 0x0001040001f97983 */ /* 0x000ee80000300800 */
[----:B------:R-:W3:Y:S04]  /*61fb0*/  LDL.LU R250, [R1+0x108] ;  /* 0x0001080001fa7983 */ /* 0x000ee80000300800 */
[----:B------:R-:W3:Y:S01]  /*61fc0*/  LDL.LU R251, [R1+0x10c] ;  /* 0x00010c0001fb7983 */ /* 0x000ee20000300800 */
[----:B------:R-:W-:Y:S03]  /*61fd0*/  HMMA.1688.F32.TF32 R140, R104, R38, R144 ;  /* 0x00000026688c723c */ /* 0x000fe60000081090 */
[----:B------:R-:W5:Y:S01]  /*61fe0*/  LDL.LU R144, [R1+0xe0] ;  /* 0x0000e00001907983 */ /* 0x000f620000300800 */
[----:B------:R-:W-:-:S04]  /*61ff0*/  IMAD.U32 R2, RZ, RZ, UR5 ;  /* 0x00000005ff027e24 */ /* 0x000fc8000f8e00ff */
[C---:B------:R-:W-:Y:S08]  /*62000*/  HMMA.1688.F32.TF32 R20, R92.reuse, R110, R24 ;  /* 0x0000006e5c14723c */ /* 0x040ff00000081018 */
[C---:B-1----:R-:W-:Y:S08]  /*62010*/  HMMA.1688.F32.TF32 R16, R92.reuse, R210, R28 ;  /* 0x000000d25c10723c */ /* 0x042ff0000008101c */
        /* <DEDUP_REMOVED lines=8> */
[----:B------:R-:W-:Y:S01]  /*620a0*/  HMMA.1688.F32.TF32 R8, R92, R150, R224 ;  /* 0x000000965c08723c */ /* 0x000fe200000810e0 */
[----:B------:R-:W-:Y:S04]  /*620b0*/  LDS R92, [R3+0x101000] ;  /* 0x10100000035c7984 */ /* 0x000fe80000000800 */
[----:B------:R-:W-:Y:S04]  /*620c0*/  LDS R94, [R3+0x101400] ;  /* 0x10140000035e7984 */ /* 0x000fe80000000800 */
[----:B------:R-:W-:Y:S04]  /*620d0*/  LDS R93, [R252+0x101000] ;  /* 0x10100000fc5d7984 */ /* 0x000fe80000000800 */
[----:B------:R-:W-:Y:S01]  /*620e0*/  LDS R95, [R252+0x101400] ;  /* 0x10140000fc5f7984 */ /* 0x000fe20000000800 */
[----:B------:R-:W-:-:S02]  /*620f0*/  IMAD.MOV.U32 R145, RZ, RZ, R36 ;  /* 0x000000ffff917224 */ /* 0x000fc400078e0024 */
[----:B--2---:R-:W-:Y:S02]  /*62100*/  IMAD R2, R2, 0x40000, R80 ;  /* 0x0004000002027824 */ /* 0x004fe400078e0250 */
[----:B------:R-:W-:Y:S01]  /*62110*/  IMAD.MOV.U32 R146, RZ, RZ, R5 ;  /* 0x000000ffff927224 */ /* 0x000fe200078e0005 */
[----:B------:R-:W-:Y:S04]  /*62120*/  LDS R80, [R0+0x101080] ;  /* 0x1010800000507984 */ /* 0x000fe80000000800 */
[----:B------:R-:W1:Y:S01]  /*62130*/  LDSM.16.M88.4 R72, [R2] ;  /* 0x000000000248783b */ /* 0x000e620000000200 */
[----:B------:R-:W-:-:S03]  /*62140*/  IMAD.MOV.U32 R147, RZ, RZ, R4 ;  /* 0x000000ffff937224 */ /* 0x000fc600078e0004 */
[----:B------:R-:W2:Y:S04]  /*62150*/  LDSM.16.M88.4 R36, [R2+0x4000] ;  /* 0x004000000224783b */ /* 0x000ea80000000200 */
[----:B------:R-:W2:Y:S01]  /*62160*/  LDSM.16.M88.4 R4, [R2+0x8000] ;  /* 0x008000000204783b */ /* 0x000ea20000000200 */
[C---:B------:R-:W-:Y:S08]  /*62170*/  HMMA.1688.F32.TF32 R220, R104.reuse, R214, R220 ;  /* 0x000000d668dc723c */ /* 0x040ff000000810dc */
[C---:B----4-:R-:W-:Y:S08]  /*62180*/  HMMA.1688.F32.TF32 R212, R104.reuse, R110, R176 ;  /* 0x0000006e68d4723c */ /* 0x050ff000000810b0 */
[C---:B------:R-:W-:Y:S01]  /*62190*/  HMMA.1688.F32.TF32 R176, R104.reuse, R202, R236 ;  /* 0x000000ca68b0723c */ /* 0x040fe200000810ec */
[----:B------:R4:W-:Y:S07]  /*621a0*/  STL [R1+0x250c], R3 ;  /* 0x00250c0301007387 */ /* 0x0009ee0000100800 */
[----:B------:R-:W-:Y:S01]  /*621b0*/  HMMA.1688.F32.TF32 R200, R104, R198, R240 ;  /* 0x000000c668c8723c */ /* 0x000fe200000810f0 */
[----:B------:R2:W-:Y:S07]  /*621c0*/  STL [R1+0x2508], R252 ;  /* 0x002508fc01007387 */ /* 0x0005ee0000100800 */
[-C--:B-1----:R-:W-:Y:S01]  /*621d0*/  HMMA.1688.F32.TF32 R40, R92, R72.reuse, R40 ;  /* 0x000000485c28723c */ /* 0x082fe20000081028 */
[----:B------:R-:W-:Y:S04]  /*621e0*/  STL [R1+0x2510], R0 ;  /* 0x0025100001007387 */ /* 0x000fe80000100800 */
[----:B------:R-:W-:Y:S04]  /*621f0*/  STL [R1+0x2518], R74 ;  /* 0x0025184a01007387 */ /* 0x000fe80000100800 */
[----:B------:R-:W-:Y:S04]  /*62200*/  STL [R1+0x2514], R75 ;  /* 0x0025144b01007387 */ /* 0x000fe80000100800 */
[----:B--2---:R-:W-:Y:S04]  /*62210*/  STL [R1+0x2520], R38 ;  /* 0x0025202601007387 */ /* 0x004fe80000100800 */
[----:B------:R-:W-:Y:S04]  /*62220*/  STL [R1+0x251c], R39 ;  /* 0x00251c2701007387 */ /* 0x000fe80000100800 */
[----:B------:R-:W-:Y:S04]  /*62230*/  STL [R1+0x2528], R6 ;  /* 0x0025280601007387 */ /* 0x000fe80000100800 */
[----:B------:R-:W-:Y:S01]  /*62240*/  STL [R1+0x2524], R7 ;  /* 0x0025240701007387 */ /* 0x000fe20000100800 */
[----:B------:R-:W-:Y:S01]  /*62250*/  HMMA.1688.F32.TF32 R96, R84, R72, R96 ;  /* 0x000000485460723c */ /* 0x000fe20000081060 */
[----:B----4-:R-:W-:-:S02]  /*62260*/  IMAD.MOV.U32 R3, RZ, RZ, R40 ;  /* 0x000000ffff037224 */ /* 0x010fc400078e0028 */
[----:B------:R-:W-:Y:S01]  /*62270*/  IMAD.MOV.U32 R252, RZ, RZ, R41 ;  /* 0x000000fffffc7224 */ /* 0x000fe200078e0029 */
[----:B------:R-:W-:Y:S01]  /*62280*/  LDSM.16.M88.4 R236, [R2+0x3c000] ;  /* 0x03c0000002ec783b */ /* 0x000fe20000000200 */
[----:B------:R-:W-:Y:S02]  /*62290*/  IMAD.MOV.U32 R228, RZ, RZ, R102 ;  /* 0x000000ffffe47224 */ /* 0x000fe400078e0066 */
[----:B------:R-:W-:Y:S01]  /*622a0*/  IMAD.MOV.U32 R229, RZ, RZ, R103 ;  /* 0x000000ffffe57224 */ /* 0x000fe200078e0067 */
[C---:B---3--:R-:W-:Y:S08]  /*622b0*/  HMMA.1688.F32.TF32 R224, R104.reuse, R114, R248 ;  /* 0x0000007268e0723c */ /* 0x048ff000000810f8 */
[C---:B-----5:R-:W-:Y:S11]  /*622c0*/  HMMA.1688.F32.TF32 R144, R104.reuse, R206, R144 ;  /* 0x000000ce6890723c */ /* 0x060ff60000081090 */
[----:B------:R-:W-:Y:S04]  /*622d0*/  @!UPT UIADD3 URZ, URZ, URZ, URZ ;  /* 0x0000003f3f3ff290 */ /* 0x000fe8000fffe03f */
[----:B------:R-:W-:Y:S04]  /*622e0*/  STL.64 [R1+0x190], R224 ;  /* 0x000190e001007387 */ /* 0x000fe80000100a00 */
[----:B------:R-:W-:Y:S04]  /*622f0*/  STL.64 [R1+0x198], R226 ;  /* 0x000198e201007387 */ /* 0x000fe80000100a00 */
[----:B------:R-:W-:Y:S04]  /*62300*/  STL.64 [R1+0x180], R212 ;  /* 0x000180d401007387 */ /* 0x000fe80000100a00 */
[----:B------:R-:W-:Y:S04]  /*62310*/  STL.64 [R1+0x188], R214 ;  /* 0x000188d601007387 */ /* 0x000fe80000100a00 */
[----:B------:R-:W-:Y:S04]  /*62320*/  STL [R1+0x252c], R179 ;  /* 0x00252cb301007387 */ /* 0x000fe80000100800 */
[----:B------:R-:W-:Y:S04]  /*62330*/  STL.64 [R1+0x170], R144 ;  /* 0x0001709001007387 */ /* 0x000fe80000100a00 */
[----:B------:R1:W-:Y:S04]  /*62340*/  STL.64 [R1+0x178], R146 ;  /* 0x0001789201007387 */ /* 0x0003e80000100a00 */
[----:B------:R-:W-:Y:S04]  /*62350*/  STL.64 [R1+0x160], R200 ;  /* 0x000160c801007387 */ /* 0x000fe80000100a00 */
[----:B------:R2:W-:Y:S01]  /*62360*/  STL.64 [R1+0x168], R202 ;  /* 0x000168ca01007387 */ /* 0x0005e20000100a00 */
[C---:B-1----:R-:W-:Y:S08]  /*62370*/  HMMA.1688.F32.TF32 R144, R104.reuse, R194, R244 ;  /* 0x000000c26890723c */ /* 0x042ff000000810f4 */
[----:B--2---:R-:W-:Y:S01]  /*62380*/  HMMA.1688.F32.TF32 R200, R104, R150, R56 ;  /* 0x0000009668c8723c */ /* 0x004fe20000081038 */
[----:B------:R-:W-:Y:S01]  /*62390*/  MOV R247, R42 ;  /* 0x0000002a00f77202 */ /* 0x000fe20000000f00 */
[----:B------:R-:W-:-:S06]  /*623a0*/  IMAD.MOV.U32 R246, RZ, RZ, R43 ;  /* 0x000000fffff67224 */ /* 0x000fcc00078e002b */
[-C--:B------:R-:W-:Y:S01]  /*623b0*/  HMMA.1688.F32.TF32 R56, R88, R72.reuse, R132 ;  /* 0x000000485838723c */ /* 0x080fe20000081084 */
[----:B------:R-:W-:Y:S07]  /*623c0*/  STL.64 [R1+0xe0], R96 ;  /* 0x0000e06001007387 */ /* 0x000fee0000100a00 */
[----:B------:R-:W-:Y:S01]  /*623d0*/  HMMA.1688.F32.TF32 R40, R80, R72, R140 ;  /* 0x000000485028723c */ /* 0x000fe2000008108c */
[----:B------:R-:W-:Y:S01]  /*623e0*/  STL.64 [R1+0xe8], R98 ;  /* 0x0000e86201007387 */ /* 0x000fe20000100a00 */
[----:B------:R-:W-:-:S02]  /*623f0*/  IMAD.MOV.U32 R248, RZ, RZ, R52 ;  /* 0x000000fffff87224 */ /* 0x000fc400078e0034 */
[----:B------:R-:W-:Y:S02]  /*62400*/  IMAD.MOV.U32 R249, RZ, RZ, R53 ;  /* 0x000000fffff97224 */ /* 0x000fe400078e0035 */
[----:B------:R-:W-:Y:S02]  /*62410*/  IMAD.MOV.U32 R250, RZ, RZ, R54 ;  /* 0x000000fffffa7224 */ /* 0x000fe400078e0036 */
[----:B------:R-:W-:Y:S01]  /*62420*/  IMAD.MOV.U32 R251, RZ, RZ, R55 ;  /* 0x000000fffffb7224 */ /* 0x000fe200078e0037 */
[----:B------:R-:W-:Y:S01]  /*62430*/  MOV R215, R146 ;  /* 0x0000009200d77202 */ /* 0x000fe20000000f00 */
[----:B------:R-:W-:Y:S02]  /*62440*/  IMAD.MOV.U32 R184, RZ, RZ, R144 ;  /* 0x000000ffffb87224 */ /* 0x000fe400078e0090 */
[----:B------:R-:W-:Y:S02]  /*62450*/  IMAD.MOV.U32 R230, RZ, RZ, R157 ;  /* 0x000000ffffe67224 */ /* 0x000fe400078e009d */
[----:B------:R-:W-:Y:S01]  /*62460*/  IMAD.MOV.U32 R231, RZ, RZ, R156 ;  /* 0x000000ffffe77224 */ /* 0x000fe200078e009c */
[----:B------:R-:W-:Y:S04]  /*62470*/  STL.64 [R1+0xf0], R56 ;  /* 0x0000f03801007387 */ /* 0x000fe80000100a00 */
[----:B------:R1:W-:Y:S04]  /*62480*/  STL.64 [R1+0xf8], R58 ;  /* 0x0000f83a01007387 */ /* 0x0003e80000100a00 */
[----:B------:R-:W2:Y:S04]  /*62490*/  LDL.LU R52, [R1+0x25b4] ;  /* 0x0025b40001347983 */ /* 0x000ea80000300800 */
[----:B------:R-:W-:Y:S04]  /*624a0*/  STL.64 [R1+0x350], R40 ;  /* 0x0003502801007387 */ /* 0x000fe80000100a00 */
[----:B------:R2:W-:Y:S04]  /*624b0*/  STL.64 [R1+0x358], R42 ;  /* 0x0003582a01007387 */ /* 0x0005e80000100a00 */
[----:B------:R-:W2:Y:S04]  /*624c0*/  LDL.LU R53, [R1+0x25b0] ;  /* 0x0025b00001357983 */ /* 0x000ea80000300800 */
[----:B------:R-:W2:Y:S04]  /*624d0*/  LDL.LU R54, [R1+0x25ac] ;  /* 0x0025ac0001367983 */ /* 0x000ea80000300800 */
[----:B------:R-:W2:Y:S04]  /*624e0*/  LDL.LU R55, [R1+0x25a8] ;  /* 0x0025a80001377983 */ /* 0x000ea80000300800 */
[----:B------:R-:W3:Y:S04]  /*624f0*/  LDL.LU R102, [R1+0x25a4] ;  /* 0x0025a40001667983 */ /* 0x000ee80000300800 */
[----:B------:R-:W3:Y:S01]  /*62500*/  LDL.LU R103, [R1+0x25a0] ;  /* 0x0025a00001677983 */ /* 0x000ee20000300800 */
[----:B------:R-:W-:-:S02]  /*62510*/  IMAD.MOV.U32 R185, RZ, RZ, R145 ;  /* 0x000000ffffb97224 */ /* 0x000fc400078e0091 */
[----:B------:R-:W-:Y:S01]  /*62520*/  IMAD.MOV.U32 R214, RZ, RZ, R147 ;  /* 0x000000ffffd67224 */ /* 0x000fe200078e0093 */
[C---:B------:R-:W-:Y:S01]  /*62530*/  HMMA.1688.F32.TF32 R192, R104.reuse, R158, R164 ;  /* 0x0000009e68c0723c */ /* 0x040fe200000810a4 */
[----:B------:R-:W4:Y:S01]  /*62540*/  LDSM.16.M88.4 R140, [R2+0x14000] ;  /* 0x01400000028c783b */ /* 0x000f220000000200 */
[----:B------:R-:W-:Y:S02]  /*62550*/  IMAD.MOV.U32 R210, RZ, RZ, R196 ;  /* 0x000000ffffd27224 */ /* 0x000fe400078e00c4 */
[----:B------:R-:W-:Y:S01]  /*62560*/  IMAD.MOV.U32 R211, RZ, RZ, R197 ;  /* 0x000000ffffd37224 */ /* 0x000fe200078e00c5 */
[----:B------:R-:W-:Y:S03]  /*62570*/  LDSM.16.M88.4 R132, [R2+0x1c000] ;  /* 0x01c000000284783b */ /* 0x000fe60000000200 */
[C---:B------:R-:W-:Y:S01]  /*62580*/  HMMA.1688.F32.TF32 R144, R104.reuse, R190, R232 ;  /* 0x000000be6890723c */ /* 0x040fe200000810e8 */
[----:B------:R-:W-:Y:S01]  /*62590*/  IMAD.MOV.U32 R226, RZ, RZ, R149 ;  /* 0x000000ffffe27224 */ /* 0x000fe200078e0095 */
[----:B------:R-:W-:Y:S11]  /*625a0*/  LDSM.16.M88.4 R156, [R2+0x34000] ;  /* 0x03400000029c783b */ /* 0x000ff60000000200 */
[----:B------:R-:W-:Y:S11]  /*625b0*/  @!UPT UIADD3 URZ, URZ, URZ, URZ ;  /* 0x0000003f3f3ff290 */ /* 0x000ff6000fffe03f */
[----:B------:R-:W-:Y:S02]  /*625c0*/  IMAD.MOV.U32 R243, RZ, RZ, R144 ;  /* 0x000000fffff37224 */ /* 0x000fe400078e0090 */
[----:B------:R-:W-:Y:S02]  /*625d0*/  IMAD.MOV.U32 R242, RZ, RZ, R145 ;  /* 0x000000fffff27224 */ /* 0x000fe400078e0091 */
[----:B------:R-:W-:Y:S02]  /*625e0*/  IMAD.MOV.U32 R241, RZ, RZ, R146 ;  /* 0x000000fffff17224 */ /* 0x000fe400078e0092 */
[----:B------:R-:W-:Y:S02]  /*625f0*/  IMAD.MOV.U32 R240, RZ, RZ, R147 ;  /* 0x000000fffff07224 */ /* 0x000fe400078e0093 */
[----:B------:R-:W-:Y:S08]  /*62600*/  HMMA.1688.F32.TF32 R144, R104, R186, R172 ;  /* 0x000000ba6890723c */ /* 0x000ff000000810ac */
[----:B-1----:R-:W-:Y:S01]  /*62610*/  HMMA.1688.F32.TF32 R56, R88, R36, R128 ;  /* 0x000000245838723c */ /* 0x002fe20000081080 */
[----:B------:R-:W-:Y:S01]  /*62620*/  IMAD.MOV.U32 R227, RZ, RZ, R148 ;  /* 0x000000ffffe37224 */ /* 0x000fe200078e0094 */
[----:B------:R-:W-:Y:S04]  /*62630*/  LDSM.16.M88.4 R128, [R2+0x20000] ;  /* 0x020000000280783b */ /* 0x000fe80000000200 */
[----:B------:R-:W1:Y:S10]  /*62640*/  LDSM.16.M88.4 R148, [R2+0xc000] ;  /* 0x00c000000294783b */ /* 0x000e740000000200 */
[----:B------:R-:W-:-:S02]  /*62650*/  IMAD.MOV.U32 R179, RZ, RZ, R144 ;  /* 0x000000ffffb37224 */ /* 0x000fc400078e0090 */
[----:B------:R-:W-:Y:S02]  /*62660*/  IMAD.MOV.U32 R6, RZ, RZ, R145 ;  /* 0x000000ffff067224 */ /* 0x000fe400078e0091 */
[----:B------:R-:W-:Y:S02]  /*62670*/  IMAD.MOV.U32 R7, RZ, RZ, R146 ;  /* 0x000000ffff077224 */ /* 0x000fe400078e0092 */
[----:B------:R-:W-:Y:S02]  /*62680*/  IMAD.MOV.U32 R38, RZ, RZ, R147 ;  /* 0x000000ffff267224 */ /* 0x000fe400078e0093 */
[----:B------:R-:W-:Y:S01]  /*62690*/  HMMA.1688.F32.TF32 R144, R104, R182, R168 ;  /* 0x000000b66890723c */ /* 0x000fe200000810a8 */
[----:B------:R-:W-:Y:S04]  /*626a0*/  STL.64 [R1+0xd0], R56 ;  /* 0x0000d03801007387 */ /* 0x000fe80000100a00 */
[----:B------:R-:W-:Y:S03]  /*626b0*/  STL.64 [R1+0xd8], R58 ;  /* 0x0000d83a01007387 */ /* 0x000fe60000100a00 */
[C---:B--2---:R-:W-:Y:S08]  /*626c0*/  HMMA.1688.F32.TF32 R40, R92.reuse, R36, R52 ;  /* 0x000000245c28723c */ /* 0x044ff00000081034 */
[----:B---3--:R-:W-:Y:S08]  /*626d0*/  HMMA.1688.F32.TF32 R100, R92, R4, R100 ;  /* 0x000000045c64723c */ /* 0x008ff00000081064 */
[----:B------:R-:W-:Y:S01]  /*626e0*/  IMAD.MOV.U32 R212, RZ, RZ, R144 ;  /* 0x000000ffffd47224 */ /* 0x000fe200078e0090 */
[----:B------:R-:W-:Y:S01]  /*626f0*/  LDSM.16.M88.4 R56, [R2+0x28000] ;  /* 0x028000000238783b */ /* 0x000fe20000000200 */
[----:B------:R-:W-:Y:S06]  /*62700*/  HMMA.1688.F32.TF32 R52, R84, R36, R116 ;  /* 0x000000245434723c */ /* 0x000fec0000081074 */
[----:B------:R-:W-:-:S02]  /*62710*/  IMAD.MOV.U32 R245, RZ, RZ, R40 ;  /* 0x000000fffff57224 */ /* 0x000fc400078e0028 */
[----:B------:R-:W-:Y:S02]  /*62720*/  IMAD.MOV.U32 R244, RZ, RZ, R41 ;  /* 0x000000fffff47224 */ /* 0x000fe400078e0029 */
[----:B------:R-:W-:Y:S02]  /*62730*/  IMAD.MOV.U32 R73, RZ, RZ, R42 ;  /* 0x000000ffff497224 */ /* 0x000fe400078e002a */
[----:B------:R-:W-:Y:S02]  /*62740*/  IMAD.MOV.U32 R72, RZ, RZ, R43 ;  /* 0x000000ffff487224 */ /* 0x000fe400078e002b */
[----:B------:R-:W-:Y:S01]  /*62750*/  HMMA.1688.F32.TF32 R40, R80, R36, R136 ;  /* 0x000000245028723c */ /* 0x000fe20000081088 */
[----:B------:R-:W-:Y:S01]  /*62760*/  IMAD.MOV.U32 R213, RZ, RZ, R145 ;  /* 0x000000ffffd57224 */ /* 0x000fe200078e0091 */
[----:B------:R-:W-:Y:S01]  /*62770*/  LDSM.16.M88.4 R136, [R2+0x18000] ;  /* 0x018000000288783b */ /* 0x000fe20000000200 */
[----:B------:R-:W-:Y:S02]  /*62780*/  IMAD.MOV.U32 R187, RZ, RZ, R146 ;  /* 0x000000ffffbb7224 */ /* 0x000fe400078e0092 */
[----:B------:R-:W-:-:S03]  /*62790*/  IMAD.MOV.U32 R186, RZ, RZ, R147 ;  /* 0x000000ffffba7224 */ /* 0x000fc600078e0093 */
[----:B------:R-:W-:Y:S01]  /*627a0*/  HMMA.1688.F32.TF32 R144, R104, R154, R160 ;  /* 0x0000009a6890723c */ /* 0x000fe200000810a0 */
[----:B------:R-:W-:Y:S04]  /*627b0*/  STL.64 [R1+0xb0], R52 ;  /* 0x0000b03401007387 */ /* 0x000fe80000100a00 */
[----:B------:R-:W-:Y:S04]  /*627c0*/  STL.64 [R1+0xb8], R54 ;  /* 0x0000b83601007387 */ /* 0x000fe80000100a00 */
[----:B------:R-:W-:Y:S01]  /*627d0*/  STL.64 [R1+0x24f0], R102 ;  /* 0x0024f06601007387 */ /* 0x000fe20000100a00 */
[----:B------:R-:W-:Y:S01]  /*627e0*/  HMMA.1688.F32.TF32 R160, R84, R4, R120 ;  /* 0x0000000454a0723c */ /* 0x000fe20000081078 */
[----:B------:R-:W-:-:S02]  /*627f0*/  IMAD.MOV.U32 R224, RZ, RZ, R153 ;  /* 0x000000ffffe07224 */ /* 0x000fc400078e0099 */
[----:B------:R-:W-:Y:S01]  /*62800*/  IMAD.MOV.U32 R225, RZ, RZ, R152 ;  /* 0x000000ffffe17224 */ /* 0x000fe200078e0098 */
[----:B------:R-:W-:Y:S04]  /*62810*/  LDSM.16.M88.4 R52, [R2+0x2c000] ;  /* 0x02c000000234783b */ /* 0x000fe80000000200 */
[----:B------:R-:W-:Y:S04]  /*62820*/  STL.64 [R1+0x340], R40 ;  /* 0x0003402801007387 */ /* 0x000fe80000100a00 */
[----:B------:R2:W-:Y:S02]  /*62830*/  STL.64 [R1+0x348], R42 ;  /* 0x0003482a01007387 */ /* 0x0005e40000100a00 */
[----:B------:R-:W-:-:S02]  /*62840*/  IMAD.MOV.U32 R39, RZ, RZ, R144 ;  /* 0x000000ffff277224 */ /* 0x000fc400078e0090 */
[----:B------:R-:W-:Y:S02]  /*62850*/  IMAD.MOV.U32 R74, RZ, RZ, R145 ;  /* 0x000000ffff4a7224 */ /* 0x000fe400078e0091 */
[----:B------:R-:W-:Y:S02]  /*62860*/  IMAD.MOV.U32 R75, RZ, RZ, R146 ;  /* 0x000000ffff4b7224 */ /* 0x000fe400078e0092 */
[----:B------:R-:W-:Y:S01]  /*62870*/  IMAD.MOV.U32 R0, RZ, RZ, R147 ;  /* 0x000000ffff007224 */ /* 0x000fe200078e0093 */
[----:B----4-:R-:W-:Y:S01]  /*62880*/  HMMA.1688.F32.TF32 R120, R92, R140, R248 ;  /* 0x0000008c5c78723c */ /* 0x010fe200000810f8 */
[----:B------:R-:W3:Y:S07]  /*62890*/  LDSM.16.M88.4 R144, [R2+0x10000] ;  /* 0x010000000290783b */ /* 0x000eee0000000200 */
[C---:B-1----:R-:W-:Y:S01]  /*628a0*/  HMMA.1688.F32.TF32 R16, R88.reuse, R148, R16 ;  /* 0x000000945810723c */ /* 0x042fe20000081010 */
[----:B------:R-:W-:Y:S01]  /*628b0*/  IMAD.MOV.U32 R207, RZ, RZ, R216 ;  /* 0x000000ffffcf7224 */ /* 0x000fe200078e00d8 */
[----:B------:R-:W-:Y:S06]  /*628c0*/  LDSM.16.M88.4 R152, [R2+0x38000] ;  /* 0x038000000298783b */ /* 0x000fec0000000200 */
[----:B--2---:R-:W-:Y:S01]  /*628d0*/  HMMA.1688.F32.TF32 R40, R88, R4, R124 ;  /* 0x000000045828723c */ /* 0x004fe2000008107c */
[----:B------:R-:W-:Y:S04]  /*628e0*/  STL.64 [R1+0x24e8], R100 ;  /* 0x0024e86401007387 */ /* 0x000fe80000100a00 */
[----:B------:R-:W-:Y:S01]  /*628f0*/  STL.64 [R1+0x2500], R162 ;  /* 0x002500a201007387 */ /* 0x000fe20000100a00 */
[----:B------:R-:W-:-:S02]  /*62900*/  IMAD.MOV.U32 R248, RZ, RZ, R188 ;  /* 0x000000fffff87224 */ /* 0x000fc400078e00bc */
[----:B------:R-:W-:Y:S01]  /*62910*/  IMAD.MOV.U32 R249, RZ, RZ, R189 ;  /* 0x000000fffff97224 */ /* 0x000fe200078e00bd */
[----:B------:R-:W-:Y:S01]  /*62920*/  HMMA.1688.F32.TF32 R116, R92, R148, R224 ;  /* 0x000000945c74723c */ /* 0x000fe200000810e0 */
[----:B------:R-:W-:Y:S01]  /*62930*/  IMAD.MOV.U32 R250, RZ, RZ, R108 ;  /* 0x000000fffffa7224 */ /* 0x000fe200078e006c */
[----:B------:R-:W1:Y:S11]  /*62940*/  LDSM.16.M88.4 R124, [R2+0x24000] ;  /* 0x02400000027c783b */ /* 0x000e760000000200 */
[----:B------:R-:W-:Y:S01]  /*62950*/  @!UPT UIADD3 URZ, URZ, URZ, URZ ;  /* 0x0000003f3f3ff290 */ /* 0x000fe2000fffe03f */
[----:B------:R-:W-:Y:S04]  /*62960*/  STL.64 [R1+0xc0], R40 ;  /* 0x0000c02801007387 */ /* 0x000fe80000100a00 */
[----:B------:R2:W-:Y:S02]  /*62970*/  STL.64 [R1+0xc8], R42 ;  /* 0x0000c82a01007387 */ /* 0x0005e40000100a00 */
[----:B--2---:R-:W-:Y:S02]  /*62980*/  HMMA.1688.F32.TF32 R40, R80, R4, R220 ;  /* 0x000000045028723c */ /* 0x004fe400000810dc */
[----:B------:R2:W-:Y:S06]  /*62990*/  STL.64 [R1+0x24f8], R160 ;  /* 0x0024f8a001007387 */ /* 0x0005ec0000100a00 */
[----:B---3--:R-:W-:Y:S07]  /*629a0*/  HMMA.1688.F32.TF32 R104, R92, R144, R228 ;  /* 0x000000905c68723c */ /* 0x008fee00000810e4 */
[----:B------:R-:W-:-:S02]  /*629b0*/  IMAD.MOV.U32 R228, RZ, RZ, R180 ;  /* 0x000000ffffe47224 */ /* 0x000fc400078e00b4 */
[----:B------:R-:W-:-:S06]  /*629c0*/  IMAD.MOV.U32 R229, RZ, RZ, R181 ;  /* 0x000000ffffe57224 */ /* 0x000fcc00078e00b5 */
[----:B------:R-:W-:Y:S04]  /*629d0*/  STL.64 [R1+0x330], R40 ;  /* 0x0003302801007387 */ /* 0x000fe80000100a00 */
[----:B------:R-:W-:Y:S04]  /*629e0*/  STL.64 [R1+0x338], R42 ;  /* 0x0003382a01007387 */ /* 0x000fe80000100a00 */
[----:B------:R-:W-:Y:S04]  /*629f0*/  STL [R1+0x226c], R2 ;  /* 0x00226c0201007387 */ /* 0x000fe80000100800 */
[----:B------:R-:W3:Y:S04]  /*62a00*/  LDL.LU R180, [R1+0x259c] ;  /* 0x00259c0001b47983 */ /* 0x000ee80000300800 */
[----:B------:R-:W4:Y:S01]  /*62a10*/  LDL.LU R181, [R1+0x2598] ;  /* 0x0025980001b57983 */ /* 0x000f220000300800 */
[----:B------:R-:W-:Y:S01]  /*62a20*/  MOV R230, R113 ;  /* 0x0000007100e67202 */ /* 0x000fe20000000f00 */
[----:B------:R-:W-:-:S02]  /*62a30*/  IMAD.MOV.U32 R231, RZ, RZ, R112 ;  /* 0x000000ffffe77224 */ /* 0x000fc400078e0070 */
[----:B------:R-:W5:Y:S04]  /*62a40*/  LDL.LU R113, [R1+0x2594] ;  /* 0x0025940001717983 */ /* 0x000f680000300800 */
[----:B------:R-:W5:Y:S04]  /*62a50*/  LDL.LU R112, [R1+0x2590] ;  /* 0x0025900001707983 */ /* 0x000f680000300800 */
[----:B------:R-:W2:Y:S04]  /*62a60*/  LDL.LU R196, [R1+0x258c] ;  /* 0x00258c0001c47983 */ /* 0x000ea80000300800 */
[----:B------:R-:W5:Y:S01]  /*62a70*/  LDL.LU R197, [R1+0x2588] ;  /* 0x0025880001c57983 */ /* 0x000f620000300800 */
[----:B------:R-:W-:-:S03]  /*62a80*/  IMAD.MOV.U32 R251, RZ, RZ, R109 ;  /* 0x000000fffffb7224 */ /* 0x000fc600078e006d */
[----:B------:R-:W5:Y:S04]  /*62a90*/  LDL.LU R188, [R1+0x2584] ;  /* 0x0025840001bc7983 */ /* 0x000f680000300800 */
[----:B------:R-:W5:Y:S04]  /*62aa0*/  LDL.LU R189, [R1+0x2580] ;  /* 0x0025800001bd7983 */ /* 0x000f680000300800 */
[----:B------:R-:W5:Y:S04]  /*62ab0*/  LDL.LU R108, [R1+0x257c] ;  /* 0x00257c00016c7983 */ /* 0x000f680000300800 */
[----:B------:R-:W5:Y:S01]  /*62ac0*/  LDL.LU R109, [R1+0x2578] ;  /* 0x00257800016d7983 */ /* 0x000f620000300800 */
[----:B------:R-:W-:Y:S01]  /*62ad0*/  IMAD.MOV.U32 R100, RZ, RZ, R217 ;  /* 0x000000ffff647224 */ /* 0x000fe200078e00d9 */
[----:B------:R-:W-:Y:S01]  /*62ae0*/  MOV R101, R218 ;  /* 0x000000da00657202 */ /* 0x000fe20000000f00 */
[----:B------:R-:W-:Y:S01]  /*62af0*/  IMAD.MOV.U32 R102, RZ, RZ, R219 ;  /* 0x000000ffff667224 */ /* 0x000fe200078e00db */
[----:B------:R-:W-:Y:S01]  /*62b00*/  HMMA.1688.F32.TF32 R60, R88, R144, R60 ;  /* 0x00000090583c723c */ /* 0x000fe2000008103c */
[----:B------:R-:W1:Y:S01]  /*62b10*/  LDSM.16.M88.4 R40, [R2+0x30000] ;  /* 0x030000000228783b */ /* 0x000e620000000200 */
[----:B---3--:R-:W-:-:S02]  /*62b20*/  IMAD.MOV.U32 R115, RZ, RZ, R180 ;  /* 0x000000ffff737224 */ /* 0x008fc400078e00b4 */
[----:B----4-:R-:W-:Y:S02]  /*62b30*/  IMAD.MOV.U32 R114, RZ, RZ, R181 ;  /* 0x000000ffff727224 */ /* 0x010fe400078e00b5 */
[----:B------:R-:W3:Y:S04]  /*62b40*/  LDL.LU R181, [R1+0x2574] ;  /* 0x0025740001b57983 */ /* 0x000ee80000300800 */
[----:B------:R-:W4:Y:S01]  /*62b50*/  LDL.LU R180, [R1+0x2570] ;  /* 0x0025700001b47983 */ /* 0x000f220000300800 */
[----:B--2---:R-:W-:Y:S02]  /*62b60*/  IMAD.MOV.U32 R175, RZ, RZ, R196 ;  /* 0x000000ffffaf7224 */ /* 0x004fe400078e00c4 */
[----:B-----5:R-:W-:Y:S02]  /*62b70*/  IMAD.MOV.U32 R174, RZ, RZ, R197 ;  /* 0x000000ffffae7224 */ /* 0x020fe400078e00c5 */
[----:B------:R-:W-:-:S02]  /*62b80*/  IMAD.MOV.U32 R173, RZ, RZ, R188 ;  /* 0x000000ffffad7224 */ /* 0x000fc400078e00bc */
[----:B------:R-:W-:Y:S02]  /*62b90*/  IMAD.MOV.U32 R172, RZ, RZ, R189 ;  /* 0x000000ffffac7224 */ /* 0x000fe400078e00bd */
[----:B------:R-:W5:Y:S04]  /*62ba0*/  LDL.LU R189, [R1+0x256c] ;  /* 0x00256c0001bd7983 */ /* 0x000f680000300800 */
[----:B------:R-:W5:Y:S04]  /*62bb0*/  LDL.LU R188, [R1+0x2568] ;  /* 0x0025680001bc7983 */ /* 0x000f680000300800 */
[----:B------:R-:W5:Y:S01]  /*62bc0*/  LDL.LU R197, [R1+0x2564] ;  /* 0x0025640001c57983 */ /* 0x000f620000300800 */
[----:B------:R-:W-:-:S03]  /*62bd0*/  IMAD.MOV.U32 R166, RZ, RZ, R109 ;  /* 0x000000ffffa67224 */ /* 0x000fc600078e006d */
[----:B------:R-:W5:Y:S01]  /*62be0*/  LDL.LU R196, [R1+0x2560] ;  /* 0x0025600001c47983 */ /* 0x000f620000300800 */
[----:B------:R-:W-:Y:S01]  /*62bf0*/  IMAD.MOV.U32 R167, RZ, RZ, R108 ;  /* 0x000000ffffa77224 */ /* 0x000fe200078e006c */
[C---:B------:R-:W-:Y:S08]  /*62c00*/  HMMA.1688.F32.TF32 R20, R88.reuse, R140, R20 ;  /* 0x0000008c5814723c */ /* 0x040ff00000081014 */
[----:B------:R-:W-:Y:S01]  /*62c10*/  HMMA.1688.F32.TF32 R24, R88, R132, R24 ;  /* 0x000000845818723c */ /* 0x000fe20000081018 */
[----:B---3--:R-:W-:-:S02]  /*62c20*/  IMAD.MOV.U32 R164, RZ, RZ, R181 ;  /* 0x000000ffffa47224 */ /* 0x008fc400078e00b5 */
[----:B------:R-:W3:Y:S01]  /*62c30*/  LDL.LU R181, [R1+0x255c] ;  /* 0x00255c0001b57983 */ /* 0x000ee20000300800 */
[----:B----4-:R-:W-:-:S03]  /*62c40*/  IMAD.MOV.U32 R165, RZ, RZ, R180 ;  /* 0x000000ffffa57224 */ /* 0x010fc600078e00b4 */
[----:B------:R-:W3:Y:S04]  /*62c50*/  LDL.LU R180, [R1+0x2558] ;  /* 0x0025580001b47983 */ /* 0x000ee80000300800 */
[----:B------:R-:W4:Y:S04]  /*62c60*/  LDL.LU R109, [R1+0x2554] ;  /* 0x00255400016d7983 */ /* 0x000f280000300800 */
[----:B------:R-:W4:Y:S04]  /*62c70*/  LDL.LU R108, [R1+0x2550] ;  /* 0x00255000016c7983 */ /* 0x000f280000300800 */
[----:B------:R-:W5:Y:S04]  /*62c80*/  LDL.LU R190, [R1+0x1f8] ;  /* 0x0001f80001be7983 */ /* 0x000f680000300800 */
[----:B------:R-:W5:Y:S04]  /*62c90*/  LDL.LU R191, [R1+0x1fc] ;  /* 0x0001fc0001bf7983 */ /* 0x000f680000300800 */
[----:B------:R-:W3:Y:S04]  /*62ca0*/  LDL.LU R182, [R1+0x218] ;  /* 0x0002180001b67983 */ /* 0x000ee80000300800 */
[----:B------:R-:W3:Y:S04]  /*62cb0*/  LDL.LU R183, [R1+0x21c] ;  /* 0x00021c0001b77983 */ /* 0x000ee80000300800 */
[----:B------:R-:W4:Y:S04]  /*62cc0*/  LDL.LU R110, [R1+0x228] ;  /* 0x00022800016e7983 */ /* 0x000f280000300800 */
[----:B------:R-:W4:Y:S04]  /*62cd0*/  LDL.LU R111, [R1+0x22c] ;  /* 0x00022c00016f7983 */ /* 0x000f280000300800 */
[----:B------:R-:W5:Y:S04]  /*62ce0*/  LDL.LU R198, [R1+0x208] ;  /* 0x0002080001c67983 */ /* 0x000f680000300800 */
        /* <DEDUP_REMOVED lines=27> */
[----:B------:R-:W-:Y:S04]  /*62ea0*/  STL.64 [R1+0x90], R16 ;  /* 0x0000901001007387 */ /* 0x000fe80000100a00 */
[----:B------:R1:W-:Y:S02]  /*62eb0*/  STL.64 [R1+0x98], R18 ;  /* 0x0000981201007387 */ /* 0x0003e40000100a00 */
[C---:B-1----:R-:W-:Y:S02]  /*62ec0*/  HMMA.1688.F32.TF32 R16, R88.reuse, R136, R64 ;  /* 0x000000885810723c */ /* 0x042fe40000081040 */
[----:B------:R-:W-:Y:S04]  /*62ed0*/  STL.64 [R1+0x80], R60 ;  /* 0x0000803c01007387 */ /* 0x000fe80000100a00 */
[----:B------:R-:W-:Y:S04]  /*62ee0*/  STL.64 [R1+0x88], R62 ;  /* 0x0000883e01007387 */ /* 0x000fe80000100a00 */
[----:B------:R-:W-:Y:S04]  /*62ef0*/  STL.64 [R1+0x70], R20 ;  /* 0x0000701401007387 */ /* 0x000fe80000100a00 */
[----:B------:R1:W-:Y:S09]  /*62f00*/  STL.64 [R1+0x78], R22 ;  /* 0x0000781601007387 */ /* 0x0003f20000100a00 */
[----:B------:R-:W-:Y:S01]  /*62f10*/  STL.64 [R1+0x60], R16 ;  /* 0x0000601001007387 */ /* 0x000fe20000100a00 */
[C---:B-1----:R-:W-:Y:S03]  /*62f20*/  HMMA.1688.F32.TF32 R20, R88.reuse, R128, R68 ;  /* 0x000000805814723c */ /* 0x042fe60000081044 */
[----:B------:R1:W-:Y:S05]  /*62f30*/  STL.64 [R1+0x68], R18 ;  /* 0x0000681201007387 */ /* 0x0003ea0000100a00 */
[C---:B-1----:R-:W-:Y:S01]  /*62f40*/  HMMA.1688.F32.TF32 R16, R88.reuse, R124, R32 ;  /* 0x0000007c5810723c */ /* 0x042fe20000081020 */
[----:B------:R-:W-:Y:S04]  /*62f50*/  STL.64 [R1+0x50], R24 ;  /* 0x0000501801007387 */ /* 0x000fe80000100a00 */
[----:B------:R1:W-:Y:S10]  /*62f60*/  STL.64 [R1+0x58], R26 ;  /* 0x0000581a01007387 */ /* 0x0003f40000100a00 */
[----:B------:R-:W-:Y:S04]  /*62f70*/  STL.64 [R1+0x40], R20 ;  /* 0x0000401401007387 */ /* 0x000fe80000100a00 */
[----:B------:R1:W-:Y:S02]  /*62f80*/  STL.64 [R1+0x48], R22 ;  /* 0x0000481601007387 */ /* 0x0003e40000100a00 */
[C---:B-1----:R-:W-:Y:S02]  /*62f90*/  HMMA.1688.F32.TF32 R24, R88.reuse, R56, R44 ;  /* 0x000000385818723c */ /* 0x042fe4000008102c */
[----:B------:R-:W-:Y:S06]  /*62fa0*/  STL.64 [R1+0x30], R16 ;  /* 0x0000301001007387 */ /* 0x000fec0000100a00 */
[C---:B------:R-:W-:Y:S01]  /*62fb0*/  HMMA.1688.F32.TF32 R20, R88.reuse, R52, R76 ;  /* 0x000000345814723c */ /* 0x040fe2000008104c */
[----:B------:R1:W-:Y:S07]  /*62fc0*/  STL.64 [R1+0x38], R18 ;  /* 0x0000381201007387 */ /* 0x0003ee0000100a00 */
[----:B-1----:R-:W-:Y:S07]  /*62fd0*/  HMMA.1688.F32.TF32 R16, R88, R40, R28 ;  /* 0x000000285810723c */ /* 0x002fee000008101c */
[----:B------:R-:W-:Y:S04]  /*62fe0*/  STL.64 [R1+0x20], R24 ;  /* 0x0000201801007387 */ /* 0x000fe80000100a00 */
[----:B------:R-:W-:Y:S04]  /*62ff0*/  STL.64 [R1+0x28], R26 ;  /* 0x0000281a01007387 */ /* 0x000fe80000100a00 */
[----:B------:R-:W-:Y:S04]  /*63000*/  STL.64 [R1+0x10], R20 ;  /* 0x0000101401007387 */ /* 0x000fe80000100a00 */
[----:B------:R-:W-:Y:S04]  /*63010*/  STL.64 [R1+0x18], R22 ;  /* 0x0000181601007387 */ /* 0x000fe80000100a00 */
[----:B------:R1:W-:Y:S04]  /*63020*/  STL.64 [R1], R16 ;  /* 0x0000001001007387 */ /* 0x0003e80000100a00 */
[----:B------:R3:W-:Y:S01]  /*63030*/  STL.64 [R1+0x8], R18 ;  /* 0x0000081201007387 */ /* 0x0007e20000100a00 */
[----:B-1----:R-:W-:-:S03]  /*63040*/  IMAD.MOV.U32 R16, RZ, RZ, R212 ;  /* 0x000000ffff107224 */ /* 0x002fc600078e00d4 */
[----:B------:R-:W2:Y:S01]  /*63050*/  LDL.LU R212, [R1+0x253c] ;  /* 0x00253c0001d47983 */ /* 0x000ea20000300800 */
[----:B------:R-:W-:-:S03]  /*63060*/  IMAD.MOV.U32 R17, RZ, RZ, R213 ;  /* 0x000000ffff117224 */ /* 0x000fc600078e00d5 */
[----:B------:R-:W2:Y:S01]  /*63070*/  LDL.LU R213, [R1+0x2538] ;  /* 0x0025380001d57983 */ /* 0x000ea20000300800 */
[----:B------:R-:W-:Y:S08]  /*63080*/  HMMA.1688.F32.TF32 R96, R92, R152, R248 ;  /* 0x000000985c60723c */ /* 0x000ff000000810f8 */
[C---:B------:R-:W-:Y:S08]  /*63090*/  HMMA.1688.F32.TF32 R248, R88.reuse, R156, R12 ;  /* 0x0000009c58f8723c */ /* 0x040ff0000008100c */
[C---:B------:R-:W-:Y:S08]  /*630a0*/  HMMA.1688.F32.TF32 R48, R88.reuse, R152, R48 ;  /* 0x000000985830723c */ /* 0x040ff00000081030 */
[----:B------:R-:W-:Y:S07]  /*630b0*/  HMMA.1688.F32.TF32 R12, R88, R236, R8 ;  /* 0x000000ec580c723c */ /* 0x000fee0000081008 */
[----:B------:R-:W-:-:S02]  /*630c0*/  IMAD.MOV.U32 R10, RZ, RZ, R241 ;  /* 0x000000ffff0a7224 */ /* 0x000fc400078e00f1 */
[----:B------:R-:W-:Y:S02]  /*630d0*/  IMAD.MOV.U32 R11, RZ, RZ, R240 ;  /* 0x000000ffff0b7224 */ /* 0x000fe400078e00f0 */
[----:B------:R-:W-:Y:S02]  /*630e0*/  IMAD.MOV.U32 R9, RZ, RZ, R242 ;  /* 0x000000ffff097224 */ /* 0x000fe400078e00f2 */
[----:B------:R-:W-:Y:S02]  /*630f0*/  IMAD.MOV.U32 R8, RZ, RZ, R243 ;  /* 0x000000ffff087224 */ /* 0x000fe400078e00f3 */
[----:B---3--:R-:W-:Y:S01]  /*63100*/  IMAD.MOV.U32 R18, RZ, RZ, R187 ;  /* 0x000000ffff127224 */ /* 0x008fe200078e00bb */
[----:B------:R-:W-:Y:S01]  /*63110*/  HMMA.1688.F32.TF32 R180, R92, R132, R180 ;  /* 0x000000845cb4723c */ /* 0x000fe200000810b4 */
[----:B------:R-:W-:Y:S02]  /*63120*/  IMAD.MOV.U32 R19, RZ, RZ, R186 ;  /* 0x000000ffff137224 */ /* 0x000fe400078e00ba */
[----:B------:R-:W-:-:S02]  /*63130*/  IMAD.MOV.U32 R187, RZ, RZ, R214 ;  /* 0x000000ffffbb7224 */ /* 0x000fc400078e00d6 */
[----:B------:R-:W-:-:S03]  /*63140*/  IMAD.MOV.U32 R186, RZ, RZ, R215 ;  /* 0x000000ffffba7224 */ /* 0x000fc600078e00d7 */
[C---:B----4-:R-:W-:Y:S08]  /*63150*/  HMMA.1688.F32.TF32 R108, R92.reuse, R136, R108 ;  /* 0x000000885c6c723c */ /* 0x050ff0000008106c */
[C---:B-----5:R-:W-:Y:S08]  /*63160*/  HMMA.1688.F32.TF32 R196, R92.reuse, R128, R196 ;  /* 0x000000805cc4723c */ /* 0x060ff000000810c4 */
[C---:B------:R-:W-:Y:S08]  /*63170*/  HMMA.1688.F32.TF32 R188, R92.reuse, R124, R188 ;  /* 0x0000007c5cbc723c */ /* 0x040ff000000810bc */
[C---:B------:R-:W-:Y:S08]  /*63180*/  HMMA.1688.F32.TF32 R164, R92.reuse, R56, R164 ;  /* 0x000000385ca4723c */ /* 0x040ff000000810a4 */
[C---:B------:R-:W-:Y:S08]  /*63190*/  HMMA.1688.F32.TF32 R172, R92.reuse, R52, R172 ;  /* 0x000000345cac723c */ /* 0x040ff000000810ac */
[C---:B------:R-:W-:Y:S08]  /*631a0*/  HMMA.1688.F32.TF32 R168, R92.reuse, R40, R168 ;  /* 0x000000285ca8723c */ /* 0x040ff000000810a8 */
[----:B------:R-:W-:Y:S08]  /*631b0*/  HMMA.1688.F32.TF32 R112, R92, R156, R112 ;  /* 0x0000009c5c70723c */ /* 0x000ff00000081070 */
[----:B------:R-:W-:Y:S01]  /*631c0*/  HMMA.1688.F32.TF32 R88, R84, R144, R160 ;  /* 0x000000905458723c */ /* 0x000fe200000810a0 */
[----:B------:R-:W3:Y:S04]  /*631d0*/  LDL.LU R160, [R1+0x260] ;  /* 0x0002600001a07983 */ /* 0x000ee80000300800 */
[----:B------:R-:W3:Y:S04]  /*631e0*/  LDL.LU R161, [R1+0x264] ;  /* 0x0002640001a17983 */ /* 0x000ee80000300800 */
[----:B------:R-:W3:Y:S04]  /*631f0*/  LDL.LU R162, [R1+0x268] ;  /* 0x0002680001a27983 */ /* 0x000ee80000300800 */
[----:B------:R-:W3:Y:S04]  /*63200*/  LDL.LU R163, [R1+0x26c] ;  /* 0x00026c0001a37983 */ /* 0x000ee80000300800 */
[----:B------:R-:W4:Y:S01]  /*63210*/  LDL.LU R240, [R1+0x270] ;  /* 0x0002700001f07983 */ /* 0x000f220000300800 */
[----:B------:R-:W-:Y:S01]  /*63220*/  HMMA.1688.F32.TF32 R92, R92, R236, R216 ;  /* 0x000000ec5c5c723c */ /* 0x000fe200000810d8 */
[----:B--2---:R-:W-:-:S02]  /*63230*/  IMAD.MOV.U32 R242, RZ, RZ, R212 ;  /* 0x000000fffff27224 */ /* 0x004fc400078e00d4 */
[----:B------:R-:W-:Y:S02]  /*63240*/  IMAD.MOV.U32 R241, RZ, RZ, R213 ;  /* 0x000000fffff17224 */ /* 0x000fe400078e00d5 */
[----:B------:R-:W2:Y:S04]  /*63250*/  LDL.LU R213, [R1+0x2534] ;  /* 0x0025340001d57983 */ /* 0x000ea80000300800 */
[----:B------:R-:W2:Y:S04]  /*63260*/  LDL.LU R212, [R1+0x2530] ;  /* 0x0025300001d47983 */ /* 0x000ea80000300800 */
[----:B------:R-:W4:Y:S04]  /*63270*/  LDL.LU R243, [R1+0x27c] ;  /* 0x00027c0001f37983 */ /* 0x000f280000300800 */
[----:B------:R-:W5:Y:S04]  /*63280*/  LDL.LU R24, [R1+0x290] ;  /* 0x0002900001187983 */ /* 0x000f680000300800 */
[----:B------:R-:W5:Y:S04]  /*63290*/  LDL.LU R25, [R1+0x294] ;  /* 0x0002940001197983 */ /* 0x000f680000300800 */
[----:B------:R-:W5:Y:S04]  /*632a0*/  LDL.LU R26, [R1+0x298] ;  /* 0x00029800011a7983 */ /* 0x000f680000300800 */
[----:B------:R-:W5:Y:S04]  /*632b0*/  LDL.LU R27, [R1+0x29c] ;  /* 0x00029c00011b7983 */ /* 0x000f680000300800 */
[----:B------:R-:W2:Y:S04]  /*632c0*/  LDL.LU R214, [R1+0x2a8] ;  /* 0x0002a80001d67983 */ /* 0x000ea80000300800 */
[----:B------:R-:W2:Y:S04]  /*632d0*/  LDL.LU R215, [R1+0x2ac] ;  /* 0x0002ac0001d77983 */ /* 0x000ea80000300800 */
        /* <DEDUP_REMOVED lines=33> */
[----:B------:R-:W-:Y:S03]  /*634f0*/  HMMA.1688.F32.TF32 R220, R84, R148, R220 ;  /* 0x0000009454dc723c */ /* 0x000fe600000810dc */
[----:B------:R-:W3:Y:S01]  /*63500*/  LDL.LU R7, [R1+0x2524] ;  /* 0x0025240001077983 */ /* 0x000ee20000300800 */
[----:B------:R-:W-:-:S03]  /*63510*/  MOV R22, R75 ;  /* 0x0000004b00167202 */ /* 0x000fc60000000f00 */
[----:B------:R-:W3:Y:S01]  /*63520*/  LDL.LU R38, [R1+0x2520] ;  /* 0x0025200001267983 */ /* 0x000ee20000300800 */
[C---:B------:R-:W-:Y:S01]  /*63530*/  HMMA.1688.F32.TF32 R224, R84.reuse, R140, R224 ;  /* 0x0000008c54e0723c */ /* 0x040fe200000810e0 */
[----:B------:R-:W-:Y:S02]  /*63540*/  IMAD.MOV.U32 R23, RZ, RZ, R0 ;  /* 0x000000ffff177224 */ /* 0x000fe400078e0000 */
[----:B------:R-:W3:Y:S04]  /*63550*/  LDL.LU R39, [R1+0x251c] ;  /* 0x00251c0001277983 */ /* 0x000ee80000300800 */
[----:B------:R-:W3:Y:S01]  /*63560*/  LDL.LU R74, [R1+0x2518] ;  /* 0x00251800014a7983 */ /* 0x000ee20000300800 */
[C---:B------:R-:W-:Y:S03]  /*63570*/  HMMA.1688.F32.TF32 R204, R84.reuse, R136, R204 ;  /* 0x0000008854cc723c */ /* 0x040fe600000810cc */
[----:B------:R-:W3:Y:S04]  /*63580*/  LDL.LU R75, [R1+0x2514] ;  /* 0x00251400014b7983 */ /* 0x000ee80000300800 */
[----:B------:R-:W3:Y:S01]  /*63590*/  LDL.LU R0, [R1+0x2510] ;  /* 0x0025100001007983 */ /* 0x000ee20000300800 */
[C---:B------:R-:W-:Y:S08]  /*635a0*/  HMMA.1688.F32.TF32 R232, R84.reuse, R132, R232 ;  /* 0x0000008454e8723c */ /* 0x040ff000000810e8 */
[C---:B------:R-:W-:Y:S08]  /*635b0*/  HMMA.1688.F32.TF32 R208, R84.reuse, R128, R208 ;  /* 0x0000008054d0723c */ /* 0x040ff000000810d0 */
[C---:B------:R-:W-:Y:S08]  /*635c0*/  HMMA.1688.F32.TF32 R228, R84.reuse, R124, R228 ;  /* 0x0000007c54e4723c */ /* 0x040ff000000810e4 */
[C---:B----4-:R-:W-:Y:S08]  /*635d0*/  HMMA.1688.F32.TF32 R240, R84.reuse, R152, R240 ;  /* 0x0000009854f0723c */ /* 0x050ff000000810f0 */
[C---:B-----5:R-:W-:Y:S08]  /*635e0*/  HMMA.1688.F32.TF32 R76, R84.reuse, R40, R24 ;  /* 0x00000028544c723c */ /* 0x060ff00000081018 */
[C---:B--2---:R-:W-:Y:S08]  /*635f0*/  HMMA.1688.F32.TF32 R212, R84.reuse, R52, R212 ;  /* 0x0000003454d4723c */ /* 0x044ff000000810d4 */
[C---:B---3--:R-:W-:Y:S08]  /*63600*/  HMMA.1688.F32.TF32 R216, R84.reuse, R156, R216 ;  /* 0x0000009c54d8723c */ /* 0x048ff000000810d8 */
[----:B------:R-:W-:Y:S07]  /*63610*/  HMMA.1688.F32.TF32 R84, R84, R236, R160 ;  /* 0x000000ec5454723c */ /* 0x000fee00000810a0 */
[----:B------:R-:W-:-:S02]  /*63620*/  IMAD.MOV.U32 R160, RZ, RZ, R3 ;  /* 0x000000ffffa07224 */ /* 0x000fc400078e0003 */
[----:B------:R-:W2:Y:S01]  /*63630*/  LDL.LU R3, [R1+0x250c] ;  /* 0x00250c0001037983 */ /* 0x000ea20000300800 */
[----:B------:R-:W-:-:S03]  /*63640*/  IMAD.MOV.U32 R161, RZ, RZ, R252 ;  /* 0x000000ffffa17224 */ /* 0x000fc600078e00fc */
[----:B------:R-:W3:Y:S01]  /*63650*/  LDL.LU R252, [R1+0x2508] ;  /* 0x0025080001fc7983 */ /* 0x000ee20000300800 */
[----:B------:R-:W-:Y:S02]  /*63660*/  IMAD.MOV.U32 R162, RZ, RZ, R247 ;  /* 0x000000ffffa27224 */ /* 0x000fe400078e00f7 */
[----:B------:R-:W-:Y:S01]  /*63670*/  IMAD.MOV.U32 R163, RZ, RZ, R246 ;  /* 0x000000ffffa37224 */ /* 0x000fe200078e00f6 */
[C---:B------:R-:W-:Y:S01]  /*63680*/  HMMA.1688.F32.TF32 R16, R80.reuse, R40, R16 ;  /* 0x000000285010723c */ /* 0x040fe20000081010 */
[----:B------:R-:W4:Y:S07]  /*63690*/  LDL R2, [R1+0x474] ;  /* 0x0004740001027983 */ /* 0x000f2e0000100800 */
[----:B------:R-:W-:Y:S07]  /*636a0*/  HMMA.1688.F32.TF32 R24, R80, R144, R100 ;  /* 0x000000905018723c */ /* 0x000fee0000081064 */
[----:B------:R-:W-:-:S02]  /*636b0*/  IMAD.MOV.U32 R100, RZ, RZ, R245 ;  /* 0x000000ffff647224 */ /* 0x000fc400078e00f5 */
[----:B------:R-:W-:Y:S01]  /*636c0*/  IMAD.MOV.U32 R101, RZ, RZ, R244 ;  /* 0x000000ffff657224 */ /* 0x000fe200078e00f4 */
[C---:B------:R-:W-:Y:S01]  /*636d0*/  HMMA.1688.F32.TF32 R20, R80.reuse, R152, R20 ;  /* 0x000000985014723c */ /* 0x040fe20000081014 */
[----:B------:R-:W-:Y:S02]  /*636e0*/  IMAD.MOV.U32 R102, RZ, RZ, R73 ;  /* 0x000000ffff667224 */ /* 0x000fe400078e0049 */
[----:B------:R-:W-:Y:S02]  /*636f0*/  IMAD.MOV.U32 R103, RZ, RZ, R72 ;  /* 0x000000ffff677224 */ /* 0x000fe400078e0048 */
[----:B------:R-:W-:Y:S03]  /*63700*/  STL [R1+0x24e0], R19 ;  /* 0x0024e01301007387 */ /* 0x000fe60000100800 */
[----:B------:R-:W-:Y:S11]  /*63710*/  HMMA.1688.F32.TF32 R44, R80, R52, R44 ;  /* 0x00000034502c723c */ /* 0x000ff6000008102c */
[----:B------:R-:W-:Y:S04]  /*63720*/  @!UPT UIADD3 URZ, URZ, URZ, URZ ;  /* 0x0000003f3f3ff290 */ /* 0x000fe8000fffe03f */
[----:B------:R-:W-:Y:S04]  /*63730*/  STL [R1+0x24dc], R23 ;  /* 0x0024dc1701007387 */ /* 0x000fe80000100800 */
[----:B--2---:R-:W-:Y:S04]  /*63740*/  LDS R244, [R3+0x101800] ;  /* 0x1018000003f47984 */ /* 0x004fe80000000800 */
[----:B------:R-:W-:Y:S04]  /*63750*/  LDS R246, [R3+0x101c00] ;  /* 0x101c000003f67984 */ /* 0x000fe80000000800 */
[----:B---3--:R-:W-:Y:S04]  /*63760*/  LDS R245, [R252+0x101800] ;  /* 0x10180000fcf57984 */ /* 0x008fe80000000800 */
[----:B------:R-:W1:Y:S04]  /*63770*/  LDS R247, [R252+0x101c00] ;  /* 0x101c0000fcf77984 */ /* 0x000e680000000800 */
[----:B------:R-:W-:Y:S04]  /*63780*/  STL [R1+0x24c8], R3 ;  /* 0x0024c80301007387 */ /* 0x000fe80000100800 */
[----:B------:R-:W-:Y:S01]  /*63790*/  STL [R1+0x24cc], R252 ;  /* 0x0024ccfc01007387 */ /* 0x000fe20000100800 */
[C---:B-1----:R-:W-:Y:S08]  /*637a0*/  HMMA.1688.F32.TF32 R160, R244.reuse, R74, R160 ;  /* 0x0000004af4a0723c */ /* 0x042ff000000810a0 */
[----:B------:R-:W-:Y:S11]  /*637b0*/  HMMA.1688.F32.TF32 R100, R244, R38, R100 ;  /* 0x00000026f464723c */ /* 0x000ff60000081064 */
[----:B------:R-:W-:Y:S05]  /*637c0*/  @!UPT UIADD3 URZ, URZ, URZ, URZ ;  /* 0x0000003f3f3ff290 */ /* 0x000fea000fffe03f */
[----:B------:R-:W-:Y:S02]  /*637d0*/  IMAD.MOV.U32 R5, RZ, RZ, R162 ;  /* 0x000000ffff057224 */ /* 0x000fe400078e00a2 */
[----:B------:R-:W-:Y:S02]  /*637e0*/  IMAD.MOV.U32 R36, RZ, RZ, R161 ;  /* 0x000000ffff247224 */ /* 0x000fe400078e00a1 */
[----:B------:R-:W-:Y:S02]  /*637f0*/  IMAD.MOV.U32 R37, RZ, RZ, R160 ;  /* 0x000000ffff257224 */ /* 0x000fe400078e00a0 */
[----:B------:R-:W-:Y:S02]  /*63800*/  IMAD.MOV.U32 R4, RZ, RZ, R163 ;  /* 0x000000ffff047224 */ /* 0x000fe400078e00a3 */
[----:B------:R-:W2:Y:S01]  /*63810*/  LDL.LU.64 R162, [R1+0x2500] ;  /* 0x0025000001a27983 */ /* 0x000ea20000300a00 */
[----:B------:R-:W-:-:S03]  /*63820*/  IMAD.MOV.U32 R41, RZ, RZ, R102 ;  /* 0x000000ffff297224 */ /* 0x000fc600078e0066 */
[----:B------:R-:W2:Y:S01]  /*63830*/  LDL.LU.64 R160, [R1+0x24f8] ;  /* 0x0024f80001a07983 */ /* 0x000ea20000300a00 */
[----:B------:R-:W-:-:S03]  /*63840*/  IMAD.MOV.U32 R40, RZ, RZ, R103 ;  /* 0x000000ffff287224 */ /* 0x000fc600078e0067 */
[----:B------:R-:W-:Y:S01]  /*63850*/  STL [R1+0x24d8], R5 ;  /* 0x0024d80501007387 */ /* 0x000fe20000100800 */
[----:B------:R-:W-:-:S03]  /*63860*/  IMAD.MOV.U32 R53, RZ, RZ, R100 ;  /* 0x000000ffff357224 */ /* 0x000fc600078e0064 */
[----:B------:R-:W-:Y:S01]  /*63870*/  STL [R1+0x24d4], R36 ;  /* 0x0024d42401007387 */ /* 0x000fe20000100800 */
[----:B------:R-:W-:-:S03]  /*63880*/  IMAD.MOV.U32 R52, RZ, RZ, R101 ;  /* 0x000000ffff347224 */ /* 0x000fc600078e0065 */
[----:B------:R-:W-:Y:S04]  /*63890*/  STL [R1+0x24d0], R37 ;  /* 0x0024d02501007387 */ /* 0x000fe80000100800 */
[----:B------:R-:W3:Y:S04]  /*638a0*/  LDL.LU.64 R102, [R1+0x24f0] ;  /* 0x0024f00001667983 */ /* 0x000ee80000300a00 */
[----:B------:R-:W3:Y:S01]  /*638b0*/  LDL.LU.64 R100, [R1+0x24e8] ;  /* 0x0024e80001647983 */ /* 0x000ee20000300a00 */
[C---:B------:R-:W-:Y:S08]  /*638c0*/  HMMA.1688.F32.TF32 R8, R80.reuse, R56, R8 ;  /* 0x000000385008723c */ /* 0x040ff00000081008 */
[C---:B------:R-:W-:Y:S08]  /*638d0*/  HMMA.1688.F32.TF32 R60, R80.reuse, R148, R60 ;  /* 0x00000094503c723c */ /* 0x040ff0000008103c */
[----:B------:R-:W-:Y:S01]  /*638e0*/  HMMA.1688.F32.TF32 R64, R80, R140, R64 ;  /* 0x0000008c5040723c */ /* 0x000fe20000081040 */
[----:B------:R-:W-:-:S07]  /*638f0*/  IMAD.MOV.U32 R149, RZ, RZ, R0 ;  /* 0x000000ffff957224 */ /* 0x000fce00078e0000 */
[C---:B------:R-:W-:Y:S08]  /*63900*/  HMMA.1688.F32.TF32 R28, R80.reuse, R136, R28 ;  /* 0x00000088501c723c */ /* 0x040ff0000008101c */
[C---:B------:R-:W-:Y:S08]  /*63910*/  HMMA.1688.F32.TF32 R176, R80.reuse, R132, R176 ;  /* 0x0000008450b0723c */ /* 0x040ff000000810b0 */
[C---:B------:R-:W-:Y:S08]  /*63920*/  HMMA.1688.F32.TF32 R32, R80.reuse, R128, R32 ;  /* 0x000000805020723c */ /* 0x040ff00000081020 */
[C---:B------:R-:W-:Y:S08]  /*63930*/  HMMA.1688.F32.TF32 R184, R80.reuse, R124, R184 ;  /* 0x0000007c50b8723c */ /* 0x040ff000000810b8 */
[C---:B------:R-:W-:Y:S08]  /*63940*/  HMMA.1688.F32.TF32 R192, R80.reuse, R156, R192 ;  /* 0x0000009c50c0723c */ /* 0x040ff000000810c0 */
[----:B------:R-:W-:Y:S01]  /*63950*/  HMMA.1688.F32.TF32 R200, R80, R236, R200 ;  /* 0x000000ec50c8723c */ /* 0x000fe200000810c8 */
[----:B------:R-:W-:Y:S04]  /*63960*/  LDS R80, [R3+0x101880] ;  /* 0x1018800003507984 */ /* 0x000fe80000000800 */
[----:B------:R1:W-:Y:S03]  /*63970*/  LDS R82, [R3+0x101c80] ;  /* 0x101c800003527984 */ /* 0x0003e60000000800 */
[C---:B------:R-:W-:Y:S01]  /*63980*/  HMMA.1688.F32.TF32 R104, R244.reuse, R146, R104 ;  /* 0x00000092f468723c */ /* 0x040fe20000081068 */
[----:B------:R-:W-:Y:S04]  /*63990*/  LDS R81, [R252+0x101880] ;  /* 0x10188000fc517984 */ /* 0x000fe80000000800 */
[----:B------:R5:W1:Y:S03]  /*639a0*/  LDS R83, [R252+0x101c80] ;  /* 0x101c8000fc537984 */ /* 0x000a660000000800 */
[C---:B---3--:R-:W-:Y:S11]  /*639b0*/  HMMA.1688.F32.TF32 R100, R244.reuse, R6, R100 ;  /* 0x00000006f464723c */ /* 0x048ff60000081064 */
[----:B------:R-:W-:Y:S11]  /*639c0*/  @!UPT UIADD3 URZ, URZ, URZ, URZ ;  /* 0x0000003f3f3ff290 */ /* 0x000ff6000fffe03f */
[----:B------:R-:W-:Y:S02]  /*639d0*/  @!UPT UIADD3 URZ, URZ, URZ, URZ ;  /* 0x0000003f3f3ff290 */ /* 0x000fe4000fffe03f */
[----:B------:R-:W-:Y:S01]  /*639e0*/  IMAD.MOV.U32 R73, RZ, RZ, R100 ;  /* 0x000000ffff497224 */ /* 0x000fe200078e0064 */
[----:B------:R-:W-:Y:S01]  /*639f0*/  MOV R72, R101 ;  /* 0x0000006500487202 */ /* 0x000fe20000000f00 */
[----:B------:R-:W-:Y:S02]  /*63a00*/  IMAD.MOV.U32 R57, RZ, RZ, R102 ;  /* 0x000000ffff397224 */ /* 0x000fe400078e0066 */
[----:B------:R-:W-:Y:S02]  /*63a10*/  IMAD.MOV.U32 R56, RZ, RZ, R103 ;  /* 0x000000ffff387224 */ /* 0x000fe400078e0067 */
[----:B------:R-:W-:Y:S01]  /*63a20*/  HMMA.1688.F32.TF32 R100, R244, R150, R116 ;  /* 0x00000096f464723c */ /* 0x000fe20000081074 */
[----:B------:R-:W3:Y:S04]  /*63a30*/  LDL.LU R116, [R1+0xe0] ;  /* 0x0000e00001747983 */ /* 0x000ee80000300800 */
[----:B------:R-:W3:Y:S04]  /*63a40*/  LDL.LU R117, [R1+0xe4] ;  /* 0x0000e40001757983 */ /* 0x000ee80000300800 */
[----:B------:R-:W3:Y:S04]  /*63a50*/  LDL.LU R118, [R1+0xe8] ;  /* 0x0000e80001767983 */ /* 0x000ee80000300800 */
[----:B------:R-:W3:Y:S11]  /*63a60*/  LDL.LU R119, [R1+0xec] ;  /* 0x0000ec0001777983 */ /* 0x000ef60000300800 */
[----:B-1----:R-:W-:-:S02]  /*63a70*/  IMAD.MOV.U32 R3, RZ, RZ, R100 ;  /* 0x000000ffff037224 */ /* 0x002fc400078e0064 */
[----:B------:R-:W-:Y:S01]  /*63a80*/  IMAD.MOV.U32 R0, RZ, RZ, R101 ;  /* 0x000000ffff007224 */ /* 0x000fe200078e0065 */
[----:B------:R-:W2:Y:S01]  /*63a90*/  LDL.LU R100, [R1+0xb0] ;  /* 0x0000b00001647983 */ /* 0x000ea20000300800 */
[----:B------:R-:W-:Y:S02]  /*63aa0*/  IMAD.MOV.U32 R125, RZ, RZ, R102 ;  /* 0x000000ffff7d7224 */ /* 0x000fe400078e0066 */
[----:B------:R-:W-:Y:S01]  /*63ab0*/  IMAD.MOV.U32 R124, RZ, RZ, R103 ;  /* 0x000000ffff7c7224 */ /* 0x000fe200078e0067 */
[----:B------:R-:W2:Y:S04]  /*63ac0*/  LDL.LU R101, [R1+0xb4] ;  /* 0x0000b40001657983 */ /* 0x000ea80000300800 */
[----:B------:R-:W2:Y:S04]  /*63ad0*/  LDL.LU R102, [R1+0xb8] ;  /* 0x0000b80001667983 */ /* 0x000ea80000300800 */
[----:B------:R-:W2:Y:S01]  /*63ae0*/  LDL.LU R103, [R1+0xbc] ;  /* 0x0000bc0001677983 */ /* 0x000ea20000300800 */
[----:B------:R-:W-:-:S02]  /*63af0*/  IMAD.MOV.U32 R5, RZ, RZ, R104 ;  /* 0x000000ffff057224 */ /* 0x000fc400078e0068 */
[----:B------:R-:W-:Y:S02]  /*63b00*/  IMAD.MOV.U32 R36, RZ, RZ, R105 ;  /* 0x000000ffff247224 */ /* 0x000fe400078e0069 */
[----:B------:R-:W-:Y:S02]  /*63b10*/  IMAD.MOV.U32 R37, RZ, RZ, R106 ;  /* 0x000000ffff257224 */ /* 0x000fe400078e006a */
[----:B-----5:R-:W-:Y:S02]  /*63b20*/  IMAD.MOV.U32 R252, RZ, RZ, R107 ;  /* 0x000000fffffc7224 */ /* 0x020fe400078e006b */
[C---:B------:R-:W-:Y:S08]  /*63b30*/  HMMA.1688.F32.TF32 R104, R244.reuse, R142, R120 ;  /* 0x0000008ef468723c */ /* 0x040ff00000081078 */
[C---:B------:R-:W-:Y:S08]  /*63b40*/  HMMA.1688.F32.TF32 R108, R244.reuse, R138, R108 ;  /* 0x0000008af46c723c */ /* 0x040ff0000008106c */
[----:B------:R-:W-:Y:S08]  /*63b50*/  HMMA.1688.F32.TF32 R120, R244, R134, R180 ;  /* 0x00000086f478723c */ /* 0x000ff000000810b4 */
[----:B------:R-:W-:-:S02]  /*63b60*/  IMAD.MOV.U32 R19, RZ, RZ, R104 ;  /* 0x000000ffff137224 */ /* 0x000fc400078e0068 */
[----:B------:R-:W-:Y:S02]  /*63b70*/  IMAD.MOV.U32 R23, RZ, RZ, R105 ;  /* 0x000000ffff177224 */ /* 0x000fe400078e0069 */
[----:B------:R-:W-:Y:S02]  /*63b80*/  IMAD.MOV.U32 R237, RZ, RZ, R106 ;  /* 0x000000ffffed7224 */ /* 0x000fe400078e006a */
[----:B------:R-:W-:Y:S02]  /*63b90*/  IMAD.MOV.U32 R236, RZ, RZ, R107 ;  /* 0x000000ffffec7224 */ /* 0x000fe400078e006b */
[C---:B------:R-:W-:Y:S01]  /*63ba0*/  HMMA.1688.F32.TF32 R104, R244.reuse, R130, R196 ;  /* 0x00000082f468723c */ /* 0x040fe200000810c4 */
[----:B------:R-:W-:Y:S04]  /*63bb0*/  STL.64 [R1+0x1f0], R108 ;  /* 0x0001f06c01007387 */ /* 0x000fe80000100a00 */
[----:B------:R1:W-:Y:S04]  /*63bc0*/  STL.64 [R1+0x1f8], R110 ;  /* 0x0001f86e01007387 */ /* 0x0003e80000100a00 */
[----:B------:R-:W-:Y:S04]  /*63bd0*/  STL.64 [R1+0x1e0], R120 ;  /* 0x0001e07801007387 */ /* 0x000fe80000100a00 */
[----:B------:R-:W-:Y:S01]  /*63be0*/  STL.64 [R1+0x1e8], R122 ;  /* 0x0001e87a01007387 */ /* 0x000fe20000100a00 */
[C---:B-1----:R-:W-:Y:S09]  /*63bf0*/  HMMA.1688.F32.TF32 R108, R244.reuse, R126, R188 ;  /* 0x0000007ef46c723c */ /* 0x042ff200000810bc */
[----:B------:R-:W-:Y:S04]  /*63c00*/  STL.64 [R1+0x1d0], R104 ;  /* 0x0001d06801007387 */ /* 0x000fe80000100a00 */
[----:B------:R1:W-:Y:S02]  /*63c10*/  STL.64 [R1+0x1d8], R106 ;  /* 0x0001d86a01007387 */ /* 0x0003e40000100a00 */
[C---:B-1----:R-:W-:Y:S08]  /*63c20*/  HMMA.1688.F32.TF32 R104, R244.reuse, R58, R164 ;  /* 0x0000003af468723c */ /* 0x042ff000000810a4 */
[----:B------:R-:W-:Y:S04]  /*63c30*/  STL.64 [R1+0xa0], R108 ;  /* 0x0000a06c01007387 */ /* 0x000fe80000100a00 */
[----:B------:R1:W-:Y:S01]  /*63c40*/  STL.64 [R1+0xa8], R110 ;  /* 0x0000a86e01007387 */ /* 0x0003e20000100a00 */
[C---:B------:R-:W-:Y:S08]  /*63c50*/  HMMA.1688.F32.TF32 R120, R244.reuse, R54, R172 ;  /* 0x00000036f478723c */ /* 0x040ff000000810ac */
[C---:B------:R-:W-:Y:S08]  /*63c60*/  HMMA.1688.F32.TF32 R96, R244.reuse, R154, R96 ;  /* 0x0000009af460723c */ /* 0x040ff00000081060 */
[C---:B------:R-:W-:Y:S01]  /*63c70*/  HMMA.1688.F32.TF32 R92, R244.reuse, R238, R92 ;  /* 0x000000eef45c723c */ /* 0x040fe2000008105c */
[----:B------:R-:W-:Y:S04]  /*63c80*/  STL.64 [R1+0x1c0], R104 ;  /* 0x0001c06801007387 */ /* 0x000fe80000100a00 */
[----:B------:R5:W-:Y:S03]  /*63c90*/  STL.64 [R1+0x1c8], R106 ;  /* 0x0001c86a01007387 */ /* 0x000be60000100a00 */
[----:B-1----:R-:W-:Y:S08]  /*63ca0*/  HMMA.1688.F32.TF32 R108, R244, R42, R168 ;  /* 0x0000002af46c723c */ /* 0x002ff000000810a8 */
[C---:B------:R-:W-:Y:S08]  /*63cb0*/  HMMA.1688.F32.TF32 R88, R80.reuse, R146, R88 ;  /* 0x000000925058723c */ /* 0x040ff00000081058 */
[----:B------:R-:W-:Y:S01]  /*63cc0*/  HMMA.1688.F32.TF32 R68, R80, R58, R68 ;  /* 0x0000003a5044723c */ /* 0x000fe20000081044 */
[----:B------:R-:W-:Y:S01]  /*63cd0*/  IMAD.MOV.U32 R191, RZ, RZ, R149 ;  /* 0x000000ffffbf7224 */ /* 0x000fe200078e0095 */
[----:B----4-:R-:W-:Y:S04]  /*63ce0*/  LDS R173, [R2+0x101880] ;  /* 0x1018800002ad7984 */ /* 0x010fe80000000800 */
[----:B------:R-:W-:Y:S02]  /*63cf0*/  LDS R175, [R2+0x101c80] ;  /* 0x101c800002af7984 */ /* 0x000fe40000000800 */
[----:B-----5:R-:W-:Y:S02]  /*63d00*/  HMMA.1688.F32.TF32 R104, R244, R158, R112 ;  /* 0x0000009ef468723c */ /* 0x020fe40000081070 */
[----:B------:R-:W-:Y:S04]  /*63d10*/  STL.64 [R1+0x1b0], R120 ;  /* 0x0001b07801007387 */ /* 0x000fe80000100a00 */
[----:B------:R-:W-:Y:S04]  /*63d20*/  STL.64 [R1+0x1b8], R122 ;  /* 0x0001b87a01007387 */ /* 0x000fe80000100a00 */
[----:B------:R-:W-:Y:S04]  /*63d30*/  STL.64 [R1+0x1a0], R108 ;  /* 0x0001a06c01007387 */ /* 0x000fe80000100a00 */
[----:B------:R-:W-:Y:S01]  /*63d40*/  STL.64 [R1+0x1a8], R110 ;  /* 0x0001a86e01007387 */ /* 0x000fe20000100a00 */
[----:B------:R-:W-:-:S02]  /*63d50*/  IMAD.MOV.U32 R128, RZ, RZ, R88 ;  /* 0x000000ffff807224 */ /* 0x000fc400078e0058 */
[----:B------:R-:W-:Y:S01]  /*63d60*/  IMAD.MOV.U32 R129, RZ, RZ, R89 ;  /* 0x000000ffff817224 */ /* 0x000fe200078e0059 */
[----:B------:R-:W-:Y:S01]  /*63d70*/  LDS R172, [R191+0x101880] ;  /* 0x10188000bfac7984 */ /* 0x000fe20000000800 */
[----:B--2---:R-:W-:Y:S04]  /*63d80*/  HMMA.1688.F32.TF32 R100, R80, R38, R100 ;  /* 0x000000265064723c */ /* 0x004fe80000081064 */
[----:B------:R-:W-:Y:S04]  /*63d90*/  STL.64 [R1+0x190], R104 ;  /* 0x0001906801007387 */ /* 0x000fe80000100a00 */
[----:B------:R-:W-:Y:S04]  /*63da0*/  STL.64 [R1+0x198], R106 ;  /* 0x0001986a01007387 */ /* 0x000fe80000100a00 */
[----:B------:R-:W-:Y:S04]  /*63db0*/  STL.64 [R1+0x180], R96 ;  /* 0x0001806001007387 */ /* 0x000fe80000100a00 */
[----:B------:R-:W-:Y:S04]  /*63dc0*/  STL.64 [R1+0x188], R98 ;  /* 0x0001886201007387 */ /* 0x000fe80000100a00 */
[----:B------:R-:W-:Y:S04]  /*63dd0*/  STL.64 [R1+0x160], R92 ;  /* 0x0001605c01007387 */ /* 0x000fe80000100a00 */
[----:B------:R3:W-:Y:S01]  /*63de0*/  STL.64 [R1+0x168], R94 ;  /* 0x0001685e01007387 */ /* 0x0007e20000100a00 */
[----:B------:R-:W-:-:S02]  /*63df0*/  IMAD.MOV.U32 R152, RZ, RZ, R68 ;  /* 0x000000ffff987224 */ /* 0x000fc400078e0044 */
[----:B------:R-:W-:Y:S01]  /*63e00*/  IMAD.MOV.U32 R153, RZ, RZ, R69 ;  /* 0x000000ffff997224 */ /* 0x000fe200078e0045 */
[----:B------:R-:W1:Y:S04]  /*63e10*/  LDS R174, [R191+0x101c80] ;  /* 0x101c8000bfae7984 */ /* 0x000e680000000800 */
[----:B------:R-:W-:Y:S01]  /*63e20*/  LDS R108, [R191+0x101800] ;  /* 0x10180000bf6c7984 */ /* 0x000fe20000000800 */
[C---:B---3--:R-:W-:Y:S03]  /*63e30*/  HMMA.1688.F32.TF32 R92, R80.reuse, R74, R116 ;  /* 0x0000004a505c723c */ /* 0x048fe60000081074 */
[----:B------:R-:W-:Y:S04]  /*63e40*/  LDS R110, [R191+0x101c00] ;  /* 0x101c0000bf6e7984 */ /* 0x000fe80000000800 */
[----:B------:R-:W-:Y:S01]  /*63e50*/  LDS R109, [R2+0x101800] ;  /* 0x10180000026d7984 */ /* 0x000fe20000000800 */
[C---:B------:R-:W-:Y:S03]  /*63e60*/  HMMA.1688.F32.TF32 R96, R80.reuse, R6, R160 ;  /* 0x000000065060723c */ /* 0x040fe600000810a0 */
[----:B------:R-:W2:Y:S11]  /*63e70*/  LDS R111, [R2+0x101c00] ;  /* 0x101c0000026f7984 */ /* 0x000eb60000000800 */
[----:B------:R-:W-:Y:S01]  /*63e80*/  @!UPT UIADD3 URZ, URZ, URZ, URZ ;  /* 0x0000003f3f3ff290 */ /* 0x000fe2000fffe03f */
[----:B------:R-:W-:Y:S04]  /*63e90*/  STL.64 [R1+0x310], R92 ;  /* 0x0003105c01007387 */ /* 0x000fe80000100a00 */
[----:B------:R3:W-:Y:S02]  /*63ea0*/  STL.64 [R1+0x318], R94 ;  /* 0x0003185e01007387 */ /* 0x0007e40000100a00 */
[C---:B---3--:R-:W-:Y:S02]  /*63eb0*/  HMMA.1688.F32.TF32 R92, R80.reuse, R150, R220 ;  /* 0x00000096505c723c */ /* 0x048fe400000810dc */
[----:B------:R-:W-:Y:S04]  /*63ec0*/  STL.64 [R1+0x300], R100 ;  /* 0x0003006401007387 */ /* 0x000fe80000100a00 */
[----:B------:R-:W-:Y:S04]  /*63ed0*/  STL.64 [R1+0x308], R102 ;  /* 0x0003086601007387 */ /* 0x000fe80000100a00 */
[----:B------:R-:W-:Y:S04]  /*63ee0*/  STL.64 [R1+0x2f0], R96 ;  /* 0x0002f06001007387 */ /* 0x000fe80000100a00 */
[----:B------:R-:W-:Y:S09]  /*63ef0*/  STL.64 [R1+0x2f8], R98 ;  /* 0x0002f86201007387 */ /* 0x000ff20000100a00 */
[----:B------:R-:W-:Y:S04]  /*63f00*/  STL.64 [R1+0x2e0], R92 ;  /* 0x0002e05c01007387 */ /* 0x000fe80000100a00 */
[----:B------:R-:W-:Y:S04]  /*63f10*/  STL.64 [R1+0x2e8], R94 ;  /* 0x0002e85e01007387 */ /* 0x000fe80000100a00 */
[----:B------:R3:W-:Y:S02]  /*63f20*/  STL.64 [R1+0x2d8], R90 ;  /* 0x0002d85a01007387 */ /* 0x0007e40000100a00 */
[C---:B---3--:R-:W-:Y:S02]  /*63f30*/  HMMA.1688.F32.TF32 R88, R80.reuse, R142, R224 ;  /* 0x0000008e5058723c */ /* 0x048fe400000810e0 */
[----:B------:R-:W-:Y:S04]  /*63f40*/  STL [R1+0x24a8], R129 ;  /* 0x0024a88101007387 */ /* 0x000fe80000100800 */
[----:B------:R-:W-:Y:S11]  /*63f50*/  STL [R1+0x24a4], R128 ;  /* 0x0024a48001007387 */ /* 0x000ff60000100800 */
[----:B------:R-:W-:Y:S06]  /*63f60*/  @!UPT UIADD3 URZ, URZ, URZ, URZ ;  /* 0x0000003f3f3ff290 */ /* 0x000fec000fffe03f */
[----:B------:R3:W-:Y:S01]  /*63f70*/  STL.64 [R1+0x2c8], R90 ;  /* 0x0002c85a01007387 */ /* 0x0007e20000100a00 */
[----:B------:R-:W-:Y:S02]  /*63f80*/  IMAD.MOV.U32 R132, RZ, RZ, R88 ;  /* 0x000000ffff847224 */ /* 0x000fe400078e0058 */
[----:B------:R-:W-:Y:S02]  /*63f90*/  IMAD.MOV.U32 R133, RZ, RZ, R89 ;  /* 0x000000ffff857224 */ /* 0x000fe400078e0059 */
[C---:B---3--:R-:W-:Y:S03]  /*63fa0*/  HMMA.1688.F32.TF32 R88, R80.reuse, R138, R204 ;  /* 0x0000008a5058723c */ /* 0x048fe600000810cc */
[----:B------:R-:W-:Y:S04]  /*63fb0*/  STL [R1+0x24a0], R133 ;  /* 0x0024a08501007387 */ /* 0x000fe80000100800 */
[----:B------:R-:W-:Y:S11]  /*63fc0*/  STL [R1+0x249c], R132 ;  /* 0x00249c8401007387 */ /* 0x000ff60000100800 */
[----:B------:R-:W-:Y:S05]  /*63fd0*/  @!UPT UIADD3 URZ, URZ, URZ, URZ ;  /* 0x0000003f3f3ff290 */ /* 0x000fea000fffe03f */
[----:B------:R3:W-:Y:S01]  /*63fe0*/  STL.64 [R1+0x2b8], R90 ;  /* 0x0002b85a01007387 */ /* 0x0007e20000100a00 */
[----:B------:R-:W-:Y:S01]  /*63ff0*/  MOV R136, R88 ;  /* 0x0000005800887202 */ /* 0x000fe20000000f00 */
[----:B------:R-:W-:Y:S02]  /*64000*/  IMAD.MOV.U32 R137, RZ, RZ, R89 ;  /* 0x000000ffff897224 */ /* 0x000fe400078e0059 */
[C---:B---3--:R-:W-:Y:S03]  /*64010*/  HMMA.1688.F32.TF32 R88, R80.reuse, R134, R232 ;  /* 0x000000865058723c */ /* 0x048fe600000810e8 */
[----:B------:R-:W-:Y:S04]  /*64020*/  STL [R1+0x24b0], R137 ;  /* 0x0024b08901007387 */ /* 0x000fe80000100800 */
[----:B------:R-:W-:Y:S11]  /*64030*/  STL [R1+0x24ac], R136 ;  /* 0x0024ac8801007387 */ /* 0x000ff60000100800 */
[----:B------:R-:W-:Y:S05]  /*64040*/  @!UPT UIADD3 URZ, URZ, URZ, URZ ;  /* 0x0000003f3f3ff290 */ /* 0x000fea000fffe03f */
[----:B------:R3:W-:Y:S01]  /*64050*/  STL.64 [R1+0x2a8], R90 ;  /* 0x0002a85a01007387 */ /* 0x0007e20000100a00 */
[----:B------:R-:W-:Y:S02]  /*64060*/  IMAD.MOV.U32 R140, RZ, RZ, R88 ;  /* 0x000000ffff8c7224 */ /* 0x000fe400078e0058 */
[----:B------:R-:W-:Y:S02]  /*64070*/  IMAD.MOV.U32 R141, RZ, RZ, R89 ;  /* 0x000000ffff8d7224 */ /* 0x000fe400078e0059 */
[C---:B---3--:R-:W-:Y:S11]  /*64080*/  HMMA.1688.F32.TF32 R88, R80.reuse, R130, R208 ;  /* 0x000000825058723c */ /* 0x048ff600000810d0 */
[----:B------:R-:W-:Y:S11]  /*64090*/  @!UPT UIADD3 URZ, URZ, URZ, URZ ;  /* 0x0000003f3f3ff290 */ /* 0x000ff6000fffe03f */
[----:B------:R-:W-:Y:S02]  /*640a0*/  @!UPT UIADD3 URZ, URZ, URZ, URZ ;  /* 0x0000003f3f3ff290 */ /* 0x000fe4000fffe03f */
[----:B------:R-:W-:Y:S02]  /*640b0*/  IMAD.MOV.U32 R144, RZ, RZ, R88 ;  /* 0x000000ffff907224 */ /* 0x000fe400078e0058 */
[----:B------:R-:W-:Y:S02]  /*640c0*/  IMAD.MOV.U32 R145, RZ, RZ, R89 ;  /* 0x000000ffff917224 */ /* 0x000fe400078e0059 */
[----:B------:R-:W-:Y:S02]  /*640d0*/  IMAD.MOV.U32 R133, RZ, RZ, R90 ;  /* 0x000000ffff857224 */ /* 0x000fe400078e005a */
[----:B------:R-:W-:Y:S02]  /*640e0*/  IMAD.MOV.U32 R132, RZ, RZ, R91 ;  /* 0x000000ffff847224 */ /* 0x000fe400078e005b */
[----:B------:R-:W-:Y:S01]  /*640f0*/  HMMA.1688.F32.TF32 R88, R80, R126, R228 ;  /* 0x0000007e5058723c */ /* 0x000fe200000810e4 */
[----:B------:R-:W-:Y:S04]  /*64100*/  STL [R1+0x24b8], R141 ;  /* 0x0024b88d01007387 */ /* 0x000fe80000100800 */
[----:B------:R-:W-:Y:S04]  /*64110*/  STL [R1+0x24b4], R140 ;  /* 0x0024b48c01007387 */ /* 0x000fe80000100800 */
[----:B------:R-:W-:Y:S04]  /*64120*/  STL [R1+0x24c0], R145 ;  /* 0x0024c09101007387 */ /* 0x000fe80000100800 */
[----:B------:R-:W-:Y:S11]  /*64130*/  STL [R1+0x24bc], R144 ;  /* 0x0024bc9001007387 */ /* 0x000ff60000100800 */
[----:B------:R-:W-:-:S02]  /*64140*/  IMAD.MOV.U32 R149, RZ, RZ, R89 ;  /* 0x000000ffff957224 */ /* 0x000fc400078e0059 */
[----:B------:R-:W-:Y:S01]  /*64150*/  IMAD.MOV.U32 R148, RZ, RZ, R88 ;  /* 0x000000ffff947224 */ /* 0x000fe200078e0058 */
[----:B------:R-:W-:Y:S04]  /*64160*/  STL.64 [R1+0x288], R90 ;  /* 0x0002885a01007387 */ /* 0x000fe80000100a00 */
[----:B------:R-:W-:Y:S04]  /*64170*/  STL [R1+0x2498], R149 ;  /* 0x0024989501007387 */ /* 0x000fe80000100800 */
[----:B------:R-:W-:Y:S04]  /*64180*/  STL [R1+0x2494], R148 ;  /* 0x0024949401007387 */ /* 0x000fe80000100800 */
[----:B------:R3:W-:Y:S02]  /*64190*/  STL.64 [R1+0x278], R70 ;  /* 0x0002784601007387 */ /* 0x0007e40000100a00 */
[C---:B---3--:R-:W-:Y:S11]  /*641a0*/  HMMA.1688.F32.TF32 R68, R80.reuse, R54, R212 ;  /* 0x000000365044723c */ /* 0x048ff600000810d4 */
[----:B------:R-:W-:Y:S11]  /*641b0*/  @!UPT UIADD3 URZ, URZ, URZ, URZ ;  /* 0x0000003f3f3ff290 */ /* 0x000ff6000fffe03f */
[----:B------:R-:W-:Y:S01]  /*641c0*/  @!UPT UIADD3 URZ, URZ, URZ, URZ ;  /* 0x0000003f3f3ff290 */ /* 0x000fe2000fffe03f */
[----:B------:R3:W-:Y:S01]  /*641d0*/  STL.64 [R1+0x268], R70 ;  /* 0x0002684601007387 */ /* 0x0007e20000100a00 */
[----:B------:R-:W-:Y:S02]  /*641e0*/  IMAD.MOV.U32 R156, RZ, RZ, R68 ;  /* 0x000000ffff9c7224 */ /* 0x000fe400078e0044 */
[----:B------:R-:W-:Y:S02]  /*641f0*/  IMAD.MOV.U32 R157, RZ, RZ, R69 ;  /* 0x000000ffff9d7224 */ /* 0x000fe400078e0045 */
[----:B---3--:R-:W-:Y:S11]  /*64200*/  HMMA.1688.F32.TF32 R68, R80, R42, R76 ;  /* 0x0000002a5044723c */ /* 0x008ff6000008104c */
[----:B------:R-:W-:Y:S11]  /*64210*/  @!UPT UIADD3 URZ, URZ, URZ, URZ ;  /* 0x0000003f3f3ff290 */ /* 0x000ff6000fffe03f */
[----:B------:R-:W-:Y:S01]  /*64220*/  @!UPT UIADD3 URZ, URZ, URZ, URZ ;  /* 0x0000003f3f3ff290 */ /* 0x000fe2000fffe03f */
[----:B------:R3:W-:Y:S04]  /*64230*/  STL.64 [R1+0x258], R70 ;  /* 0x0002584601007387 */ /* 0x0007e80000100a00 */
[----:B------:R-:W4:Y:S04]  /*64240*/  LDL.LU R104, [R1+0x10] ;  /* 0x0000100001687983 */ /* 0x000f280000300800 */
[----:B------:R-:W4:Y:S04]  /*64250*/  LDL.LU R105, [R1+0x14] ;  /* 0x0000140001697983 */ /* 0x000f280000300800 */
[----:B------:R-:W4:Y:S04]  /*64260*/  LDL.LU R106, [R1+0x18] ;  /* 0x00001800016a7983 */ /* 0x000f280000300800 */
[----:B------:R-:W4:Y:S04]  /*64270*/  LDL.LU R107, [R1+0x1c] ;  /* 0x00001c00016b7983 */ /* 0x000f280000300800 */
[----:B------:R-:W5:Y:S04]  /*64280*/  LDL.LU R96, [R1+0x20] ;  /* 0x0000200001607983 */ /* 0x000f680000300800 */
[----:B------:R-:W5:Y:S04]  /*64290*/  LDL.LU R97, [R1+0x24] ;  /* 0x0000240001617983 */ /* 0x000f680000300800 */
[----:B------:R-:W5:Y:S04]  /*642a0*/  LDL.LU R98, [R1+0x28] ;  /* 0x0000280001627983 */ /* 0x000f680000300800 */
[----:B------:R-:W5:Y:S04]  /*642b0*/  LDL.LU R99, [R1+0x2c] ;  /* 0x00002c0001637983 */ /* 0x000f680000300800 */
[----:B------:R-:W2:Y:S04]  /*642c0*/  LDL.LU R92, [R1+0x30] ;  /* 0x00003000015c7983 */ /* 0x000ea80000300800 */
[----:B------:R-:W2:Y:S04]  /*642d0*/  LDL.LU R93, [R1+0x34] ;  /* 0x00003400015d7983 */ /* 0x000ea80000300800 */
[----:B------:R-:W2:Y:S04]  /*642e0*/  LDL.LU R94, [R1+0x38] ;  /* 0x00003800015e7983 */ /* 0x000ea80000300800 */
[----:B------:R-:W2:Y:S04]  /*642f0*/  LDL.LU R95, [R1+0x3c] ;  /* 0x00003c00015f7983 */ /* 0x000ea80000300800 */
        /* <DEDUP_REMOVED lines=36> */
[----:B------:R-:W5:Y:S04]  /*64540*/  LDL.LU R100, [R1] ;  /* 0x0000000001647983 */ /* 0x000f680000300800 */
        /* <DEDUP_REMOVED lines=14> */
[----:B------:R-:W5:Y:S01]  /*64630*/  LDL.LU R199, [R1+0x33c] ;  /* 0x00033c0001c77983 */ /* 0x000f620000300800 */
[----:B------:R-:W-:-:S02]  /*64640*/  IMAD.MOV.U32 R149, RZ, RZ, R68 ;  /* 0x000000ffff957224 */ /* 0x000fc400078e0044 */
        /* <DEDUP_REMOVED lines=8> */
[C---:B------:R-:W-:Y:S01]  /*646d0*/  HMMA.1688.F32.TF32 R68, R80.reuse, R154, R240 ;  /* 0x0000009a5044723c */ /* 0x040fe200000810f0 */
[----:B------:R-:W-:Y:S11]  /*646e0*/  LDS R241, [R2+0x102080] ;  /* 0x1020800002f17984 */ /* 0x000ff60000000800 */
[----:B------:R-:W-:Y:S11]  /*646f0*/  @!UPT UIADD3 URZ, URZ, URZ, URZ ;  /* 0x0000003f3f3ff290 */ /* 0x000ff6000fffe03f */
[----:B------:R-:W-:Y:S01]  /*64700*/  @!UPT UIADD3 URZ, URZ, URZ, URZ ;  /* 0x0000003f3f3ff290 */ /* 0x000fe2000fffe03f */
[----:B------:R-:W-:Y:S01]  /*64710*/  MOV R145, R68 ;  /* 0x0000004400917202 */ /* 0x000fe20000000f00 */
[----:B------:R-:W-:Y:S02]  /*64720*/  IMAD.MOV.U32 R144, RZ, RZ, R69 ;  /* 0x000000ffff907224 */ /* 0x000fe400078e0045 */
[----:B------:R-:W-:Y:S02]  /*64730*/  IMAD.MOV.U32 R141, RZ, RZ, R70 ;  /* 0x000000ffff8d7224 */ /* 0x000fe400078e0046 */
[----:B------:R-:W-:Y:S02]  /*64740*/  IMAD.MOV.U32 R140, RZ, RZ, R71 ;  /* 0x000000ffff8c7224 */ /* 0x000fe400078e0047 */
[----:B------:R-:W-:Y:S01]  /*64750*/  HMMA.1688.F32.TF32 R68, R80, R238, R84 ;  /* 0x000000ee5044723c */ /* 0x000fe20000081054 */
[----:B------:R-:W-:-:S07]  /*64760*/  IMAD.MOV.U32 R243, RZ, RZ, R191 ;  /* 0x000000fffff37224 */ /* 0x000fce00078e00bf */
[----:B-1----:R-:W-:Y:S11]  /*64770*/  HMMA.1688.F32.TF32 R188, R172, R150, R60 ;  /* 0x00000096acbc723c */ /* 0x002ff6000008103c */
[----:B------:R-:W-:Y:S04]  /*64780*/  @!UPT UIADD3 URZ, URZ, URZ, URZ ;  /* 0x0000003f3f3ff290 */ /* 0x000fe8000fffe03f */
[----:B------:R-:W-:Y:S01]  /*64790*/  STL.64 [R1+0x220], R68 ;  /* 0x0002204401007387 */ /* 0x000fe20000100a00 */
[C---:B--2---:R-:W-:Y:S03]  /*647a0*/  HMMA.1688.F32.TF32 R84, R108.reuse, R126, R92 ;  /* 0x0000007e6c54723c */ /* 0x044fe6000008105c */
[----:B------:R1:W-:Y:S05]  /*647b0*/  STL.64 [R1+0x228], R70 ;  /* 0x0002284601007387 */ /* 0x0003ea0000100a00 */
[C---:B----4-:R-:W-:Y:S08]  /*647c0*/  HMMA.1688.F32.TF32 R92, R108.reuse, R54, R104 ;  /* 0x000000366c5c723c */ /* 0x050ff00000081068 */
[C---:B-----5:R-:W-:Y:S08]  /*647d0*/  HMMA.1688.F32.TF32 R76, R108.reuse, R134, R88 ;  /* 0x000000866c4c723c */ /* 0x060ff00000081058 */
[C---:B------:R-:W-:Y:S08]  /*647e0*/  HMMA.1688.F32.TF32 R88, R108.reuse, R58, R96 ;  /* 0x0000003a6c58723c */ /* 0x040ff00000081060 */
[C---:B------:R-:W-:Y:S08]  /*647f0*/  HMMA.1688.F32.TF32 R112, R108.reuse, R138, R112 ;  /* 0x0000008a6c70723c */ /* 0x040ff00000081070 */
        /* <DEDUP_REMOVED lines=9> */
[----:B------:R-:W-:Y:S08]  /*64890*/  HMMA.1688.F32.TF32 R100, R108, R158, R248 ;  /* 0x0000009e6c64723c */ /* 0x000ff000000810f8 */
[----:B------:R-:W-:Y:S08]  /*648a0*/  HMMA.1688.F32.TF32 R244, R172, R74, R244 ;  /* 0x0000004aacf4723c */ /* 0x000ff000000810f4 */
[----:B------:R-:W-:Y:S08]  /*648b0*/  HMMA.1688.F32.TF32 R108, R108, R238, R12 ;  /* 0x000000ee6c6c723c */ /* 0x000ff0000008100c */
[C---:B------:R-:W-:Y:S08]  /*648c0*/  HMMA.1688.F32.TF32 R180, R172.reuse, R38, R180 ;  /* 0x00000026acb4723c */ /* 0x040ff000000810b4 */
[C---:B------:R-:W-:Y:S01]  /*648d0*/  HMMA.1688.F32.TF32 R12, R172.reuse, R6, R196 ;  /* 0x00000006ac0c723c */ /* 0x040fe200000810c4 */
[----:B------:R-:W-:Y:S04]  /*648e0*/  STL [R1+0x2490], R244 ;  /* 0x002490f401007387 */ /* 0x000fe80000100800 */
        /* <DEDUP_REMOVED lines=8> */
[----:B------:R-:W-:Y:S04]  /*64970*/  STL.64 [R1+0x170], R12 ;  /* 0x0001700c01007387 */ /* 0x000fe80000100a00 */
[----:B------:R1:W-:Y:S02]  /*64980*/  STL.64 [R1+0x178], R14 ;  /* 0x0001780e01007387 */ /* 0x0003e40000100a00 */
[C---:B-1----:R-:W-:Y:S02]  /*64990*/  HMMA.1688.F32.TF32 R12, R172.reuse, R146, R24 ;  /* 0x00000092ac0c723c */ /* 0x042fe40000081018 */
[----:B------:R-:W-:Y:S04]  /*649a0*/  STL [R1+0x2464], R189 ;  /* 0x002464bd01007387 */ /* 0x000fe80000100800 */
[----:B------:R-:W-:Y:S02]  /*649b0*/  STL [R1+0x2460], R190 ;  /* 0x002460be01007387 */ /* 0x000fe40000100800 */
[C---:B------:R-:W-:Y:S02]  /*649c0*/  HMMA.1688.F32.TF32 R196, R172.reuse, R142, R64 ;  /* 0x0000008eacc4723c */ /* 0x040fe40000081040 */
[----:B------:R-:W-:Y:S06]  /*649d0*/  STL [R1+0x245c], R191 ;  /* 0x00245cbf01007387 */ /* 0x000fec0000100800 */
[----:B------:R-:W-:Y:S07]  /*649e0*/  HMMA.1688.F32.TF32 R204, R172, R134, R176 ;  /* 0x00000086accc723c */ /* 0x000fee00000810b0 */
[----:B------:R1:W-:Y:S01]  /*649f0*/  STL.64 [R1+0x150], R12 ;  /* 0x0001500c01007387 */ /* 0x0003e20000100a00 */
[----:B------:R-:W-:-:S02]  /*64a00*/  IMAD.MOV.U32 R244, RZ, RZ, R14 ;  /* 0x000000fffff47224 */ /* 0x000fc400078e000e */
[----:B------:R-:W-:Y:S02]  /*64a10*/  IMAD.MOV.U32 R245, RZ, RZ, R15 ;  /* 0x000000fffff57224 */ /* 0x000fe400078e000f */
[----:B-1----:R-:W-:Y:S03]  /*64a20*/  HMMA.1688.F32.TF32 R12, R172, R138, R28 ;  /* 0x0000008aac0c723c */ /* 0x002fe6000008101c */
[----:B------:R-:W-:Y:S01]  /*64a30*/  STL [R1+0x2480], R197 ;  /* 0x002480c501007387 */ /* 0x000fe20000100800 */
[----:B------:R-:W-:-:S03]  /*64a40*/  IMAD.MOV.U32 R248, RZ, RZ, R19 ;  /* 0x000000fffff87224 */ /* 0x000fc600078e0013 */
[----:B------:R-:W-:Y:S01]  /*64a50*/  STL [R1+0x247c], R198 ;  /* 0x00247cc601007387 */ /* 0x000fe20000100800 */
[----:B------:R-:W-:-:S03]  /*64a60*/  IMAD.MOV.U32 R249, RZ, RZ, R23 ;  /* 0x000000fffff97224 */ /* 0x000fc600078e0017 */
[----:B------:R-:W-:Y:S01]  /*64a70*/  STL [R1+0x2458], R199 ;  /* 0x002458c701007387 */ /* 0x000fe20000100800 */
[----:B------:R-:W-:Y:S02]  /*64a80*/  IMAD.MOV.U32 R250, RZ, RZ, R237 ;  /* 0x000000fffffa7224 */ /* 0x000fe400078e00ed */
[----:B------:R-:W-:Y:S02]  /*64a90*/  IMAD.MOV.U32 R251, RZ, RZ, R236 ;  /* 0x000000fffffb7224 */ /* 0x000fe400078e00ec */
[----:B------:R-:W-:Y:S01]  /*64aa0*/  HMMA.1688.F32.TF32 R236, R172, R238, R200 ;  /* 0x000000eeacec723c */ /* 0x000fe200000810c8 */
[----:B------:R-:W-:-:S06]  /*64ab0*/  IMAD.MOV.U32 R176, RZ, RZ, R3 ;  /* 0x000000ffffb07224 */ /* 0x000fcc00078e0003 */
[----:B------:R-:W-:Y:S01]  /*64ac0*/  STL.64 [R1+0x148], R14 ;  /* 0x0001480e01007387 */ /* 0x000fe20000100a00 */
[----:B------:R-:W-:-:S03]  /*64ad0*/  IMAD.MOV.U32 R200, RZ, RZ, R5 ;  /* 0x000000ffffc87224 */ /* 0x000fc600078e0005 */
[----:B------:R-:W2:Y:S01]  /*64ae0*/  LDL.LU R19, [R1+0x24e0] ;  /* 0x0024e00001137983 */ /* 0x000ea20000300800 */
[----:B------:R-:W-:-:S03]  /*64af0*/  IMAD.MOV.U32 R201, RZ, RZ, R36 ;  /* 0x000000ffffc97224 */ /* 0x000fc600078e0024 */
[----:B------:R-:W3:Y:S01]  /*64b00*/  LDL.LU R23, [R1+0x24dc] ;  /* 0x0024dc0001177983 */ /* 0x000ee20000300800 */
[----:B------:R-:W-:-:S03]  /*64b10*/  IMAD.MOV.U32 R202, RZ, RZ, R37 ;  /* 0x000000ffffca7224 */ /* 0x000fc600078e0025 */
[----:B------:R-:W-:Y:S01]  /*64b20*/  STL [R1+0x2454], R207 ;  /* 0x002454cf01007387 */ /* 0x000fe20000100800 */
[----:B------:R-:W-:-:S03]  /*64b30*/  IMAD.MOV.U32 R203, RZ, RZ, R252 ;  /* 0x000000ffffcb7224 */ /* 0x000fc600078e00fc */
[----:B------:R-:W4:Y:S01]  /*64b40*/  LDL.LU R5, [R1+0x24d8] ;  /* 0x0024d80001057983 */ /* 0x000f220000300800 */
[----:B------:R-:W-:-:S03]  /*64b50*/  IMAD.MOV.U32 R177, RZ, RZ, R0 ;  /* 0x000000ffffb17224 */ /* 0x000fc600078e0000 */
[----:B------:R-:W5:Y:S04]  /*64b60*/  LDL.LU R36, [R1+0x24d4] ;  /* 0x0024d40001247983 */ /* 0x000f680000300800 */
[----:B------:R-:W5:Y:S04]  /*64b70*/  LDL.LU R37, [R1+0x24d0] ;  /* 0x0024d00001257983 */ /* 0x000f680000300800 */
[----:B------:R-:W5:Y:S04]  /*64b80*/  LDL.LU R252, [R1+0x24cc] ;  /* 0x0024cc0001fc7983 */ /* 0x000f680000300800 */
[----:B------:R-:W5:Y:S04]  /*64b90*/  LDL.LU R3, [R1+0x24c8] ;  /* 0x0024c80001037983 */ /* 0x000f680000300800 */
[----:B------:R-:W5:Y:S01]  /*64ba0*/  LDL.LU R0, [R1+0x24c4] ;  /* 0x0024c40001007983 */ /* 0x000f620000300800 */
[----:B------:R-:W-:Y:S01]  /*64bb0*/  IMAD.MOV.U32 R183, RZ, RZ, R4 ;  /* 0x000000ffffb77224 */ /* 0x000fe200078e0004 */
[C---:B------:R-:W-:Y:S08]  /*64bc0*/  HMMA.1688.F32.TF32 R208, R172.reuse, R130, R32 ;  /* 0x00000082acd0723c */ /* 0x040ff00000081020 */
[C---:B------:R-:W-:Y:S08]  /*64bd0*/  HMMA.1688.F32.TF32 R212, R172.reuse, R126, R184 ;  /* 0x0000007eacd4723c */ /* 0x040ff000000810b8 */
[----:B------:R-:W-:Y:S01]  /*64be0*/  HMMA.1688.F32.TF32 R216, R172, R58, R8 ;  /* 0x0000003aacd8723c */ /* 0x000fe20000081008 */
[----:B------:R-:W-:-:S07]  /*64bf0*/  IMAD.MOV.U32 R184, RZ, RZ, R53 ;  /* 0x000000ffffb87224 */ /* 0x000fce00078e0035 */
[----:B------:R-:W-:Y:S01]  /*64c00*/  HMMA.1688.F32.TF32 R220, R172, R54, R44 ;  /* 0x00000036acdc723c */ /* 0x000fe2000008102c */
[----:B------:R-:W-:-:S07]  /*64c10*/  IMAD.MOV.U32 R185, RZ, RZ, R52 ;  /* 0x000000ffffb97224 */ /* 0x000fce00078e0034 */
[----:B------:R-:W-:Y:S01]  /*64c20*/  HMMA.1688.F32.TF32 R228, R172, R158, R192 ;  /* 0x0000009eace4723c */ /* 0x000fe200000810c0 */
[----:B------:R-:W-:Y:S01]  /*64c30*/  IMAD.MOV.U32 R186, RZ, RZ, R41 ;  /* 0x000000ffffba7224 */ /* 0x000fe200078e0029 */
[----:B------:R-:W-:Y:S01]  /*64c40*/  MOV R179, R124 ;  /* 0x0000007c00b37202 */ /* 0x000fe20000000f00 */
[----:B------:R-:W-:Y:S01]  /*64c50*/  IMAD.MOV.U32 R187, RZ, RZ, R40 ;  /* 0x000000ffffbb7224 */ /* 0x000fe200078e0028 */
[----:B------:R-:W-:Y:S01]  /*64c60*/  LDS R124, [R243+0x102000] ;  /* 0x10200000f37c7984 */ /* 0x000fe20000000800 */
[----:B------:R-:W-:Y:S02]  /*64c70*/  IMAD.MOV.U32 R246, RZ, RZ, R12 ;  /* 0x000000fffff67224 */ /* 0x000fe400078e000c */
[----:B------:R-:W-:Y:S01]  /*64c80*/  IMAD.MOV.U32 R247, RZ, RZ, R13 ;  /* 0x000000fffff77224 */ /* 0x000fe200078e000d */
[----:B------:R-:W-:Y:S01]  /*64c90*/  LDS R126, [R243+0x102400] ;  /* 0x10240000f37e7984 */ /* 0x000fe20000000800 */
[----:B------:R-:W-:-:S03]  /*64ca0*/  IMAD.MOV.U32 R178, RZ, RZ, R125 ;  /* 0x000000ffffb27224 */ /* 0x000fc600078e007d */
[----:B------:R-:W-:Y:S04]  /*64cb0*/  LDS R125, [R2+0x102000] ;  /* 0x10200000027d7984 */ /* 0x000fe80000000800 */
[----:B------:R-:W-:Y:S01]  /*64cc0*/  LDS R127, [R2+0x102400] ;  /* 0x10240000027f7984 */ /* 0x000fe20000000800 */
[C---:B--2---:R-:W-:Y:S08]  /*64cd0*/  HMMA.1688.F32.TF32 R224, R172.reuse, R42, R16 ;  /* 0x0000002aace0723c */ /* 0x044ff00000081010 */
[----:B---3--:R-:W-:Y:S01]  /*64ce0*/  HMMA.1688.F32.TF32 R232, R172, R154, R20 ;  /* 0x0000009aace8723c */ /* 0x008fe20000081014 */
[----:B----4-:R-:W-:-:S06]  /*64cf0*/  IMAD.MOV.U32 R182, RZ, RZ, R5 ;  /* 0x000000ffffb67224 */ /* 0x010fcc00078e0005 */
[----:B------:R-:W-:Y:S02]  /*64d00*/  IMAD.MOV.U32 R174, RZ, RZ, R57 ;  /* 0x000000ffffae7224 */ /* 0x000fe400078e0039 */
[----:B------:R-:W-:Y:S02]  /*64d10*/  IMAD.MOV.U32 R175, RZ, RZ, R56 ;  /* 0x000000ffffaf7224 */ /* 0x000fe400078e0038 */
[----:B-----5:R-:W-:Y:S02]  /*64d20*/  IMAD.MOV.U32 R181, RZ, RZ, R36 ;  /* 0x000000ffffb57224 */ /* 0x020fe400078e0024 */
[----:B------:R-:W-:Y:S01]  /*64d30*/  IMAD.MOV.U32 R180, RZ, RZ, R37 ;  /* 0x000000ffffb47224 */ /* 0x000fe200078e0025 */
[----:B------:R-:W-:Y:S04]  /*64d40*/  LDS R75, [R252+0x102400] ;  /* 0x10240000fc4b7984 */ /* 0x000fe80000000800 */
[----:B------:R-:W-:Y:S04]  /*64d50*/  LDS R74, [R3+0x102400] ;  /* 0x10240000034a7984 */ /* 0x000fe80000000800 */
[----:B------:R-:W1:Y:S04]  /*64d60*/  LDSM.16.M88.4 R4, [R0+0xc080] ;  /* 0x00c080000004783b */ /* 0x000e680000000200 */
[----:B------:R-:W2:Y:S04]  /*64d70*/  LDSM.16.M88.4 R56, [R0+0x10080] ;  /* 0x010080000038783b */ /* 0x000ea80000000200 */
[----:B------:R-:W3:Y:S04]  /*64d80*/  LDSM.16.M88.4 R52, [R0+0x14080] ;  /* 0x014080000034783b */ /* 0x000ee80000000200 */
[----:B------:R-:W4:Y:S04]  /*64d90*/  LDSM.16.M88.4 R48, [R0+0x18080] ;  /* 0x018080000030783b */ /* 0x000f280000000200 */
[----:B------:R-:W5:Y:S04]  /*64da0*/  LDSM.16.M88.4 R44, [R0+0x1c080] ;  /* 0x01c08000002c783b */ /* 0x000f680000000200 */
[----:B------:R-:W1:Y:S04]  /*64db0*/  LDSM.16.M88.4 R40, [R0+0x20080] ;  /* 0x020080000028783b */ /* 0x000e680000000200 */
[----:B------:R-:W1:Y:S04]  /*64dc0*/  LDSM.16.M88.4 R36, [R0+0x24080] ;  /* 0x024080000024783b */ /* 0x000e680000000200 */
[----:B------:R-:W1:Y:S04]  /*64dd0*/  LDSM.16.M88.4 R32, [R0+0x28080] ;  /* 0x028080000020783b */ /* 0x000e680000000200 */
[----:B------:R-:W1:Y:S04]  /*64de0*/  LDSM.16.M88.4 R28, [R0+0x2c080] ;  /* 0x02c08000001c783b */ /* 0x000e680000000200 */
[----:B------:R-:W2:Y:S04]  /*64df0*/  LDSM.16.M88.4 R24, [R0+0x30080] ;  /* 0x030080000018783b */ /* 0x000ea80000000200 */
[----:B------:R-:W2:Y:S01]  /*64e00*/  LDSM.16.M88.4 R20, [R0+0x34080] ;  /* 0x034080000014783b */ /* 0x000ea20000000200 */
[----:B------:R-:W-:-:S03]  /*64e10*/  IMAD.MOV.U32 R172, RZ, RZ, R73 ;  /* 0x000000ffffac7224 */ /* 0x000fc600078e0049 */
[----:B------:R-:W3:Y:S01]  /*64e20*/  LDSM.16.M88.4 R16, [R0+0x38080] ;  /* 0x038080000010783b */ /* 0x000ee20000000200 */
[----:B------:R-:W-:-:S03]  /*64e30*/  IMAD.MOV.U32 R173, RZ, RZ, R72 ;  /* 0x000000ffffad7224 */ /* 0x000fc600078e0048 */
[----:B------:R-:W-:Y:S04]  /*64e40*/  LDSM.16.M88.4 R12, [R0+0x3c080] ;  /* 0x03c08000000c783b */ /* 0x000fe80000000200 */
[----:B------:R-:W-:Y:S04]  /*64e50*/  LDS R72, [R3+0x102000] ;  /* 0x1020000003487984 */ /* 0x000fe80000000800 */
[----:B------:R-:W-:Y:S04]  /*64e60*/  LDS R73, [R252+0x102000] ;  /* 0x10200000fc497984 */ /* 0x000fe80000000800 */
[----:B------:R-:W5:Y:S04]  /*64e70*/  LDSM.16.M88.4 R64, [R0+0x80] ;  /* 0x000080000040783b */ /* 0x000f680000000200 */
[----:B------:R-:W5:Y:S04]  /*64e80*/  LDSM.16.M88.4 R60, [R0+0x4080] ;  /* 0x00408000003c783b */ /* 0x000f680000000200 */
[----:B------:R-:W5:Y:S04]  /*64e90*/  LDSM.16.M88.4 R8, [R0+0x8080] ;  /* 0x008080000008783b */ /* 0x000f680000000200 */
[----:B-1----:R-:W-:Y:S04]  /*64ea0*/  STL [R1+0x2398], R6 ;  /* 0x0023980601007387 */ /* 0x002fe80000100800 */
[----:B------:R-:W-:Y:S04]  /*64eb0*/  STL [R1+0x2394], R7 ;  /* 0x0023940701007387 */ /* 0x000fe80000100800 */
[----:B--2---:R-:W-:Y:S04]  /*64ec0*/  STL [R1+0x2388], R58 ;  /* 0x0023883a01007387 */ /* 0x004fe80000100800 */
[----:B------:R-:W-:Y:S04]  /*64ed0*/  STL [R1+0x2384], R59 ;  /* 0x0023843b01007387 */ /* 0x000fe80000100800 */
[----:B---3--:R-:W-:Y:S04]  /*64ee0*/  STL [R1+0x238c], R54 ;  /* 0x00238c3601007387 */ /* 0x008fe80000100800 */
[----:B------:R-:W-:Y:S04]  /*64ef0*/  STL [R1+0x2380], R55 ;  /* 0x0023803701007387 */ /* 0x000fe80000100800 */
[----:B----4-:R-:W-:Y:S04]  /*64f00*/  STL [R1+0x239c], R50 ;  /* 0x00239c3201007387 */ /* 0x010fe80000100800 */
[----:B------:R-:W-:Y:S04]  /*64f10*/  STL [R1+0x2390], R51 ;  /* 0x0023903301007387 */ /* 0x000fe80000100800 */
[----:B-----5:R-:W-:Y:S04]  /*64f20*/  STL [R1+0x23a4], R46 ;  /* 0x0023a42e01007387 */ /* 0x020fe80000100800 */
        /* <DEDUP_REMOVED lines=13> */
[----:B------:R-:W-:Y:S01]  /*65000*/  STL [R1+0x23dc], R18 ;  /* 0x0023dc1201007387 */ /* 0x000fe20000100800 */
[C---:B------:R-:W-:Y:S03]  /*65010*/  HMMA.1688.F32.TF32 R180, R72.reuse, R64, R180 ;  /* 0x0000004048b4723c */ /* 0x040fe600000810b4 */
[----:B------:R-:W-:Y:S04]  /*65020*/  STL [R1+0x23d8], R19 ;  /* 0x0023d81301007387 */ /* 0x000fe80000100800 */
[----:B------:R-:W-:Y:S01]  /*65030*/  STL [R1+0x23e4], R14 ;  /* 0x0023e40e01007387 */ /* 0x000fe20000100800 */
[C---:B------:R-:W-:Y:S03]  /*65040*/  HMMA.1688.F32.TF32 R184, R72.reuse, R60, R184 ;  /* 0x0000003c48b8723c */ /* 0x040fe600000810b8 */
[----:B------:R-:W-:Y:S04]  /*65050*/  STL [R1+0x23e0], R15 ;  /* 0x0023e00f01007387 */ /* 0x000fe80000100800 */
[----:B------:R-:W-:Y:S01]  /*65060*/  STL [R1+0x2040], R0 ;  /* 0x0020400001007387 */ /* 0x000fe20000100800 */
[----:B------:R-:W-:Y:S03]  /*65070*/  HMMA.1688.F32.TF32 R172, R72, R8, R172 ;  /* 0x0000000848ac723c */ /* 0x000fe600000810ac */
[----:B------:R-:W2:Y:S04]  /*65080*/  LDL.LU R192, [R1+0x1f0] ;  /* 0x0001f00001c07983 */ /* 0x000ea80000300800 */
[----:B------:R-:W2:Y:S04]  /*65090*/  LDL.LU R193, [R1+0x1f4] ;  /* 0x0001f40001c17983 */ /* 0x000ea80000300800 */
[----:B------:R-:W2:Y:S04]  /*650a0*/  LDL.LU R194, [R1+0x1f8] ;  /* 0x0001f80001c27983 */ /* 0x000ea80000300800 */
[----:B------:R-:W2:Y:S01]  /*650b0*/  LDL.LU R195, [R1+0x1fc] ;  /* 0x0001fc0001c37983 */ /* 0x000ea20000300800 */
[----:B------:R-:W-:-:S02]  /*650c0*/  IMAD.MOV.U32 R198, RZ, RZ, R181 ;  /* 0x000000ffffc67224 */ /* 0x000fc400078e00b5 */
[----:B------:R-:W-:Y:S02]  /*650d0*/  IMAD.MOV.U32 R197, RZ, RZ, R180 ;  /* 0x000000ffffc57224 */ /* 0x000fe400078e00b4 */
[----:B------:R-:W-:Y:S02]  /*650e0*/  IMAD.MOV.U32 R188, RZ, RZ, R182 ;  /* 0x000000ffffbc7224 */ /* 0x000fe400078e00b6 */
[----:B------:R-:W-:Y:S02]  /*650f0*/  IMAD.MOV.U32 R181, RZ, RZ, R184 ;  /* 0x000000ffffb57224 */ /* 0x000fe400078e00b8 */
[----:B------:R-:W-:Y:S01]  /*65100*/  IMAD.MOV.U32 R180, RZ, RZ, R183 ;  /* 0x000000ffffb47224 */ /* 0x000fe200078e00b7 */
[----:B------:R-:W3:Y:S01]  /*65110*/  LDL.LU R184, [R1+0x1e0] ;  /* 0x0001e00001b87983 */ /* 0x000ee20000300800 */
[----:B------:R-:W-:Y:S02]  /*65120*/  IMAD.MOV.U32 R182, RZ, RZ, R185 ;  /* 0x000000ffffb67224 */ /* 0x000fe400078e00b9 */
[----:B------:R-:W-:Y:S01]  /*65130*/  IMAD.MOV.U32 R190, RZ, RZ, R172 ;  /* 0x000000ffffbe7224 */ /* 0x000fe200078e00ac */
[----:B------:R-:W3:Y:S01]  /*65140*/  LDL.LU R185, [R1+0x1e4] ;  /* 0x0001e40001b97983 */ /* 0x000ee20000300800 */
[----:B------:R-:W-:-:S02]  /*65150*/  IMAD.MOV.U32 R191, RZ, RZ, R173 ;  /* 0x000000ffffbf7224 */ /* 0x000fc400078e00ad */
[----:B------:R-:W-:Y:S02]  /*65160*/  IMAD.MOV.U32 R199, RZ, RZ, R174 ;  /* 0x000000ffffc77224 */ /* 0x000fe400078e00ae */
[----:B------:R-:W-:Y:S01]  /*65170*/  IMAD.MOV.U32 R207, RZ, RZ, R175 ;  /* 0x000000ffffcf7224 */ /* 0x000fe200078e00af */
[----:B------:R-:W-:Y:S01]  /*65180*/  MOV R189, R187 ;  /* 0x000000bb00bd7202 */ /* 0x000fe20000000f00 */
[----:B------:R-:W-:Y:S01]  /*65190*/  IMAD.MOV.U32 R183, RZ, RZ, R186 ;  /* 0x000000ffffb77224 */ /* 0x000fe200078e00ba */
[C---:B------:R-:W-:Y:S01]  /*651a0*/  HMMA.1688.F32.TF32 R172, R72.reuse, R4, R176 ;  /* 0x0000000448ac723c */ /* 0x040fe200000810b0 */
[----:B------:R-:W3:Y:S04]  /*651b0*/  LDL.LU R186, [R1+0x1e8] ;  /* 0x0001e80001ba7983 */ /* 0x000ee80000300800 */
[----:B------:R-:W3:Y:S04]  /*651c0*/  LDL.LU R187, [R1+0x1ec] ;  /* 0x0001ec0001bb7983 */ /* 0x000ee80000300800 */
[----:B------:R-:W4:Y:S11]  /*651d0*/  LDL.LU R176, [R1+0x1d0] ;  /* 0x0001d00001b07983 */ /* 0x000f360000300800 */
[----:B------:R-:W-:Y:S03]  /*651e0*/  @!UPT UIADD3 URZ, URZ, URZ, URZ ;  /* 0x0000003f3f3ff290 */ /* 0x000fe6000fffe03f */
[----:B------:R-:W-:Y:S04]  /*651f0*/  STL.64 [R1+0x100], R172 ;  /* 0x000100ac01007387 */ /* 0x000fe80000100a00 */
[----:B------:R1:W-:Y:S04]  /*65200*/  STL.64 [R1+0x108], R174 ;  /* 0x000108ae01007387 */ /* 0x0003e80000100a00 */
[----:B------:R-:W4:Y:S04]  /*65210*/  LDL.LU R177, [R1+0x1d4] ;  /* 0x0001d40001b17983 */ /* 0x000f280000300800 */
[----:B------:R-:W4:Y:S04]  /*65220*/  LDL.LU R178, [R1+0x1d8] ;  /* 0x0001d80001b27983 */ /* 0x000f280000300800 */
[----:B------:R-:W4:Y:S01]  /*65230*/  LDL.LU R179, [R1+0x1dc] ;  /* 0x0001dc0001b37983 */ /* 0x000f220000300800 */
[C---:B------:R-:W-:Y:S08]  /*65240*/  HMMA.1688.F32.TF32 R200, R72.reuse, R56, R200 ;  /* 0x0000003848c8723c */ /* 0x040ff000000810c8 */
[----:B-1----:R-:W-:Y:S11]  /*65250*/  HMMA.1688.F32.TF32 R172, R72, R52, R248 ;  /* 0x0000003448ac723c */ /* 0x002ff600000810f8 */
[----:B------:R-:W-:Y:S04]  /*65260*/  @!UPT UIADD3 URZ, URZ, URZ, URZ ;  /* 0x0000003f3f3ff290 */ /* 0x000fe8000fffe03f */
[----:B------:R-:W-:Y:S04]  /*65270*/  STL.64 [R1+0xf0], R200 ;  /* 0x0000f0c801007387 */ /* 0x000fe80000100a00 */
[----:B------:R-:W-:Y:S04]  /*65280*/  STL.64 [R1+0xf8], R202 ;  /* 0x0000f8ca01007387 */ /* 0x000fe80000100a00 */
[----:B------:R-:W5:Y:S04]  /*65290*/  LDL.LU R248, [R1+0xa0] ;  /* 0x0000a00001f87983 */ /* 0x000f680000300800 */
[----:B------:R-:W5:Y:S04]  /*652a0*/  LDL.LU R249, [R1+0xa4] ;  /* 0x0000a40001f97983 */ /* 0x000f680000300800 */
[----:B------:R-:W5:Y:S04]  /*652b0*/  LDL.LU R250, [R1+0xa8] ;  /* 0x0000a80001fa7983 */ /* 0x000f680000300800 */
[----:B------:R-:W5:Y:S01]  /*652c0*/  LDL.LU R251, [R1+0xac] ;  /* 0x0000ac0001fb7983 */ /* 0x000f620000300800 */
[----:B------:R-:W-:-:S02]  /*652d0*/  IMAD.MOV.U32 R19, RZ, RZ, R172 ;  /* 0x000000ffff137224 */ /* 0x000fc400078e00ac */
[----:B------:R-:W-:Y:S02]  /*652e0*/  IMAD.MOV.U32 R22, RZ, RZ, R173 ;  /* 0x000000ffff167224 */ /* 0x000fe400078e00ad */
[----:B------:R-:W-:Y:S02]  /*652f0*/  IMAD.MOV.U32 R23, RZ, RZ, R174 ;  /* 0x000000ffff177224 */ /* 0x000fe400078e00ae */
[----:B------:R-:W-:-:S05]  /*65300*/  IMAD.MOV.U32 R26, RZ, RZ, R175 ;  /* 0x000000ffff1a7224 */ /* 0x000fca00078e00af */
[----:B------:R-:W-:Y:S04]  /*65310*/  STL [R1+0x23f4], R26 ;  /* 0x0023f41a01007387 */ /* 0x000fe80000100800 */
[----:B------:R-:W-:Y:S04]  /*65320*/  STL [R1+0x23f0], R23 ;  /* 0x0023f01701007387 */ /* 0x000fe80000100800 */
[----:B------:R-:W-:Y:S04]  /*65330*/  STL [R1+0x23ec], R22 ;  /* 0x0023ec1601007387 */ /* 0x000fe80000100800 */
[----:B------:R-:W-:Y:S01]  /*65340*/  STL [R1+0x23e8], R19 ;  /* 0x0023e81301007387 */ /* 0x000fe20000100800 */
[C---:B--2---:R-:W-:Y:S11]  /*65350*/  HMMA.1688.F32.TF32 R172, R72.reuse, R48, R192 ;  /* 0x0000003048ac723c */ /* 0x044ff600000810c0 */
[----:B------:R-:W-:Y:S11]  /*65360*/  @!UPT UIADD3 URZ, URZ, URZ, URZ ;  /* 0x0000003f3f3ff290 */ /* 0x000ff6000fffe03f */
[----:B------:R-:W-:Y:S01]  /*65370*/  @!UPT UIADD3 URZ, URZ, URZ, URZ ;  /* 0x0000003f3f3ff290 */ /* 0x000fe2000fffe03f */
[----:B------:R3:W-:Y:S01]  /*65380*/  STL [R1+0xd0], R172 ;  /* 0x0000d0ac01007387 */ /* 0x0007e20000100800 */
[----:B------:R-:W-:Y:S02]  /*65390*/  IMAD.MOV.U32 R14, RZ, RZ, R173 ;  /* 0x000000ffff0e7224 */ /* 0x000fe400078e00ad */
[----:B------:R-:W-:Y:S02]  /*653a0*/  IMAD.MOV.U32 R15, RZ, RZ, R174 ;  /* 0x000000ffff0f7224 */ /* 0x000fe400078e00ae */
[----:B------:R-:W-:Y:S02]  /*653b0*/  IMAD.MOV.U32 R18, RZ, RZ, R175 ;  /* 0x000000ffff127224 */ /* 0x000fe400078e00af */
[C---:B---3--:R-:W-:Y:S03]  /*653c0*/  HMMA.1688.F32.TF32 R172, R72.reuse, R44, R184 ;  /* 0x0000002c48ac723c */ /* 0x048fe600000810b8 */
[----:B------:R1:W-:Y:S04]  /*653d0*/  STL [R1+0x2400], R18 ;  /* 0x0024001201007387 */ /* 0x0003e80000100800 */
[----:B------:R2:W-:Y:S11]  /*653e0*/  STL [R1+0x23fc], R15 ;  /* 0x0023fc0f01007387 */ /* 0x0005f60000100800 */
[----:B------:R-:W-:Y:S06]  /*653f0*/  @!UPT UIADD3 URZ, URZ, URZ, URZ ;  /* 0x0000003f3f3ff290 */ /* 0x000fec000fffe03f */
[----:B------:R-:W-:Y:S02]  /*65400*/  IMAD.MOV.U32 R26, RZ, RZ, R172 ;  /* 0x000000ffff1a7224 */ /* 0x000fe400078e00ac */
[----:B------:R-:W-:Y:S02]  /*65410*/  IMAD.MOV.U32 R23, RZ, RZ, R173 ;  /* 0x000000ffff177224 */ /* 0x000fe400078e00ad */
[----:B------:R-:W-:Y:S02]  /*65420*/  IMAD.MOV.U32 R22, RZ, RZ, R174 ;  /* 0x000000ffff167224 */ /* 0x000fe400078e00ae */
[----:B------:R-:W-:Y:S02]  /*65430*/  IMAD.MOV.U32 R19, RZ, RZ, R175 ;  /* 0x000000ffff137224 */ /* 0x000fe400078e00af */
[----:B----4-:R-:W-:Y:S01]  /*65440*/  HMMA.1688.F32.TF32 R172, R72, R40, R176 ;  /* 0x0000002848ac723c */ /* 0x010fe200000810b0 */
[----:B------:R3:W-:Y:S04]  /*65450*/  STL [R1+0x23f8], R14 ;  /* 0x0023f80e01007387 */ /* 0x0007e80000100800 */
[----:B------:R-:W-:Y:S04]  /*65460*/  STL [R1+0x2410], R19 ;  /* 0x0024101301007387 */ /* 0x000fe80000100800 */
[----:B------:R-:W-:Y:S04]  /*65470*/  STL [R1+0x240c], R22 ;  /* 0x00240c1601007387 */ /* 0x000fe80000100800 */
[----:B------:R-:W-:Y:S04]  /*65480*/  STL [R1+0x2408], R26 ;  /* 0x0024081a01007387 */ /* 0x000fe80000100800 */
[----:B------:R-:W-:Y:S06]  /*65490*/  STL [R1+0x2404], R23 ;  /* 0x0024041701007387 */ /* 0x000fec0000100800 */
[----:B------:R4:W-:Y:S01]  /*654a0*/  STL [R1+0xb0], R172 ;  /* 0x0000b0ac01007387 */ /* 0x0009e20000100800 */
[----:B-1----:R-:W-:-:S02]  /*654b0*/  IMAD.MOV.U32 R18, RZ, RZ, R173 ;  /* 0x000000ffff127224 */ /* 0x002fc400078e00ad */
[----:B--2---:R-:W-:Y:S02]  /*654c0*/  IMAD.MOV.U32 R15, RZ, RZ, R174 ;  /* 0x000000ffff0f7224 */ /* 0x004fe400078e00ae */
[----:B---3--:R-:W-:Y:S01]  /*654d0*/  IMAD.MOV.U32 R14, RZ, RZ, R175 ;  /* 0x000000ffff0e7224 */ /* 0x008fe200078e00af */
[----:B----4-:R-:W2:Y:S04]  /*654e0*/  LDL.LU R172, [R1+0x1c0] ;  /* 0x0001c00001ac7983 */ /* 0x010ea80000300800 */
[----:B------:R-:W2:Y:S04]  /*654f0*/  LDL.LU R173, [R1+0x1c4] ;  /* 0x0001c40001ad7983 */ /* 0x000ea80000300800 */
[----:B------:R-:W2:Y:S04]  /*65500*/  LDL.LU R174, [R1+0x1c8] ;  /* 0x0001c80001ae7983 */ /* 0x000ea80000300800 */
[----:B------:R-:W2:Y:S04]  /*65510*/  LDL.LU R175, [R1+0x1cc] ;  /* 0x0001cc0001af7983 */ /* 0x000ea80000300800 */
[----:B------:R-:W3:Y:S04]  /*65520*/  LDL.LU R200, [R1+0x1b0] ;  /* 0x0001b00001c87983 */ /* 0x000ee80000300800 */
[----:B------:R-:W3:Y:S04]  /*65530*/  LDL.LU R201, [R1+0x1b4] ;  /* 0x0001b40001c97983 */ /* 0x000ee80000300800 */
[----:B------:R-:W3:Y:S04]  /*65540*/  LDL.LU R202, [R1+0x1b8] ;  /* 0x0001b80001ca7983 */ /* 0x000ee80000300800 */
[----:B------:R-:W3:Y:S01]  /*65550*/  LDL.LU R203, [R1+0x1bc] ;  /* 0x0001bc0001cb7983 */ /* 0x000ee20000300800 */
[----:B-----5:R-:W-:Y:S03]  /*65560*/  HMMA.1688.F32.TF32 R176, R72, R36, R248 ;  /* 0x0000002448b0723c */ /* 0x020fe600000810f8 */
[----:B------:R-:W-:Y:S04]  /*65570*/  STL [R1+0x241c], R14 ;  /* 0x00241c0e01007387 */ /* 0x000fe80000100800 */
[----:B------:R-:W-:Y:S04]  /*65580*/  STL [R1+0x2418], R15 ;  /* 0x0024180f01007387 */ /* 0x000fe80000100800 */
[----:B------:R-:W-:Y:S04]  /*65590*/  STL [R1+0x2414], R18 ;  /* 0x0024141201007387 */ /* 0x000fe80000100800 */
        /* <DEDUP_REMOVED lines=8> */
[----:B------:R-:W4:Y:S04]  /*65620*/  LDL.LU R184, [R1+0x190] ;  /* 0x0001900001b87983 */ /* 0x000f280000300800 */
[----:B------:R-:W4:Y:S04]  /*65630*/  LDL.LU R185, [R1+0x194] ;  /* 0x0001940001b97983 */ /* 0x000f280000300800 */
[----:B------:R-:W4:Y:S04]  /*65640*/  LDL.LU R186, [R1+0x198] ;  /* 0x0001980001ba7983 */ /* 0x000f280000300800 */
[----:B------:R-:W4:Y:S01]  /*65650*/  LDL.LU R187, [R1+0x19c] ;  /* 0x00019c0001bb7983 */ /* 0x000f220000300800 */
[----:B------:R-:W-:Y:S01]  /*65660*/  IMAD.MOV.U32 R27, RZ, RZ, R176 ;  /* 0x000000ffff1b7224 */ /* 0x000fe200078e00b0 */
[----:B------:R-:W-:Y:S01]  /*65670*/  MOV R30, R177 ;  /* 0x000000b1001e7202 */ /* 0x000fe20000000f00 */
[----:B------:R-:W-:Y:S01]  /*65680*/  IMAD.MOV.U32 R31, RZ, RZ, R178 ;  /* 0x000000ffff1f7224 */ /* 0x000fe200078e00b2 */
[----:B------:R-:W4:Y:S01]  /*65690*/  LDL.LU R176, [R1+0x180] ;  /* 0x0001800001b07983 */ /* 0x000f220000300800 */
[----:B------:R-:W-:-:S03]  /*656a0*/  IMAD.MOV.U32 R34, RZ, RZ, R179 ;  /* 0x000000ffff227224 */ /* 0x000fc600078e00b3 */
[----:B------:R-:W4:Y:S04]  /*656b0*/  LDL.LU R177, [R1+0x184] ;  /* 0x0001840001b17983 */ /* 0x000f280000300800 */
[----:B------:R-:W4:Y:S04]  /*656c0*/  LDL.LU R178, [R1+0x188] ;  /* 0x0001880001b27983 */ /* 0x000f280000300800 */
[----:B------:R-:W4:Y:S04]  /*656d0*/  LDL.LU R179, [R1+0x18c] ;  /* 0x00018c0001b37983 */ /* 0x000f280000300800 */
[----:B------:R-:W-:Y:S04]  /*656e0*/  STL [R1+0x242c], R34 ;  /* 0x00242c2201007387 */ /* 0x000fe80000100800 */
[----:B------:R-:W-:Y:S04]  /*656f0*/  STL [R1+0x2428], R31 ;  /* 0x0024281f01007387 */ /* 0x000fe80000100800 */
[----:B------:R-:W-:Y:S04]  /*65700*/  STL [R1+0x2424], R30 ;  /* 0x0024241e01007387 */ /* 0x000fe80000100800 */
[----:B------:R1:W-:Y:S01]  /*65710*/  STL [R1+0x2420], R27 ;  /* 0x0024201b01007387 */ /* 0x0003e20000100800 */
[----:B------:R-:W-:Y:S08]  /*65720*/  HMMA.1688.F32.TF32 R68, R124, R52, R68 ;  /* 0x000000347c44723c */ /* 0x000ff00000081044 */
[C---:B--2---:R-:W-:Y:S11]  /*65730*/  HMMA.1688.F32.TF32 R172, R72.reuse, R32, R172 ;  /* 0x0000002048ac723c */ /* 0x044ff600000810ac */
[----:B------:R-:W-:Y:S11]  /*65740*/  @!UPT UIADD3 URZ, URZ, URZ, URZ ;  /* 0x0000003f3f3ff290 */ /* 0x000ff6000fffe03f */
[----:B------:R-:W-:Y:S02]  /*65750*/  @!UPT UIADD3 URZ, URZ, URZ, URZ ;  /* 0x0000003f3f3ff290 */ /* 0x000fe4000fffe03f */
[----:B------:R-:W-:Y:S02]  /*65760*/  IMAD.MOV.U32 R19, RZ, RZ, R172 ;  /* 0x000000ffff137224 */ /* 0x000fe400078e00ac */
[----:B------:R-:W-:Y:S02]  /*65770*/  IMAD.MOV.U32 R22, RZ, RZ, R173 ;  /* 0x000000ffff167224 */ /* 0x000fe400078e00ad */
[----:B------:R-:W-:Y:S02]  /*65780*/  IMAD.MOV.U32 R26, RZ, RZ, R174 ;  /* 0x000000ffff1a7224 */ /* 0x000fe400078e00ae */
[----:B------:R-:W-:Y:S02]  /*65790*/  IMAD.MOV.U32 R23, RZ, RZ, R175 ;  /* 0x000000ffff177224 */ /* 0x000fe400078e00af */
[C---:B---3--:R-:W-:Y:S03]  /*657a0*/  HMMA.1688.F32.TF32 R172, R72.reuse, R28, R200 ;  /* 0x0000001c48ac723c */ /* 0x048fe600000810c8 */
[----:B------:R-:W-:Y:S11]  /*657b0*/  STL [R1+0x243c], R23 ;  /* 0x00243c1701007387 */ /* 0x000ff60000100800 */
[----:B------:R-:W-:Y:S10]  /*657c0*/  @!UPT UIADD3 URZ, URZ, URZ, URZ ;  /* 0x0000003f3f3ff290 */ /* 0x000ff4000fffe03f */
[----:B-1----:R-:W-:Y:S02]  /*657d0*/  IMAD.MOV.U32 R27, RZ, RZ, R172 ;  /* 0x000000ffff1b7224 */ /* 0x002fe400078e00ac */
[----:B------:R-:W-:Y:S02]  /*657e0*/  IMAD.MOV.U32 R14, RZ, RZ, R173 ;  /* 0x000000ffff0e7224 */ /* 0x000fe400078e00ad */
[----:B------:R-:W-:Y:S02]  /*657f0*/  IMAD.MOV.U32 R15, RZ, RZ, R174 ;  /* 0x000000ffff0f7224 */ /* 0x000fe400078e00ae */
[----:B------:R-:W-:Y:S02]  /*65800*/  IMAD.MOV.U32 R18, RZ, RZ, R175 ;  /* 0x000000ffff127224 */ /* 0x000fe400078e00af */
[C---:B-----5:R-:W-:Y:S01]  /*65810*/  HMMA.1688.F32.TF32 R172, R72.reuse, R24, R192 ;  /* 0x0000001848ac723c */ /* 0x060fe200000810c0 */
[----:B------:R-:W-:Y:S04]  /*65820*/  STL [R1+0x2438], R26 ;  /* 0x0024381a01007387 */ /* 0x000fe80000100800 */
[----:B------:R-:W-:Y:S04]  /*65830*/  STL [R1+0x2434], R22 ;  /* 0x0024341601007387 */ /* 0x000fe80000100800 */
[----:B------:R1:W-:Y:S11]  /*65840*/  STL [R1+0x2430], R19 ;  /* 0x0024301301007387 */ /* 0x0003f60000100800 */
[----:B------:R-:W-:Y:S04]  /*65850*/  @!UPT UIADD3 URZ, URZ, URZ, URZ ;  /* 0x0000003f3f3ff290 */ /* 0x000fe8000fffe03f */
[----:B-1----:R-:W-:Y:S02]  /*65860*/  IMAD.MOV.U32 R19, RZ, RZ, R172 ;  /* 0x000000ffff137224 */ /* 0x002fe400078e00ac */
[----:B------:R-:W-:Y:S02]  /*65870*/  IMAD.MOV.U32 R34, RZ, RZ, R173 ;  /* 0x000000ffff227224 */ /* 0x000fe400078e00ad */
[----:B------:R-:W-:Y:S02]  /*65880*/  IMAD.MOV.U32 R31, RZ, RZ, R174 ;  /* 0x000000ffff1f7224 */ /* 0x000fe400078e00ae */
[----:B------:R-:W-:Y:S02]  /*65890*/  IMAD.MOV.U32 R30, RZ, RZ, R175 ;  /* 0x000000ffff1e7224 */ /* 0x000fe400078e00af */
[C---:B----4-:R-:W-:Y:S01]  /*658a0*/  HMMA.1688.F32.TF32 R172, R72.reuse, R20, R184 ;  /* 0x0000001448ac723c */ /* 0x050fe200000810b8 */
[----:B------:R-:W-:Y:S11]  /*658b0*/  STL [R1+0x244c], R18 ;  /* 0x00244c1201007387 */ /* 0x000ff60000100800 */
[----:B------:R-:W-:Y:S11]  /*658c0*/  @!UPT UIADD3 URZ, URZ, URZ, URZ ;  /* 0x0000003f3f3ff290 */ /* 0x000ff6000fffe03f */
[----:B------:R-:W-:Y:S01]  /*658d0*/  @!UPT UIADD3 URZ, URZ, URZ, URZ ;  /* 0x0000003f3f3ff290 */ /* 0x000fe2000fffe03f */
[----:B------:R-:W-:Y:S02]  /*658e0*/  IMAD.MOV.U32 R35, RZ, RZ, R172 ;  /* 0x000000ffff237224 */ /* 0x000fe400078e00ac */
[----:B------:R-:W-:Y:S02]  /*658f0*/  IMAD.MOV.U32 R38, RZ, RZ, R173 ;  /* 0x000000ffff267224 */ /* 0x000fe400078e00ad */
[----:B------:R-:W-:Y:S02]  /*65900*/  IMAD.MOV.U32 R39, RZ, RZ, R174 ;  /* 0x000000ffff277224 */ /* 0x000fe400078e00ae */
[----:B------:R-:W-:Y:S02]  /*65910*/  IMAD.MOV.U32 R42, RZ, RZ, R175 ;  /* 0x000000ffff2a7224 */ /* 0x000fe400078e00af */
[C---:B------:R-:W-:Y:S08]  /*65920*/  HMMA.1688.F32.TF32 R172, R72.reuse, R16, R176 ;  /* 0x0000001048ac723c */ /* 0x040ff000000810b0 */
[----:B------:R-:W-:Y:S08]  /*65930*/  HMMA.1688.F32.TF32 R72, R72, R12, R248 ;  /* 0x0000000c4848723c */ /* 0x000ff000000810f8 */
[----:B------:R-:W-:Y:S01]  /*65940*/  HMMA.1688.F32.TF32 R248, R124, R64, R160 ;  /* 0x000000407cf8723c */ /* 0x000fe200000810a0 */
[----:B------:R-:W-:Y:S04]  /*65950*/  STL [R1+0x2448], R15 ;  /* 0x0024480f01007387 */ /* 0x000fe80000100800 */
[----:B------:R-:W-:Y:S04]  /*65960*/  STL [R1+0x2444], R14 ;  /* 0x0024440e01007387 */ /* 0x000fe80000100800 */
[----:B------:R-:W-:Y:S04]  /*65970*/  STL [R1+0x2440], R27 ;  /* 0x0024401b01007387 */ /* 0x000fe80000100800 */
[----:B------:R1:W-:Y:S10]  /*65980*/  STL [R1+0x2450], R19 ;  /* 0x0024501301007387 */ /* 0x0003f40000100800 */
[----:B------:R2:W-:Y:S04]  /*65990*/  STL.64 [R1+0x22b8], R250 ;  /* 0x0022b8fa01007387 */ /* 0x0005e80000100a00 */
[----:B------:R3:W-:Y:S04]  /*659a0*/  STL.64 [R1+0x22b0], R248 ;  /* 0x0022b0f801007387 */ /* 0x0007e80000100a00 */
[----:B------:R-:W-:Y:S04]  /*659b0*/  STL.64 [R1+0x2278], R70 ;  /* 0x0022784601007387 */ /* 0x000fe80000100a00 */
        /* <DEDUP_REMOVED lines=12> */
[----:B-1----:R-:W-:-:S02]  /*65a80*/  IMAD.MOV.U32 R19, RZ, RZ, R72 ;  /* 0x000000ffff137224 */ /* 0x002fc400078e0048 */
[----:B------:R-:W-:Y:S02]  /*65a90*/  IMAD.MOV.U32 R18, RZ, RZ, R73 ;  /* 0x000000ffff127224 */ /* 0x000fe400078e0049 */
[----:B------:R-:W-:Y:S02]  /*65aa0*/  IMAD.MOV.U32 R15, RZ, RZ, R74 ;  /* 0x000000ffff0f7224 */ /* 0x000fe400078e004a */
[----:B------:R-:W-:Y:S02]  /*65ab0*/  IMAD.MOV.U32 R14, RZ, RZ, R75 ;  /* 0x000000ffff0e7224 */ /* 0x000fe400078e004b */
[C---:B------:R-:W-:Y:S11]  /*65ac0*/  HMMA.1688.F32.TF32 R72, R124.reuse, R60, R164 ;  /* 0x0000003c7c48723c */ /* 0x040ff600000810a4 */
[----:B------:R-:W-:Y:S11]  /*65ad0*/  @!UPT UIADD3 URZ, URZ, URZ, URZ ;  /* 0x0000003f3f3ff290 */ /* 0x000ff6000fffe03f */
[----:B------:R-:W-:Y:S02]  /*65ae0*/  @!UPT UIADD3 URZ, URZ, URZ, URZ ;  /* 0x0000003f3f3ff290 */ /* 0x000fe4000fffe03f */
[----:B------:R-:W-:Y:S02]  /*65af0*/  IMAD.MOV.U32 R58, RZ, RZ, R72 ;  /* 0x000000ffff3a7224 */ /* 0x000fe400078e0048 */
        /* <DEDUP_REMOVED lines=12> */
[----:B------:R-:W-:Y:S01]  /*65bc0*/  MOV R23, R173 ;  /* 0x000000ad00177202 */ /* 0x000fe20000000f00 */
[----:B------:R-:W-:Y:S01]  /*65bd0*/  IMAD.MOV.U32 R26, RZ, RZ, R174 ;  /* 0x000000ffff1a7224 */ /* 0x000fe200078e00ae */
[----:B------:R-:W-:Y:S01]  /*65be0*/  LDS R172, [R3+0x102080] ;  /* 0x1020800003ac7984 */ /* 0x000fe20000000800 */
[----:B------:R-:W-:-:S03]  /*65bf0*/  IMAD.MOV.U32 R22, RZ, RZ, R175 ;  /* 0x000000ffff167224 */ /* 0x000fc600078e00af */
[----:B------:R-:W-:Y:S04]  /*65c00*/  LDS R174, [R3+0x102480] ;  /* 0x1024800003ae7984 */ /* 0x000fe80000000800 */
[----:B------:R-:W-:Y:S04]  /*65c10*/  LDS R173, [R252+0x102080] ;  /* 0x10208000fcad7984 */ /* 0x000fe80000000800 */
[----:B------:R-:W5:Y:S08]  /*65c20*/  LDS R175, [R252+0x102480] ;  /* 0x10248000fcaf7984 */ /* 0x000f700000000800 */
[----:B------:R-:W-:-:S02]  /*65c30*/  IMAD.MOV.U32 R43, RZ, RZ, R72 ;  /* 0x000000ffff2b7224 */ /* 0x000fc400078e0048 */
[----:B------:R-:W-:Y:S02]  /*65c40*/  IMAD.MOV.U32 R46, RZ, RZ, R73 ;  /* 0x000000ffff2e7224 */ /* 0x000fe400078e0049 */
[----:B------:R-:W-:Y:S02]  /*65c50*/  IMAD.MOV.U32 R47, RZ, RZ, R74 ;  /* 0x000000ffff2f7224 */ /* 0x000fe400078e004a */
[----:B------:R-:W-:Y:S02]  /*65c60*/  IMAD.MOV.U32 R50, RZ, RZ, R75 ;  /* 0x000000ffff327224 */ /* 0x000fe400078e004b */
[C---:B------:R-:W-:Y:S08]  /*65c70*/  HMMA.1688.F32.TF32 R72, R124.reuse, R56, R116 ;  /* 0x000000387c48723c */ /* 0x040ff00000081074 */
[C---:B------:R-:W-:Y:S08]  /*65c80*/  HMMA.1688.F32.TF32 R76, R124.reuse, R44, R76 ;  /* 0x0000002c7c4c723c */ /* 0x040ff0000008104c */
[----:B------:R-:W-:Y:S08]  /*65c90*/  HMMA.1688.F32.TF32 R80, R124, R40, R80 ;  /* 0x000000287c50723c */ /* 0x000ff00000081050 */
[----:B--2---:R-:W-:Y:S01]  /*65ca0*/  IMAD.MOV.U32 R251, RZ, RZ, R72 ;  /* 0x000000fffffb7224 */ /* 0x004fe200078e0048 */
[----:B------:R-:W-:Y:S01]  /*65cb0*/  MOV R250, R73 ;  /* 0x0000004900fa7202 */ /* 0x000fe20000000f00 */
[----:B---3--:R-:W-:-:S02]  /*65cc0*/  IMAD.MOV.U32 R249, RZ, RZ, R74 ;  /* 0x000000fffff97224 */ /* 0x008fc400078e004a */
[----:B------:R-:W-:Y:S02]  /*65cd0*/  IMAD.MOV.U32 R248, RZ, RZ, R75 ;  /* 0x000000fffff87224 */ /* 0x000fe400078e004b */
[C---:B------:R-:W-:Y:S08]  /*65ce0*/  HMMA.1688.F32.TF32 R72, R124.reuse, R48, R112 ;  /* 0x000000307c48723c */ /* 0x040ff00000081070 */
[C---:B------:R-:W-:Y:S08]  /*65cf0*/  HMMA.1688.F32.TF32 R84, R124.reuse, R36, R84 ;  /* 0x000000247c54723c */ /* 0x040ff00000081054 */
[C---:B------:R-:W-:Y:S08]  /*65d00*/  HMMA.1688.F32.TF32 R88, R124.reuse, R32, R88 ;  /* 0x000000207c58723c */ /* 0x040ff00000081058 */
[C---:B------:R-:W-:Y:S08]  /*65d10*/  HMMA.1688.F32.TF32 R92, R124.reuse, R28, R92 ;  /* 0x0000001c7c5c723c */ /* 0x040ff0000008105c */
[C---:B------:R-:W-:Y:S08]  /*65d20*/  HMMA.1688.F32.TF32 R96, R124.reuse, R24, R96 ;  /* 0x000000187c60723c */ /* 0x040ff00000081060 */
[C---:B------:R-:W-:Y:S01]  /*65d30*/  HMMA.1688.F32.TF32 R100, R124.reuse, R20, R100 ;  /* 0x000000147c64723c */ /* 0x040fe20000081064 */
[----:B------:R1:W-:Y:S07]  /*65d40*/  STL.64 [R1+0x2270], R68 ;  /* 0x0022704401007387 */ /* 0x0003ee0000100a00 */
[C---:B------:R-:W-:Y:S01]  /*65d50*/  HMMA.1688.F32.TF32 R104, R124.reuse, R16, R104 ;  /* 0x000000107c68723c */ /* 0x040fe20000081068 */
[----:B------:R-:W-:Y:S07]  /*65d60*/  STL.64 [R1+0x2288], R74 ;  /* 0x0022884a01007387 */ /* 0x000fee0000100a00 */
[----:B------:R-:W-:Y:S01]  /*65d70*/  HMMA.1688.F32.TF32 R108, R124, R12, R108 ;  /* 0x0000000c7c6c723c */ /* 0x000fe2000008106c */
        /* <DEDUP_REMOVED lines=19> */
[C---:B-----5:R-:W-:Y:S08]  /*65eb0*/  HMMA.1688.F32.TF32 R116, R172.reuse, R60, R184 ;  /* 0x0000003cac74723c */ /* 0x060ff000000810b8 */
[----:B----4-:R-:W-:Y:S01]  /*65ec0*/  HMMA.1688.F32.TF32 R112, R172, R64, R192 ;  /* 0x00000040ac70723c */ /* 0x010fe200000810c0 */
[----:B------:R-:W-:-:S02]  /*65ed0*/  IMAD.MOV.U32 R168, RZ, RZ, R145 ;  /* 0x000000ffffa87224 */ /* 0x000fc400078e0091 */
[----:B------:R-:W-:Y:S02]  /*65ee0*/  IMAD.MOV.U32 R169, RZ, RZ, R144 ;  /* 0x000000ffffa97224 */ /* 0x000fe400078e0090 */
[----:B------:R-:W-:Y:S02]  /*65ef0*/  IMAD.MOV.U32 R170, RZ, RZ, R141 ;  /* 0x000000ffffaa7224 */ /* 0x000fe400078e008d */
[----:B------:R-:W-:Y:S02]  /*65f00*/  IMAD.MOV.U32 R171, RZ, RZ, R140 ;  /* 0x000000ffffab7224 */ /* 0x000fe400078e008c */
[----:B------:R-:W-:Y:S02]  /*65f10*/  IMAD.MOV.U32 R164, RZ, RZ, R137 ;  /* 0x000000ffffa47224 */ /* 0x000fe400078e0089 */
[----:B------:R-:W-:Y:S02]  /*65f20*/  IMAD.MOV.U32 R165, RZ, RZ, R136 ;  /* 0x000000ffffa57224 */ /* 0x000fe400078e0088 */
[----:B------:R-:W-:-:S10]  /*65f30*/  IMAD.MOV.U32 R166, RZ, RZ, R129 ;  /* 0x000000ffffa67224 */ /* 0x000fd400078e0081 */
[----:B------:R-:W-:Y:S04]  /*65f40*/  STL.64 [R1+0x2338], R114 ;  /* 0x0023387201007387 */ /* 0x000fe80000100a00 */
[----:B------:R-:W-:Y:S04]  /*65f50*/  STL.64 [R1+0x2330], R112 ;  /* 0x0023307001007387 */ /* 0x000fe80000100a00 */
[----:B------:R-:W-:Y:S04]  /*65f60*/  STL.64 [R1+0x2348], R118 ;  /* 0x0023487601007387 */ /* 0x000fe80000100a00 */
[----:B------:R-:W-:Y:S04]  /*65f70*/  STL.64 [R1+0x2340], R116 ;  /* 0x0023407401007387 */ /* 0x000fe80000100a00 */
[----:B------:R-:W3:Y:S04]  /*65f80*/  LDL.LU R145, [R1+0x24c0] ;  /* 0x0024c00001917983 */ /* 0x000ee80000300800 */
[----:B------:R-:W3:Y:S04]  /*65f90*/  LDL.LU R144, [R1+0x24bc] ;  /* 0x0024bc0001907983 */ /* 0x000ee80000300800 */
[----:B------:R-:W4:Y:S01]  /*65fa0*/  LDL.LU R141, [R1+0x24b8] ;  /* 0x0024b800018d7983 */ /* 0x000f220000300800 */
[----:B------:R-:W-:-:S03]  /*65fb0*/  IMAD.MOV.U32 R167, RZ, RZ, R128 ;  /* 0x000000ffffa77224 */ /* 0x000fc600078e0080 */
[----:B------:R-:W4:Y:S01]  /*65fc0*/  LDL.LU R140, [R1+0x24b4] ;  /* 0x0024b400018c7983 */ /* 0x000f220000300800 */
[----:B------:R-:W-:-:S03]  /*65fd0*/  IMAD.MOV.U32 R146, RZ, RZ, R133 ;  /* 0x000000ffff927224 */ /* 0x000fc600078e0085 */
[----:B------:R-:W5:Y:S01]  /*65fe0*/  LDL.LU R137, [R1+0x24b0] ;  /* 0x0024b00001897983 */ /* 0x000f620000300800 */
[----:B------:R-:W-:-:S03]  /*65ff0*/  IMAD.MOV.U32 R147, RZ, RZ, R132 ;  /* 0x000000ffff937224 */ /* 0x000fc600078e0084 */
[----:B------:R-:W5:Y:S04]  /*66000*/  LDL.LU R136, [R1+0x24ac] ;  /* 0x0024ac0001887983 */ /* 0x000f680000300800 */
[----:B------:R-:W2:Y:S04]  /*66010*/  LDL.LU R129, [R1+0x24a8] ;  /* 0x0024a80001817983 */ /* 0x000ea80000300800 */
[----:B------:R-:W2:Y:S04]  /*66020*/  LDL.LU R128, [R1+0x24a4] ;  /* 0x0024a40001807983 */ /* 0x000ea80000300800 */
[----:B------:R-:W2:Y:S04]  /*66030*/  LDL.LU R133, [R1+0x24a0] ;  /* 0x0024a00001857983 */ /* 0x000ea80000300800 */
[----:B------:R-:W2:Y:S04]  /*66040*/  LDL.LU R132, [R1+0x249c] ;  /* 0x00249c0001847983 */ /* 0x000ea80000300800 */
        /* <DEDUP_REMOVED lines=9> */
[----:B------:R-:W4:Y:S01]  /*660e0*/  LDL.LU R134, [R1+0x2c8] ;  /* 0x0002c80001867983 */ /* 0x000f220000300800 */
[----:B------:R-:W-:-:S03]  /*660f0*/  IMAD.MOV.U32 R160, RZ, RZ, R149 ;  /* 0x000000ffffa07224 */ /* 0x000fc600078e0095 */
[----:B------:R-:W4:Y:S01]  /*66100*/  LDL.LU R135, [R1+0x2cc] ;  /* 0x0002cc0001877983 */ /* 0x000f220000300800 */
[----:B------:R-:W-:-:S03]  /*66110*/  IMAD.MOV.U32 R161, RZ, RZ, R148 ;  /* 0x000000ffffa17224 */ /* 0x000fc600078e0094 */
        /* <DEDUP_REMOVED lines=16> */
[----:B------:R-:W-:Y:S04]  /*66220*/  STL.64 [R1+0x2358], R122 ;  /* 0x0023587a01007387 */ /* 0x000fe80000100a00 */
[----:B------:R-:W-:Y:S01]  /*66230*/  STL.64 [R1+0x2350], R120 ;  /* 0x0023507801007387 */ /* 0x000fe20000100a00 */
[----:B------:R-:W-:-:S02]  /*66240*/  IMAD.MOV.U32 R194, RZ, RZ, R244 ;  /* 0x000000ffffc27224 */ /* 0x000fc400078e00f4 */
[----:B------:R-:W-:Y:S02]  /*66250*/  IMAD.MOV.U32 R195, RZ, RZ, R245 ;  /* 0x000000ffffc37224 */ /* 0x000fe400078e00f5 */
[----:B------:R-:W-:Y:S02]  /*66260*/  IMAD.MOV.U32 R200, RZ, RZ, R246 ;  /* 0x000000ffffc87224 */ /* 0x000fe400078e00f6 */
[----:B------:R-:W-:Y:S01]  /*66270*/  IMAD.MOV.U32 R201, RZ, RZ, R247 ;  /* 0x000000ffffc97224 */ /* 0x000fe200078e00f7 */
[C---:B--2---:R-:W-:Y:S08]  /*66280*/  HMMA.1688.F32.TF32 R128, R172.reuse, R56, R128 ;  /* 0x00000038ac80723c */ /* 0x044ff00000081080 */
[----:B---3--:R-:W-:Y:S11]  /*66290*/  HMMA.1688.F32.TF32 R124, R172, R4, R184 ;  /* 0x00000004ac7c723c */ /* 0x008ff600000810b8 */
[----:B------:R-:W-:Y:S11]  /*662a0*/  @!UPT UIADD3 URZ, URZ, URZ, URZ ;  /* 0x0000003f3f3ff290 */ /* 0x000ff6000fffe03f */
[----:B------:R-:W-:Y:S01]  /*662b0*/  @!UPT UIADD3 URZ, URZ, URZ, URZ ;  /* 0x0000003f3f3ff290 */ /* 0x000fe2000fffe03f */
[----:B------:R-:W-:Y:S04]  /*662c0*/  STL.64 [R1+0x2368], R126 ;  /* 0x0023687e01007387 */ /* 0x000fe80000100a00 */
[----:B------:R-:W-:Y:S04]  /*662d0*/  STL.64 [R1+0x2360], R124 ;  /* 0x0023607c01007387 */ /* 0x000fe80000100a00 */
[----:B------:R-:W-:Y:S04]  /*662e0*/  STL.64 [R1+0x2378], R130 ;  /* 0x0023788201007387 */ /* 0x000fe80000100a00 */
[----:B------:R-:W-:Y:S04]  /*662f0*/  STL.64 [R1+0x2370], R128 ;  /* 0x0023708001007387 */ /* 0x000fe80000100a00 */
[----:B------:R-:W2:Y:S04]  /*66300*/  LDL.LU R192, [R1+0x150] ;  /* 0x0001500001c07983 */ /* 0x000ea80000300800 */
[----:B------:R-:W2:Y:S04]  /*66310*/  LDL.LU R193, [R1+0x154] ;  /* 0x0001540001c17983 */ /* 0x000ea80000300800 */
[----:B------:R-:W3:Y:S04]  /*66320*/  LDL.LU R244, [R1+0x2490] ;  /* 0x0024900001f47983 */ /* 0x000ee80000300800 */
[----:B------:R-:W3:Y:S04]  /*66330*/  LDL.LU R245, [R1+0x248c] ;  /* 0x00248c0001f57983 */ /* 0x000ee80000300800 */
[----:B------:R-:W2:Y:S04]  /*66340*/  LDL.LU R184, [R1+0x170] ;  /* 0x0001700001b87983 */ /* 0x000ea80000300800 */
[----:B------:R-:W2:Y:S04]  /*66350*/  LDL.LU R185, [R1+0x174] ;  /* 0x0001740001b97983 */ /* 0x000ea80000300800 */
[----:B------:R-:W2:Y:S04]  /*66360*/  LDL.LU R186, [R1+0x178] ;  /* 0x0001780001ba7983 */ /* 0x000ea80000300800 */
[----:B------:R-:W2:Y:S04]  /*66370*/  LDL.LU R187, [R1+0x17c] ;  /* 0x00017c0001bb7983 */ /* 0x000ea80000300800 */
[----:B------:R-:W3:Y:S04]  /*66380*/  LDL.LU R246, [R1+0x2488] ;  /* 0x0024880001f67983 */ /* 0x000ee80000300800 */
[----:B------:R-:W3:Y:S01]  /*66390*/  LDL.LU R247, [R1+0x2484] ;  /* 0x0024840001f77983 */ /* 0x000ee20000300800 */
[----:B------:R-:W-:-:S03]  /*663a0*/  IMAD.MOV.U32 R71, RZ, RZ, R243 ;  /* 0x000000ffff477224 */ /* 0x000fc600078e00f3 */
[----:B------:R-:W-:Y:S04]  /*663b0*/  LDS R243, [R2+0x102480] ;  /* 0x1024800002f37984 */ /* 0x000fe80000000800 */
[----:B------:R-:W-:Y:S04]  /*663c0*/  LDS R240, [R71+0x102080] ;  /* 0x1020800047f07984 */ /* 0x000fe80000000800 */
[----:B------:R-:W5:Y:S01]  /*663d0*/  LDS R242, [R71+0x102480] ;  /* 0x1024800047f27984 */ /* 0x000f620000000800 */
[----:B----4-:R-:W-:Y:S01]  /*663e0*/  HMMA.1688.F32.TF32 R132, R172, R52, R132 ;  /* 0x00000034ac84723c */ /* 0x010fe20000081084 */
[----:B-1----:R-:W-:-:S02]  /*663f0*/  IMAD.MOV.U32 R68, RZ, RZ, R190 ;  /* 0x000000ffff447224 */ /* 0x002fc400078e00be */
[----:B------:R-:W-:Y:S01]  /*66400*/  IMAD.MOV.U32 R69, RZ, RZ, R191 ;  /* 0x000000ffff457224 */ /* 0x000fe200078e00bf */
[----:B------:R-:W4:Y:S04]  /*66410*/  LDL.LU R202, [R1+0x148] ;  /* 0x0001480001ca7983 */ /* 0x000f280000300800 */
[C---:B-----5:R-:W-:Y:S01]  /*66420*/  HMMA.1688.F32.TF32 R136, R172.reuse, R48, R136 ;  /* 0x00000030ac88723c */ /* 0x060fe20000081088 */
[----:B------:R-:W-:Y:S01]  /*66430*/  IMAD.MOV.U32 R70, RZ, RZ, R199 ;  /* 0x000000ffff467224 */ /* 0x000fe200078e00c7 */
[----:B------:R-:W4:Y:S06]  /*66440*/  LDL.LU R203, [R1+0x14c] ;  /* 0x00014c0001cb7983 */ /* 0x000f2c0000300800 */
        /* <DEDUP_REMOVED lines=9> */
[----:B------:R-:W-:-:S02]  /*664e0*/  IMAD.MOV.U32 R76, RZ, RZ, R197 ;  /* 0x000000ffff4c7224 */ /* 0x000fc400078e00c5 */
[----:B------:R-:W5:Y:S01]  /*664f0*/  LDL.LU R197, [R1+0x2480] ;  /* 0x0024800001c57983 */ /* 0x000f620000300800 */
[----:B------:R-:W-:Y:S02]  /*66500*/  IMAD.MOV.U32 R77, RZ, RZ, R198 ;  /* 0x000000ffff4d7224 */ /* 0x000fe400078e00c6 */
[----:B------:R-:W-:Y:S01]  /*66510*/  IMAD.MOV.U32 R78, RZ, RZ, R188 ;  /* 0x000000ffff4e7224 */ /* 0x000fe200078e00bc */
[----:B------:R-:W5:Y:S01]  /*66520*/  LDL.LU R198, [R1+0x247c] ;  /* 0x00247c0001c67983 */ /* 0x000f620000300800 */
[----:B------:R-:W-:Y:S02]  /*66530*/  IMAD.MOV.U32 R79, RZ, RZ, R180 ;  /* 0x000000ffff4f7224 */ /* 0x000fe400078e00b4 */
[----:B------:R-:W-:Y:S01]  /*66540*/  IMAD.MOV.U32 R72, RZ, RZ, R181 ;  /* 0x000000ffff487224 */ /* 0x000fe200078e00b5 */
[----:B------:R-:W2:Y:S01]  /*66550*/  LDL.LU R188, [R1+0x2478] ;  /* 0x0024780001bc7983 */ /* 0x000ea20000300800 */
[----:B------:R-:W-:-:S03]  /*66560*/  IMAD.MOV.U32 R73, RZ, RZ, R182 ;  /* 0x000000ffff497224 */ /* 0x000fc600078e00b6 */
[----:B------:R-:W2:Y:S01]  /*66570*/  LDL.LU R180, [R1+0x2474] ;  /* 0x0024740001b47983 */ /* 0x000ea20000300800 */
[----:B------:R-:W-:-:S03]  /*66580*/  IMAD.MOV.U32 R74, RZ, RZ, R183 ;  /* 0x000000ffff4a7224 */ /* 0x000fc600078e00b7 */
[----:B------:R-:W2:Y:S01]  /*66590*/  LDL.LU R181, [R1+0x2470] ;  /* 0x0024700001b57983 */ /* 0x000ea20000300800 */
[----:B------:R-:W-:-:S03]  /*665a0*/  IMAD.MOV.U32 R75, RZ, RZ, R189 ;  /* 0x000000ffff4b7224 */ /* 0x000fc600078e00bd */
[----:B------:R-:W2:Y:S01]  /*665b0*/  LDL.LU R182, [R1+0x246c] ;  /* 0x00246c0001b67983 */ /* 0x000ea20000300800 */
[C---:B------:R-:W-:Y:S03]  /*665c0*/  HMMA.1688.F32.TF32 R228, R240.reuse, R20, R228 ;  /* 0x00000014f0e4723c */ /* 0x040fe600000810e4 */
[----:B------:R-:W2:Y:S04]  /*665d0*/  LDL.LU R183, [R1+0x2468] ;  /* 0x0024680001b77983 */ /* 0x000ea80000300800 */
[----:B------:R-:W2:Y:S04]  /*665e0*/  LDL.LU R189, [R1+0x2464] ;  /* 0x0024640001bd7983 */ /* 0x000ea80000300800 */
[----:B------:R-:W2:Y:S04]  /*665f0*/  LDL.LU R190, [R1+0x2460] ;  /* 0x0024600001be7983 */ /* 0x000ea80000300800 */
[----:B------:R-:W2:Y:S04]  /*66600*/  LDL.LU R191, [R1+0x245c] ;  /* 0x00245c0001bf7983 */ /* 0x000ea80000300800 */
[----:B------:R-:W5:Y:S01]  /*66610*/  LDL.LU R199, [R1+0x2458] ;  /* 0x0024580001c77983 */ /* 0x000f620000300800 */
[----:B---3--:R-:W-:Y:S03]  /*66620*/  HMMA.1688.F32.TF32 R176, R240, R64, R244 ;  /* 0x00000040f0b0723c */ /* 0x008fe600000810f4 */
[----:B------:R-:W-:Y:S04]  /*66630*/  LDS R244, [R3+0x102800] ;  /* 0x1028000003f47984 */ /* 0x000fe80000000800 */
[----:B------:R-:W-:Y:S04]  /*66640*/  LDS R246, [R3+0x102c00] ;  /* 0x102c000003f67984 */ /* 0x000fe80000000800 */
[----:B------:R-:W-:Y:S04]  /*66650*/  LDS R245, [R252+0x102800] ;  /* 0x10280000fcf57984 */ /* 0x000fe80000000800 */
[----:B------:R-:W1:Y:S01]  /*66660*/  LDS R247, [R252+0x102c00] ;  /* 0x102c0000fcf77984 */ /* 0x000e620000000800 */
[----:B------:R-:W-:Y:S01]  /*66670*/  MOV R65, R71 ;  /* 0x0000004700417202 */ /* 0x000fe20000000f00 */
[----:B------:R-:W-:-:S02]  /*66680*/  IMAD.MOV.U32 R71, RZ, RZ, R207 ;  /* 0x000000ffff477224 */ /* 0x000fc400078e00cf */
[----:B------:R-:W3:Y:S05]  /*66690*/  LDL.LU R207, [R1+0x2454] ;  /* 0x0024540001cf7983 */ /* 0x000eea0000300800 */
[----:B-1----:R-:W-:Y:S11]  /*666a0*/  HMMA.1688.F32.TF32 R68, R244, R10, R68 ;  /* 0x0000000af444723c */ /* 0x002ff60000081044 */
[----:B------:R-:W-:Y:S11]  /*666b0*/  @!UPT UIADD3 URZ, URZ, URZ, URZ ;  /* 0x0000003f3f3ff290 */ /* 0x000ff6000fffe03f */
[----:B------:R-:W-:Y:S02]  /*666c0*/  @!UPT UIADD3 URZ, URZ, URZ, URZ ;  /* 0x0000003f3f3ff290 */ /* 0x000fe4000fffe03f */
[----:B------:R-:W-:Y:S02]  /*666d0*/  IMAD.MOV.U32 R20, RZ, RZ, R71 ;  /* 0x000000ffff147224 */ /* 0x000fe400078e0047 */
[----:B------:R-:W-:Y:S02]  /*666e0*/  IMAD.MOV.U32 R71, RZ, RZ, R248 ;  /* 0x000000ffff477224 */ /* 0x000fe400078e00f8 */
[----:B------:R-:W-:Y:S02]  /*666f0*/  IMAD.MOV.U32 R248, RZ, RZ, R19 ;  /* 0x000000fffff87224 */ /* 0x000fe400078e0013 */
[----:B------:R-:W2:Y:S01]  /*66700*/  LDL.LU R19, [R1+0x2450] ;  /* 0x0024500001137983 */ /* 0x000ea20000300800 */
[----:B------:R-:W-:Y:S01]  /*66710*/  HMMA.1688.F32.TF32 R224, R240, R24, R224 ;  /* 0x00000018f0e0723c */ /* 0x000fe200000810e0 */
[----:B------:R-:W-:Y:S02]  /*66720*/  IMAD.MOV.U32 R21, RZ, RZ, R70 ;  /* 0x000000ffff157224 */ /* 0x000fe400078e0046 */
[----:B------:R-:W-:-:S02]  /*66730*/  IMAD.MOV.U32 R70, RZ, RZ, R249 ;  /* 0x000000ffff467224 */ /* 0x000fc400078e00f9 */
[----:B------:R-:W-:Y:S02]  /*66740*/  IMAD.MOV.U32 R249, RZ, RZ, R18 ;  /* 0x000000fffff97224 */ /* 0x000fe400078e0012 */
[----:B------:R-:W-:Y:S01]  /*66750*/  IMAD.MOV.U32 R24, RZ, RZ, R69 ;  /* 0x000000ffff187224 */ /* 0x000fe200078e0045 */
[----:B------:R-:W3:Y:S01]  /*66760*/  LDL.LU R18, [R1+0x244c] ;  /* 0x00244c0001127983 */ /* 0x000ee20000300800 */
[----:B------:R-:W-:Y:S02]  /*66770*/  IMAD.MOV.U32 R25, RZ, RZ, R68 ;  /* 0x000000ffff197224 */ /* 0x000fe400078e0044 */
[----:B------:R-:W-:Y:S02]  /*66780*/  IMAD.MOV.U32 R69, RZ, RZ, R250 ;  /* 0x000000ffff457224 */ /* 0x000fe400078e00fa */
[----:B------:R-:W-:Y:S02]  /*66790*/  IMAD.MOV.U32 R68, RZ, RZ, R251 ;  /* 0x000000ffff447224 */ /* 0x000fe400078e00fb */
[----:B------:R-:W-:-:S02]  /*667a0*/  IMAD.MOV.U32 R250, RZ, RZ, R15 ;  /* 0x000000fffffa7224 */ /* 0x000fc400078e000f */
[----:B------:R-:W4:Y:S01]  /*667b0*/  LDL.LU R15, [R1+0x2448] ;  /* 0x00244800010f7983 */ /* 0x000f220000300800 */
[----:B------:R-:W-:Y:S02]  /*667c0*/  IMAD.MOV.U32 R251, RZ, RZ, R14 ;  /* 0x000000fffffb7224 */ /* 0x000fe400078e000e */
[----:B------:R-:W-:Y:S01]  /*667d0*/  IMAD.MOV.U32 R84, RZ, RZ, R27 ;  /* 0x000000ffff547224 */ /* 0x000fe200078e001b */
[----:B------:R-:W5:Y:S01]  /*667e0*/  LDL.LU R14, [R1+0x2444] ;  /* 0x00244400010e7983 */ /* 0x000f620000300800 */
[----:B------:R-:W-:Y:S02]  /*667f0*/  IMAD.MOV.U32 R85, RZ, RZ, R23 ;  /* 0x000000ffff557224 */ /* 0x000fe400078e0017 */
[----:B------:R-:W-:Y:S01]  /*66800*/  IMAD.MOV.U32 R86, RZ, RZ, R26 ;  /* 0x000000ffff567224 */ /* 0x000fe200078e001a */
[----:B------:R-:W5:Y:S01]  /*66810*/  LDL.LU R27, [R1+0x2440] ;  /* 0x00244000011b7983 */ /* 0x000f620000300800 */
[----:B------:R-:W-:-:S03]  /*66820*/  IMAD.MOV.U32 R87, RZ, RZ, R22 ;  /* 0x000000ffff577224 */ /* 0x000fc600078e0016 */
[----:B------:R-:W5:Y:S04]  /*66830*/  LDL.LU R23, [R1+0x243c] ;  /* 0x00243c0001177983 */ /* 0x000f680000300800 */
[----:B------:R-:W5:Y:S04]  /*66840*/  LDL.LU R26, [R1+0x2438] ;  /* 0x00243800011a7983 */ /* 0x000f680000300800 */
[----:B------:R-:W5:Y:S01]  /*66850*/  LDL.LU R22, [R1+0x2434] ;  /* 0x0024340001167983 */ /* 0x000f620000300800 */
[----:B--2---:R-:W-:-:S03]  /*66860*/  IMAD.MOV.U32 R92, RZ, RZ, R19 ;  /* 0x000000ffff5c7224 */ /* 0x004fc600078e0013 */
[----:B------:R-:W2:Y:S01]  /*66870*/  LDL.LU R19, [R1+0x2430] ;  /* 0x0024300001137983 */ /* 0x000ea20000300800 */
[----:B------:R-:W-:Y:S01]  /*66880*/  IMAD.MOV.U32 R93, RZ, RZ, R34 ;  /* 0x000000ffff5d7224 */ /* 0x000fe200078e0022 */
[----:B------:R-:W-:Y:S01]  /*66890*/  MOV R95, R30 ;  /* 0x0000001e005f7202 */ /* 0x000fe20000000f00 */
[----:B------:R-:W-:Y:S01]  /*668a0*/  IMAD.MOV.U32 R94, RZ, RZ, R31 ;  /* 0x000000ffff5e7224 */ /* 0x000fe200078e001f */
[----:B------:R-:W2:Y:S04]  /*668b0*/  LDL.LU R34, [R1+0x242c] ;  /* 0x00242c0001227983 */ /* 0x000ea80000300800 */
[----:B------:R-:W2:Y:S01]  /*668c0*/  LDL.LU R31, [R1+0x2428] ;  /* 0x00242800011f7983 */ /* 0x000ea20000300800 */
[----:B---3--:R-:W-:-:S03]  /*668d0*/  IMAD.MOV.U32 R99, RZ, RZ, R18 ;  /* 0x000000ffff637224 */ /* 0x008fc600078e0012 */
[----:B------:R-:W3:Y:S01]  /*668e0*/  LDL.LU R30, [R1+0x2424] ;  /* 0x00242400011e7983 */ /* 0x000ee20000300800 */
[----:B----4-:R-:W-:Y:S02]  /*668f0*/  IMAD.MOV.U32 R98, RZ, RZ, R15 ;  /* 0x000000ffff627224 */ /* 0x010fe400078e000f */
[----:B-----5:R-:W-:Y:S02]  /*66900*/  IMAD.MOV.U32 R97, RZ, RZ, R14 ;  /* 0x000000ffff617224 */ /* 0x020fe400078e000e */
[----:B------:R-:W-:Y:S02]  /*66910*/  IMAD.MOV.U32 R96, RZ, RZ, R27 ;  /* 0x000000ffff607224 */ /* 0x000fe400078e001b */
[----:B------:R-:W4:Y:S04]  /*66920*/  LDL.LU R27, [R1+0x2420] ;  /* 0x00242000011b7983 */ /* 0x000f280000300800 */
[----:B------:R-:W5:Y:S04]  /*66930*/  LDL.LU R14, [R1+0x241c] ;  /* 0x00241c00010e7983 */ /* 0x000f680000300800 */
[----:B------:R-:W3:Y:S01]  /*66940*/  LDL.LU R15, [R1+0x2418] ;  /* 0x00241800010f7983 */ /* 0x000ee20000300800 */
[----:B------:R-:W-:-:S02]  /*66950*/  IMAD.MOV.U32 R102, RZ, RZ, R26 ;  /* 0x000000ffff667224 */ /* 0x000fc400078e001a */
[----:B------:R-:W-:Y:S01]  /*66960*/  IMAD.MOV.U32 R101, RZ, RZ, R22 ;  /* 0x000000ffff657224 */ /* 0x000fe200078e0016 */
[----:B------:R-:W4:Y:S01]  /*66970*/  LDL.LU R18, [R1+0x2414] ;  /* 0x0024140001127983 */ /* 0x000f220000300800 */
[----:B------:R-:W-:Y:S02]  /*66980*/  IMAD.MOV.U32 R103, RZ, RZ, R23 ;  /* 0x000000ffff677224 */ /* 0x000fe400078e0017 */
[----:B--2---:R-:W-:Y:S02]  /*66990*/  IMAD.MOV.U32 R100, RZ, RZ, R19 ;  /* 0x000000ffff647224 */ /* 0x004fe400078e0013 */
[----:B------:R-:W2:Y:S04]  /*669a0*/  LDL.LU R19, [R1+0x2410] ;  /* 0x0024100001137983 */ /* 0x000ea80000300800 */
[----:B------:R-:W2:Y:S04]  /*669b0*/  LDL.LU R22, [R1+0x240c] ;  /* 0x00240c0001167983 */ /* 0x000ea80000300800 */
[----:B------:R-:W2:Y:S04]  /*669c0*/  LDL.LU R26, [R1+0x2408] ;  /* 0x00240800011a7983 */ /* 0x000ea80000300800 */
[----:B------:R-:W2:Y:S04]  /*669d0*/  LDL.LU R23, [R1+0x2404] ;  /* 0x0024040001177983 */ /* 0x000ea80000300800 */
[----:B------:R-:W2:Y:S01]  /*669e0*/  LDL.LU R108, [R1+0xb0] ;  /* 0x0000b000016c7983 */ /* 0x000ea20000300800 */
[----:B-----5:R-:W-:-:S02]  /*669f0*/  IMAD.MOV.U32 R111, RZ, RZ, R14 ;  /* 0x000000ffff6f7224 */ /* 0x020fc400078e000e */
[----:B---3--:R-:W-:Y:S02]  /*66a00*/  IMAD.MOV.U32 R110, RZ, RZ, R15 ;  /* 0x000000ffff6e7224 */ /* 0x008fe400078e000f */
[----:B----4-:R-:W-:Y:S02]  /*66a10*/  IMAD.MOV.U32 R109, RZ, RZ, R18 ;  /* 0x000000ffff6d7224 */ /* 0x010fe400078e0012 */
[----:B------:R-:W3:Y:S04]  /*66a20*/  LDL.LU R18, [R1+0x2400] ;  /* 0x0024000001127983 */ /* 0x000ee80000300800 */
[----:B------:R-:W4:Y:S04]  /*66a30*/  LDL.LU R15, [R1+0x23fc] ;  /* 0x0023fc00010f7983 */ /* 0x000f280000300800 */
[----:B------:R-:W5:Y:S01]  /*66a40*/  LDL.LU R14, [R1+0x23f8] ;  /* 0x0023f800010e7983 */ /* 0x000f620000300800 */
[----:B--2---:R-:W-:-:S02]  /*66a50*/  IMAD.MOV.U32 R115, RZ, RZ, R19 ;  /* 0x000000ffff737224 */ /* 0x004fc400078e0013 */
[----:B------:R-:W-:Y:S02]  /*66a60*/  IMAD.MOV.U32 R114, RZ, RZ, R22 ;  /* 0x000000ffff727224 */ /* 0x000fe400078e0016 */
[----:B------:R-:W-:Y:S02]  /*66a70*/  IMAD.MOV.U32 R112, RZ, RZ, R26 ;  /* 0x000000ffff707224 */ /* 0x000fe400078e001a */
[----:B------:R-:W2:Y:S01]  /*66a80*/  LDL.LU R26, [R1+0x23f4] ;  /* 0x0023f400011a7983 */ /* 0x000ea20000300800 */
[----:B------:R-:W-:-:S03]  /*66a90*/  IMAD.MOV.U32 R113, RZ, RZ, R23 ;  /* 0x000000ffff717224 */ /* 0x000fc600078e0017 */
[----:B------:R-:W2:Y:S04]  /*66aa0*/  LDL.LU R23, [R1+0x23f0] ;  /* 0x0023f00001177983 */ /* 0x000ea80000300800 */
[----:B------:R-:W2:Y:S04]  /*66ab0*/  LDL.LU R22, [R1+0x23ec] ;  /* 0x0023ec0001167983 */ /* 0x000ea80000300800 */
[----:B------:R-:W2:Y:S01]  /*66ac0*/  LDL.LU R19, [R1+0x23e8] ;  /* 0x0023e80001137983 */ /* 0x000ea20000300800 */
[C---:B------:R-:W-:Y:S03]  /*66ad0*/  HMMA.1688.F32.TF32 R72, R244.reuse, R62, R72 ;  /* 0x0000003ef448723c */ /* 0x040fe60000081048 */
[----:B------:R-:W2:Y:S04]  /*66ae0*/  LDL.LU R128, [R1+0x100] ;  /* 0x0001000001807983 */ /* 0x000ea80000300800 */
[----:B------:R-:W2:Y:S01]  /*66af0*/  LDL.LU R129, [R1+0x104] ;  /* 0x0001040001817983 */ /* 0x000ea20000300800 */
[----:B------:R-:W-:Y:S03]  /*66b00*/  HMMA.1688.F32.TF32 R76, R244, R66, R76 ;  /* 0x00000042f44c723c */ /* 0x000fe6000008104c */
[----:B------:R-:W2:Y:S04]  /*66b10*/  LDL.LU R130, [R1+0x108] ;  /* 0x0001080001827983 */ /* 0x000ea80000300800 */
[----:B------:R-:W2:Y:S04]  /*66b20*/  LDL.LU R131, [R1+0x10c] ;  /* 0x00010c0001837983 */ /* 0x000ea80000300800 */
[----:B------:R-:W2:Y:S04]  /*66b30*/  LDL.LU R124, [R1+0xf0] ;  /* 0x0000f000017c7983 */ /* 0x000ea80000300800 */
[----:B------:R-:W2:Y:S01]  /*66b40*/  LDL.LU R125, [R1+0xf4] ;  /* 0x0000f400017d7983 */ /* 0x000ea20000300800 */
[----:B-----5:R-:W-:-:S03]  /*66b50*/  IMAD.MOV.U32 R117, RZ, RZ, R14 ;  /* 0x000000ffff757224 */ /* 0x020fc600078e000e */
[----:B------:R-:W5:Y:S01]  /*66b60*/  LDL.LU R126, [R1+0xf8] ;  /* 0x0000f800017e7983 */ /* 0x000f620000300800 */
[----:B----4-:R-:W-:-:S03]  /*66b70*/  IMAD.MOV.U32 R118, RZ, RZ, R15 ;  /* 0x000000ffff767224 */ /* 0x010fc600078e000f */
[----:B------:R-:W5:Y:S01]  /*66b80*/  LDL.LU R127, [R1+0xfc] ;  /* 0x0000fc00017f7983 */ /* 0x000f620000300800 */
[----:B---3--:R-:W-:-:S03]  /*66b90*/  IMAD.MOV.U32 R119, RZ, RZ, R18 ;  /* 0x000000ffff777224 */ /* 0x008fc600078e0012 */
[----:B------:R-:W3:Y:S04]  /*66ba0*/  LDL.LU R116, [R1+0xd0] ;  /* 0x0000d00001747983 */ /* 0x000ee80000300800 */
[----:B------:R-:W4:Y:S04]  /*66bb0*/  LDL.LU R14, [R1+0x23e4] ;  /* 0x0023e400010e7983 */ /* 0x000f280000300800 */
[----:B------:R-:W4:Y:S04]  /*66bc0*/  LDL.LU R15, [R1+0x23e0] ;  /* 0x0023e000010f7983 */ /* 0x000f280000300800 */
[----:B------:R-:W3:Y:S01]  /*66bd0*/  LDL.LU R18, [R1+0x23dc] ;  /* 0x0023dc0001127983 */ /* 0x000ee20000300800 */
[----:B------:R-:W-:-:S02]  /*66be0*/  IMAD.MOV.U32 R104, RZ, RZ, R27 ;  /* 0x000000ffff687224 */ /* 0x000fc400078e001b */
[----:B------:R-:W-:Y:S02]  /*66bf0*/  IMAD.MOV.U32 R105, RZ, RZ, R30 ;  /* 0x000000ffff697224 */ /* 0x000fe400078e001e */
[----:B------:R-:W-:Y:S02]  /*66c00*/  IMAD.MOV.U32 R106, RZ, RZ, R31 ;  /* 0x000000ffff6a7224 */ /* 0x000fe400078e001f */
[----:B------:R-:W-:Y:S02]  /*66c10*/  IMAD.MOV.U32 R107, RZ, RZ, R34 ;  /* 0x000000ffff6b7224 */ /* 0x000fe400078e0022 */
[----:B------:R-:W-:Y:S01]  /*66c20*/  IMAD.MOV.U32 R88, RZ, RZ, R35 ;  /* 0x000000ffff587224 */ /* 0x000fe200078e0023 */
[----:B------:R-:W-:Y:S01]  /*66c30*/  HMMA.1688.F32.TF32 R232, R240, R16, R232 ;  /* 0x00000010f0e8723c */ /* 0x000fe200000810e8 */
[----:B------:R-:W-:Y:S02]  /*66c40*/  IMAD.MOV.U32 R89, RZ, RZ, R38 ;  /* 0x000000ffff597224 */ /* 0x000fe400078e0026 */
[----:B------:R-:W-:-:S02]  /*66c50*/  IMAD.MOV.U32 R90, RZ, RZ, R39 ;  /* 0x000000ffff5a7224 */ /* 0x000fc400078e0027 */
[----:B------:R-:W-:Y:S02]  /*66c60*/  IMAD.MOV.U32 R91, RZ, RZ, R42 ;  /* 0x000000ffff5b7224 */ /* 0x000fe400078e002a */
[----:B------:R-:W-:Y:S01]  /*66c70*/  IMAD.MOV.U32 R17, RZ, RZ, R72 ;  /* 0x000000ffff117224 */ /* 0x000fe200078e0048 */
[C---:B------:R-:W-:Y:S01]  /*66c80*/  HMMA.1688.F32.TF32 R236, R240.reuse, R12, R236 ;  /* 0x0000000cf0ec723c */ /* 0x040fe200000810ec */
[----:B------:R-:W-:Y:S02]  /*66c90*/  IMAD.MOV.U32 R16, RZ, RZ, R73 ;  /* 0x000000ffff107224 */ /* 0x000fe400078e0049 */
[----:B------:R-:W-:Y:S02]  /*66ca0*/  IMAD.MOV.U32 R72, RZ, RZ, R43 ;  /* 0x000000ffff487224 */ /* 0x000fe400078e002b */
[----:B------:R-:W-:Y:S02]  /*66cb0*/  IMAD.MOV.U32 R73, RZ, RZ, R46 ;  /* 0x000000ffff497224 */ /* 0x000fe400078e002e */
[----:B------:R-:W-:Y:S01]  /*66cc0*/  IMAD.MOV.U32 R13, RZ, RZ, R74 ;  /* 0x000000ffff0d7224 */ /* 0x000fe200078e004a */
[----:B------:R-:W-:Y:S01]  /*66cd0*/  HMMA.1688.F32.TF32 R184, R240, R8, R184 ;  /* 0x00000008f0b8723c */ /* 0x000fe200000810b8 */
[----:B------:R-:W-:Y:S01]  /*66ce0*/  MOV R12, R75 ;  /* 0x0000004b000c7202 */ /* 0x000fe20000000f00 */
[----:B------:R-:W-:-:S02]  /*66cf0*/  IMAD.MOV.U32 R74, RZ, RZ, R47 ;  /* 0x000000ffff4a7224 */ /* 0x000fc400078e002f */
[----:B------:R-:W-:-:S03]  /*66d00*/  IMAD.MOV.U32 R75, RZ, RZ, R50 ;  /* 0x000000ffff4b7224 */ /* 0x000fc600078e0032 */
[----:B------:R-:W-:Y:S01]  /*66d10*/  IMAD.MOV.U32 R9, RZ, RZ, R76 ;  /* 0x000000ffff097224 */ /* 0x000fe200078e004c */
[----:B------:R-:W-:Y:S01]  /*66d20*/  HMMA.1688.F32.TF32 R188, R240, R4, R188 ;  /* 0x00000004f0bc723c */ /* 0x000fe200000810bc */
[----:B------:R-:W-:Y:S02]  /*66d30*/  IMAD.MOV.U32 R8, RZ, RZ, R77 ;  /* 0x000000ffff087224 */ /* 0x000fe400078e004d */
[----:B------:R-:W-:Y:S02]  /*66d40*/  IMAD.MOV.U32 R76, RZ, RZ, R6 ;  /* 0x000000ffff4c7224 */ /* 0x000fe400078e0006 */
[----:B------:R-:W-:Y:S02]  /*66d50*/  IMAD.MOV.U32 R77, RZ, RZ, R7 ;  /* 0x000000ffff4d7224 */ /* 0x000fe400078e0007 */
[----:B------:R-:W-:Y:S02]  /*66d60*/  IMAD.MOV.U32 R5, RZ, RZ, R78 ;  /* 0x000000ffff057224 */ /* 0x000fe400078e004e */
[----:B------:R-:W-:-:S02]  /*66d70*/  IMAD.MOV.U32 R4, RZ, RZ, R79 ;  /* 0x000000ffff047224 */ /* 0x000fc400078e004f */
[----:B------:R-:W-:Y:S02]  /*66d80*/  IMAD.MOV.U32 R78, RZ, RZ, R51 ;  /* 0x000000ffff4e7224 */ /* 0x000fe400078e0033 */
[----:B------:R-:W-:Y:S01]  /*66d90*/  IMAD.MOV.U32 R79, RZ, RZ, R54 ;  /* 0x000000ffff4f7224 */ /* 0x000fe200078e0036 */
[----:B------:R-:W-:Y:S01]  /*66da0*/  MOV R81, R59 ;  /* 0x0000003b00517202 */ /* 0x000fe20000000f00 */
[----:B------:R-:W-:Y:S02]  /*66db0*/  IMAD.MOV.U32 R80, RZ, RZ, R58 ;  /* 0x000000ffff507224 */ /* 0x000fe400078e003a */
[----:B------:R-:W-:Y:S02]  /*66dc0*/  IMAD.MOV.U32 R82, RZ, RZ, R55 ;  /* 0x000000ffff527224 */ /* 0x000fe400078e0037 */
[----:B--2---:R-:W-:Y:S02]  /*66dd0*/  IMAD.MOV.U32 R123, RZ, RZ, R26 ;  /* 0x000000ffff7b7224 */ /* 0x004fe400078e001a */
[----:B------:R-:W-:Y:S01]  /*66de0*/  IMAD.MOV.U32 R122, RZ, RZ, R23 ;  /* 0x000000ffff7a7224 */ /* 0x000fe200078e0017 */
[----:B------:R-:W-:Y:S01]  /*66df0*/  MOV R121, R22 ;  /* 0x0000001600797202 */ /* 0x000fe20000000f00 */
[----:B------:R-:W-:-:S02]  /*66e00*/  IMAD.MOV.U32 R120, RZ, RZ, R19 ;  /* 0x000000ffff787224 */ /* 0x000fc400078e0013 */
[----:B------:R-:W3:Y:S04]  /*66e10*/  LDL.LU R19, [R1+0x23d8] ;  /* 0x0023d80001137983 */ /* 0x000ee80000300800 */
        /* <DEDUP_REMOVED lines=22> */
[C---:B------:R-:W-:Y:S08]  /*66f80*/  HMMA.1688.F32.TF32 R220, R240.reuse, R28, R220 ;  /* 0x0000001cf0dc723c */ /* 0x040ff000000810dc */
[C---:B------:R-:W-:Y:S08]  /*66f90*/  HMMA.1688.F32.TF32 R216, R240.reuse, R32, R216 ;  /* 0x00000020f0d8723c */ /* 0x040ff000000810d8 */
[C---:B------:R-:W-:Y:S08]  /*66fa0*/  HMMA.1688.F32.TF32 R212, R240.reuse, R36, R212 ;  /* 0x00000024f0d4723c */ /* 0x040ff000000810d4 */
[----:B------:R-:W-:Y:S08]  /*66fb0*/  HMMA.1688.F32.TF32 R208, R240, R40, R208 ;  /* 0x00000028f0d0723c */ /* 0x000ff000000810d0 */
[C---:B---3--:R-:W-:Y:S08]  /*66fc0*/  HMMA.1688.F32.TF32 R84, R244.reuse, R18, R84 ;  /* 0x00000012f454723c */ /* 0x048ff00000081054 */
[C---:B--2---:R-:W-:Y:S08]  /*66fd0*/  HMMA.1688.F32.TF32 R88, R244.reuse, R22, R88 ;  /* 0x00000016f458723c */ /* 0x044ff00000081058 */
[C---:B----4-:R-:W-:Y:S08]  /*66fe0*/  HMMA.1688.F32.TF32 R92, R244.reuse, R26, R92 ;  /* 0x0000001af45c723c */ /* 0x050ff0000008105c */
[C---:B-----5:R-:W-:Y:S08]  /*66ff0*/  HMMA.1688.F32.TF32 R96, R244.reuse, R30, R96 ;  /* 0x0000001ef460723c */ /* 0x060ff00000081060 */
        /* <DEDUP_REMOVED lines=9> */
[----:B------:R-:W-:Y:S02]  /*67090*/  IMAD.MOV.U32 R28, RZ, RZ, R131 ;  /* 0x000000ffff1c7224 */ /* 0x000fe400078e0083 */
[----:B------:R-:W-:Y:S01]  /*670a0*/  IMAD.MOV.U32 R33, RZ, RZ, R128 ;  /* 0x000000ffff217224 */ /* 0x000fe200078e0080 */
[----:B------:R-:W2:Y:S01]  /*670b0*/  LDL.LU.64 R130, [R1+0x2378] ;  /* 0x0023780001827983 */ /* 0x000ea20000300a00 */
[----:B------:R-:W-:Y:S02]  /*670c0*/  IMAD.MOV.U32 R32, RZ, RZ, R129 ;  /* 0x000000ffff207224 */ /* 0x000fe400078e0081 */
[----:B------:R-:W-:Y:S01]  /*670d0*/  IMAD.MOV.U32 R37, RZ, RZ, R126 ;  /* 0x000000ffff257224 */ /* 0x000fe200078e007e */
[----:B------:R-:W2:Y:S01]  /*670e0*/  LDL.LU.64 R128, [R1+0x2370] ;  /* 0x0023700001807983 */ /* 0x000ea20000300a00 */
[----:B------:R-:W-:Y:S02]  /*670f0*/  IMAD.MOV.U32 R36, RZ, RZ, R127 ;  /* 0x000000ffff247224 */ /* 0x000fe400078e007f */
[----:B------:R-:W-:Y:S01]  /*67100*/  IMAD.MOV.U32 R41, RZ, RZ, R124 ;  /* 0x000000ffff297224 */ /* 0x000fe200078e007c */
[----:B------:R-:W3:Y:S01]  /*67110*/  LDL.LU.64 R126, [R1+0x2368] ;  /* 0x00236800017e7983 */ /* 0x000ee20000300a00 */
[----:B------:R-:W-:-:S03]  /*67120*/  IMAD.MOV.U32 R40, RZ, RZ, R125 ;  /* 0x000000ffff287224 */ /* 0x000fc600078e007d */
[----:B------:R-:W3:Y:S04]  /*67130*/  LDL.LU.64 R124, [R1+0x2360] ;  /* 0x00236000017c7983 */ /* 0x000ee80000300a00 */
[----:B------:R-:W-:Y:S04]  /*67140*/  STL.64 [R1+0x320], R120 ;  /* 0x0003207801007387 */ /* 0x000fe80000100a00 */
[----:B------:R1:W-:Y:S04]  /*67150*/  STL.64 [R1+0x328], R122 ;  /* 0x0003287a01007387 */ /* 0x0003e80000100a00 */
[----:B-1----:R-:W4:Y:S04]  /*67160*/  LDL.LU.64 R122, [R1+0x2358] ;  /* 0x00235800017a7983 */ /* 0x002f280000300a00 */
[----:B------:R-:W4:Y:S04]  /*67170*/  LDL.LU.64 R120, [R1+0x2350] ;  /* 0x0023500001787983 */ /* 0x000f280000300a00 */
[----:B------:R-:W-:Y:S04]  /*67180*/  STL.64 [R1+0x310], R116 ;  /* 0x0003107401007387 */ /* 0x000fe80000100a00 */
[----:B------:R1:W-:Y:S04]  /*67190*/  STL.64 [R1+0x318], R118 ;  /* 0x0003187601007387 */ /* 0x0003e80000100a00 */
[----:B-1----:R-:W5:Y:S04]  /*671a0*/  LDL.LU.64 R118, [R1+0x2348] ;  /* 0x0023480001767983 */ /* 0x002f680000300a00 */
[----:B------:R-:W5:Y:S04]  /*671b0*/  LDL.LU.64 R116, [R1+0x2340] ;  /* 0x0023400001747983 */ /* 0x000f680000300a00 */
[----:B------:R-:W-:Y:S04]  /*671c0*/  STL.64 [R1+0x300], R112 ;  /* 0x0003007001007387 */ /* 0x000fe80000100a00 */
[----:B------:R1:W-:Y:S04]  /*671d0*/  STL.64 [R1+0x308], R114 ;  /* 0x0003087201007387 */ /* 0x0003e80000100a00 */
[----:B-1----:R-:W2:Y:S04]  /*671e0*/  LDL.LU.64 R114, [R1+0x2338] ;  /* 0x0023380001727983 */ /* 0x002ea80000300a00 */
[----:B------:R-:W2:Y:S04]  /*671f0*/  LDL.LU.64 R112, [R1+0x2330] ;  /* 0x0023300001707983 */ /* 0x000ea80000300a00 */
        /* <DEDUP_REMOVED lines=17> */
[----:B------:R1:W-:Y:S01]  /*67310*/  STL.64 [R1+0x2b8], R94 ;  /* 0x0002b85e01007387 */ /* 0x0003e20000100a00 */
[----:B------:R-:W-:Y:S03]  /*67320*/  HMMA.1688.F32.TF32 R244, R244, R14, R248 ;  /* 0x0000000ef4f4723c */ /* 0x000fe600000810f8 */
        /* <DEDUP_REMOVED lines=10> */
[----:B------:R-:W2:Y:S04]  /*673d0*/  LDL.LU.64 R250, [R1+0x22b8] ;  /* 0x0022b80001fa7983 */ /* 0x000ea80000300a00 */
[----:B------:R-:W2:Y:S01]  /*673e0*/  LDL.LU.64 R248, [R1+0x22b0] ;  /* 0x0022b00001f87983 */ /* 0x000ea20000300a00 */
        /* <DEDUP_REMOVED lines=8> */
[----:B------:R-:W1:Y:S01]  /*67470*/  LDS R243, [R2+0x102c00] ;  /* 0x102c000002f37984 */ /* 0x000e620000000800 */
[----:B------:R-:W-:-:S03]  /*67480*/  IMAD.MOV.U32 R83, RZ, RZ, R0 ;  /* 0x000000ffff537224 */ /* 0x000fc600078e0000 */
[----:B------:R-:W-:Y:S04]  /*67490*/  STL.64 [R1+0x1c0], R244 ;  /* 0x0001c0f401007387 */ /* 0x000fe80000100a00 */
[----:B------:R-:W-:Y:S04]  /*674a0*/  STL.64 [R1+0x1c8], R246 ;  /* 0x0001c8f601007387 */ /* 0x000fe80000100a00 */
[----:B------:R-:W-:Y:S04]  /*674b0*/  LDS R244, [R3+0x102880] ;  /* 0x1028800003f47984 */ /* 0x000fe80000000800 */
[----:B------:R-:W-:Y:S04]  /*674c0*/  LDS R246, [R3+0x102c80] ;  /* 0x102c800003f67984 */ /* 0x000fe80000000800 */
[----:B------:R-:W-:Y:S04]  /*674d0*/  LDS R245, [R252+0x102880] ;  /* 0x10288000fcf57984 */ /* 0x000fe80000000800 */
[----:B------:R-:W2:Y:S01]  /*674e0*/  LDS R247, [R252+0x102c80] ;  /* 0x102c8000fcf77984 */ /* 0x000ea20000000800 */
[C---:B-1----:R-:W-:Y:S08]  /*674f0*/  HMMA.1688.F32.TF32 R80, R240.reuse, R62, R80 ;  /* 0x0000003ef050723c */ /* 0x042ff00000081050 */
[C---:B------:R-:W-:Y:S08]  /*67500*/  HMMA.1688.F32.TF32 R76, R240.reuse, R10, R76 ;  /* 0x0000000af04c723c */ /* 0x040ff0000008104c */
[C---:B------:R-:W-:Y:S08]  /*67510*/  HMMA.1688.F32.TF32 R72, R240.reuse, R6, R72 ;  /* 0x00000006f048723c */ /* 0x040ff00000081048 */
[C---:B------:R-:W-:Y:S08]  /*67520*/  HMMA.1688.F32.TF32 R68, R240.reuse, R58, R68 ;  /* 0x0000003af044723c */ /* 0x040ff00000081044 */
[C---:B--2---:R-:W-:Y:S11]  /*67530*/  HMMA.1688.F32.TF32 R248, R240.reuse, R66, R248 ;  /* 0x00000042f0f8723c */ /* 0x044ff600000810f8 */
[----:B------:R-:W-:Y:S11]  /*67540*/  @!UPT UIADD3 URZ, URZ, URZ, URZ ;  /* 0x0000003f3f3ff290 */ /* 0x000ff6000fffe03f */
[----:B------:R-:W-:Y:S01]  /*67550*/  @!UPT UIADD3 URZ, URZ, URZ, URZ ;  /* 0x0000003f3f3ff290 */ /* 0x000fe2000fffe03f */
[----:B------:R-:W-:Y:S04]  /*67560*/  STL.64 [R1+0x1b0], R248 ;  /* 0x0001b0f801007387 */ /* 0x000fe80000100a00 */
[----:B------:R-:W-:Y:S04]  /*67570*/  STL.64 [R1+0x1b8], R250 ;  /* 0x0001b8fa01007387 */ /* 0x000fe80000100a00 */
[----:B------:R-:W-:Y:S04]  /*67580*/  STL.64 [R1+0x130], R80 ;  /* 0x0001305001007387 */ /* 0x000fe80000100a00 */
[----:B------:R1:W-:Y:S01]  /*67590*/  STL.64 [R1+0x138], R82 ;  /* 0x0001385201007387 */ /* 0x0003e20000100a00 */
[----:B------:R-:W-:Y:S03]  /*675a0*/  HMMA.1688.F32.TF32 R92, R240, R30, R92 ;  /* 0x0000001ef05c723c */ /* 0x000fe6000008105c */
[----:B------:R-:W-:Y:S04]  /*675b0*/  LDS R248, [R65+0x102880] ;  /* 0x1028800041f87984 */ /* 0x000fe80000000800 */
[----:B------:R-:W-:Y:S04]  /*675c0*/  LDS R250, [R65+0x102c80] ;  /* 0x102c800041fa7984 */ /* 0x000fe80000000800 */
[----:B-1----:R-:W2:Y:S04]  /*675d0*/  LDL.LU.64 R82, [R1+0x22a8] ;  /* 0x0022a80001527983 */ /* 0x002ea80000300a00 */
[----:B------:R-:W2:Y:S04]  /*675e0*/  LDL.LU.64 R80, [R1+0x22a0] ;  /* 0x0022a00001507983 */ /* 0x000ea80000300a00 */
[----:B------:R-:W-:Y:S04]  /*675f0*/  STL.64 [R1+0x120], R76 ;  /* 0x0001204c01007387 */ /* 0x000fe80000100a00 */
[----:B------:R1:W-:Y:S04]  /*67600*/  STL.64 [R1+0x128], R78 ;  /* 0x0001284e01007387 */ /* 0x0003e80000100a00 */
[----:B------:R-:W-:Y:S04]  /*67610*/  LDS R249, [R2+0x102880] ;  /* 0x1028800002f97984 */ /* 0x000fe80000000800 */
[----:B------:R-:W2:Y:S04]  /*67620*/  LDS R251, [R2+0x102c80] ;  /* 0x102c800002fb7984 */ /* 0x000ea80000000800 */
        /* <DEDUP_REMOVED lines=9> */
[----:B------:R-:W2:Y:S01]  /*676c0*/  LDL.LU.64 R68, [R1+0x2270] ;  /* 0x0022700001447983 */ /* 0x000ea20000300a00 */
[----:B------:R-:W-:Y:S08]  /*676d0*/  HMMA.1688.F32.TF32 R140, R244, R46, R140 ;  /* 0x0000002ef48c723c */ /* 0x000ff0000008108c */
[C---:B--2---:R-:W-:Y:S11]  /*676e0*/  HMMA.1688.F32.TF32 R68, R240.reuse, R54, R68 ;  /* 0x00000036f044723c */ /* 0x044ff60000081044 */
[----:B------:R-:W-:Y:S11]  /*676f0*/  @!UPT UIADD3 URZ, URZ, URZ, URZ ;  /* 0x0000003f3f3ff290 */ /* 0x000ff6000fffe03f */
[----:B------:R-:W-:Y:S01]  /*67700*/  @!UPT UIADD3 URZ, URZ, URZ, URZ ;  /* 0x0000003f3f3ff290 */ /* 0x000fe2000fffe03f */
[----:B------:R-:W-:Y:S04]  /*67710*/  STL.64 [R1+0xf0], R68 ;  /* 0x0000f04401007387 */ /* 0x000fe80000100a00 */
[----:B------:R1:W-:Y:S02]  /*67720*/  STL.64 [R1+0xf8], R70 ;  /* 0x0000f84601007387 */ /* 0x0003e40000100a00 */
[C---:B-1----:R-:W-:Y:S08]  /*67730*/  HMMA.1688.F32.TF32 R68, R240.reuse, R50, R72 ;  /* 0x00000032f044723c */ /* 0x042ff00000081048 */
[C---:B------:R-:W-:Y:S11]  /*67740*/  HMMA.1688.F32.TF32 R72, R240.reuse, R46, R76 ;  /* 0x0000002ef048723c */ /* 0x040ff6000008104c */
[----:B------:R-:W-:Y:S04]  /*67750*/  @!UPT UIADD3 URZ, URZ, URZ, URZ ;  /* 0x0000003f3f3ff290 */ /* 0x000fe8000fffe03f */
[----:B------:R-:W-:Y:S04]  /*67760*/  STL.64 [R1+0x1a0], R68 ;  /* 0x0001a04401007387 */ /* 0x000fe80000100a00 */
[----:B------:R1:W-:Y:S02]  /*67770*/  STL.64 [R1+0x1a8], R70 ;  /* 0x0001a84601007387 */ /* 0x0003e40000100a00 */
[C---:B-1----:R-:W-:Y:S11]  /*67780*/  HMMA.1688.F32.TF32 R68, R240.reuse, R42, R80 ;  /* 0x0000002af044723c */ /* 0x042ff60000081050 */
[----:B------:R-:W-:Y:S11]  /*67790*/  @!UPT UIADD3 URZ, URZ, URZ, URZ ;  /* 0x0000003f3f3ff290 */ /* 0x000ff6000fffe03f */
[----:B------:R-:W-:Y:S01]  /*677a0*/  @!UPT UIADD3 URZ, URZ, URZ, URZ ;  /* 0x0000003f3f3ff290 */ /* 0x000fe2000fffe03f */
[----:B------:R-:W-:Y:S04]  /*677b0*/  STL [R1+0x2264], R68 ;  /* 0x0022644401007387 */ /* 0x000fe80000100800 */
[----:B------:R-:W-:Y:S04]  /*677c0*/  STL.64 [R1+0x190], R72 ;  /* 0x0001904801007387 */ /* 0x000fe80000100a00 */
[----:B------:R1:W-:Y:S04]  /*677d0*/  STL.64 [R1+0x198], R74 ;  /* 0x0001984a01007387 */ /* 0x0003e80000100a00 */
[----:B------:R-:W-:Y:S04]  /*677e0*/  STL [R1+0x2260], R69 ;  /* 0x0022604501007387 */ /* 0x000fe80000100800 */
[----:B------:R-:W-:Y:S04]  /*677f0*/  STL [R1+0x225c], R70 ;  /* 0x00225c4601007387 */ /* 0x000fe80000100800 */
[----:B------:R2:W-:Y:S01]  /*67800*/  STL [R1+0x2258], R71 ;  /* 0x0022584701007387 */ /* 0x0005e20000100800 */
[C---:B-1----:R-:W-:Y:S08]  /*67810*/  HMMA.1688.F32.TF32 R72, R240.reuse, R38, R84 ;  /* 0x00000026f048723c */ /* 0x042ff00000081054 */
[----:B--2---:R-:W-:Y:S11]  /*67820*/  HMMA.1688.F32.TF32 R68, R240, R34, R88 ;  /* 0x00000022f044723c */ /* 0x004ff60000081058 */
[----:B------:R-:W-:Y:S11]  /*67830*/  @!UPT UIADD3 URZ, URZ, URZ, URZ ;  /* 0x0000003f3f3ff290 */ /* 0x000ff6000fffe03f */
[----:B------:R-:W-:Y:S01]  /*67840*/  @!UPT UIADD3 URZ, URZ, URZ, URZ ;  /* 0x0000003f3f3ff290 */ /* 0x000fe2000fffe03f */
[----:B------:R-:W-:Y:S01]  /*67850*/  STL.64 [R1+0x170], R68 ;  /* 0x0001704401007387 */ /* 0x000fe20000100a00 */
[----:B------:R-:W-:-:S03]  /*67860*/  IMAD.MOV.U32 R0, RZ, RZ, R71 ;  /* 0x000000ffff007224 */ /* 0x000fc600078e0047 */
[----:B------:R-:W-:Y:S04]  /*67870*/  STL.64 [R1+0x180], R72 ;  /* 0x0001804801007387 */ /* 0x000fe80000100a00 */
[----:B------:R1:W-:Y:S04]  /*67880*/  STL.64 [R1+0x188], R74 ;  /* 0x0001884a01007387 */ /* 0x0003e80000100a00 */
[----:B------:R2:W-:Y:S01]  /*67890*/  STL [R1+0x178], R70 ;  /* 0x0001784601007387 */ /* 0x0005e20000100800 */
[C---:B-1----:R-:W-:Y:S08]  /*678a0*/  HMMA.1688.F32.TF32 R72, R240.reuse, R22, R100 ;  /* 0x00000016f048723c */ /* 0x042ff00000081064 */
[----:B--2---:R-:W-:Y:S01]  /*678b0*/  HMMA.1688.F32.TF32 R68, R240, R26, R96 ;  /* 0x0000001af044723c */ /* 0x004fe20000081060 */
[----:B------:R1:W-:Y:S11]  /*678c0*/  STL [R1+0x2268], R95 ;  /* 0x0022685f01007387 */ /* 0x0003f60000100800 */
[----:B------:R-:W-:Y:S04]  /*678d0*/  @!UPT UIADD3 URZ, URZ, URZ, URZ ;  /* 0x0000003f3f3ff290 */ /* 0x000fe8000fffe03f */
[----:B-1----:R-:W-:-:S07]  /*678e0*/  IMAD.MOV.U32 R95, RZ, RZ, R72 ;  /* 0x000000ffff5f7224 */ /* 0x002fce00078e0048 */
[----:B------:R1:W-:Y:S04]  /*678f0*/  STL.64 [R1+0x280], R68 ;  /* 0x0002804401007387 */ /* 0x0003e80000100a00 */
[----:B------:R2:W-:Y:S01]  /*67900*/  STL.64 [R1+0x288], R70 ;  /* 0x0002884601007387 */ /* 0x0005e20000100a00 */
[----:B-1----:R-:W-:Y:S02]  /*67910*/  IMAD.MOV.U32 R68, RZ, RZ, R73 ;  /* 0x000000ffff447224 */ /* 0x002fe400078e0049 */
[----:B------:R-:W-:Y:S02]  /*67920*/  IMAD.MOV.U32 R69, RZ, RZ, R74 ;  /* 0x000000ffff457224 */ /* 0x000fe400078e004a */
[----:B--2---:R-:W-:Y:S02]  /*67930*/  IMAD.MOV.U32 R70, RZ, RZ, R75 ;  /* 0x000000ffff467224 */ /* 0x004fe400078e004b */
[C---:B------:R-:W-:Y:S08]  /*67940*/  HMMA.1688.F32.TF32 R72, R240.reuse, R18, R104 ;  /* 0x00000012f048723c */ /* 0x040ff00000081068 */
[----:B------:R-:W-:Y:S11]  /*67950*/  HMMA.1688.F32.TF32 R80, R240, R14, R108 ;  /* 0x0000000ef050723c */ /* 0x000ff6000008106c */
[----:B------:R-:W-:Y:S05]  /*67960*/  @!UPT UIADD3 URZ, URZ, URZ, URZ ;  /* 0x0000003f3f3ff290 */ /* 0x000fea000fffe03f */
[----:B------:R-:W-:Y:S02]  /*67970*/  IMAD.MOV.U32 R71, RZ, RZ, R72 ;  /* 0x000000ffff477224 */ /* 0x000fe400078e0048 */
[----:B------:R-:W-:Y:S02]  /*67980*/  IMAD.MOV.U32 R106, RZ, RZ, R73 ;  /* 0x000000ffff6a7224 */ /* 0x000fe400078e0049 */
[----:B------:R-:W-:Y:S02]  /*67990*/  IMAD.MOV.U32 R105, RZ, RZ, R74 ;  /* 0x000000ffff697224 */ /* 0x000fe400078e004a */
[----:B------:R-:W-:Y:S02]  /*679a0*/  IMAD.MOV.U32 R104, RZ, RZ, R75 ;  /* 0x000000ffff687224 */ /* 0x000fe400078e004b */
[C---:B------:R-:W-:Y:S01]  /*679b0*/  HMMA.1688.F32.TF32 R72, R244.reuse, R66, R112 ;  /* 0x00000042f448723c */ /* 0x040fe20000081070 */
[----:B------:R-:W-:Y:S04]  /*679c0*/  STL [R1+0x2254], R80 ;  /* 0x0022545001007387 */ /* 0x000fe80000100800 */
[----:B------:R-:W-:Y:S04]  /*679d0*/  STL [R1+0x2250], R81 ;  /* 0x0022505101007387 */ /* 0x000fe80000100800 */
[----:B------:R-:W-:Y:S04]  /*679e0*/  STL [R1+0x224c], R82 ;  /* 0x00224c5201007387 */ /* 0x000fe80000100800 */
[----:B------:R5:W-:Y:S10]  /*679f0*/  STL [R1+0x2248], R83 ;  /* 0x0022485301007387 */ /* 0x000bf40000100800 */
[----:B------:R-:W-:Y:S01]  /*67a00*/  STL.64 [R1+0x250], R72 ;  /* 0x0002504801007387 */ /* 0x000fe20000100a00 */
[C---:B-----5:R-:W-:Y:S03]  /*67a10*/  HMMA.1688.F32.TF32 R80, R244.reuse, R62, R116 ;  /* 0x0000003ef450723c */ /* 0x060fe60000081074 */
[----:B------:R3:W-:Y:S05]  /*67a20*/  STL.64 [R1+0x258], R74 ;  /* 0x0002584a01007387 */ /* 0x0007ea0000100a00 */
[C---:B---3--:R-:W-:Y:S11]  /*67a30*/  HMMA.1688.F32.TF32 R72, R244.reuse, R6, R124 ;  /* 0x00000006f448723c */ /* 0x048ff6000008107c */
[----:B------:R-:W-:Y:S04]  /*67a40*/  @!UPT UIADD3 URZ, URZ, URZ, URZ ;  /* 0x0000003f3f3ff290 */ /* 0x000fe8000fffe03f */
[----:B------:R1:W-:Y:S01]  /*67a50*/  STL.64 [R1+0x240], R80 ;  /* 0x0002405001007387 */ /* 0x0003e20000100a00 */
[----:B----4-:R-:W-:Y:S03]  /*67a60*/  HMMA.1688.F32.TF32 R76, R244, R10, R120 ;  /* 0x0000000af44c723c */ /* 0x010fe60000081078 */
[----:B------:R2:W-:Y:S05]  /*67a70*/  STL.64 [R1+0x248], R82 ;  /* 0x0002485201007387 */ /* 0x0005ea0000100a00 */
[----:B-1----:R-:W-:Y:S01]  /*67a80*/  MOV R80, R72 ;  /* 0x0000004800507202 */ /* 0x002fe20000000f00 */
[----:B------:R-:W-:-:S02]  /*67a90*/  IMAD.MOV.U32 R81, RZ, RZ, R73 ;  /* 0x000000ffff517224 */ /* 0x000fc400078e0049 */
[----:B--2---:R-:W-:Y:S02]  /*67aa0*/  IMAD.MOV.U32 R82, RZ, RZ, R74 ;  /* 0x000000ffff527224 */ /* 0x004fe400078e004a */
[----:B------:R-:W-:Y:S02]  /*67ab0*/  IMAD.MOV.U32 R83, RZ, RZ, R75 ;  /* 0x000000ffff537224 */ /* 0x000fe400078e004b */
[C---:B------:R-:W-:Y:S08]  /*67ac0*/  HMMA.1688.F32.TF32 R72, R244.reuse, R58, R128 ;  /* 0x0000003af448723c */ /* 0x040ff00000081080 */
[----:B------:R-:W-:Y:S04]  /*67ad0*/  STL.64 [R1+0x230], R76 ;  /* 0x0002304c01007387 */ /* 0x000fe80000100a00 */
[----:B------:R1:W-:Y:S02]  /*67ae0*/  STL.64 [R1+0x238], R78 ;  /* 0x0002384e01007387 */ /* 0x0003e40000100a00 */
[----:B-1----:R-:W-:Y:S02]  /*67af0*/  HMMA.1688.F32.TF32 R76, R244, R54, R132 ;  /* 0x00000036f44c723c */ /* 0x002fe40000081084 */
[----:B------:R-:W-:Y:S04]  /*67b00*/  LDS R133, [R2+0x103000] ;  /* 0x1030000002857984 */ /* 0x000fe80000000800 */
[----:B------:R-:W-:Y:S04]  /*67b10*/  LDS R135, [R2+0x103400] ;  /* 0x1034000002877984 */ /* 0x000fe80000000800 */
[----:B------:R-:W-:-:S02]  /*67b20*/  IMAD.MOV.U32 R131, RZ, RZ, R72 ;  /* 0x000000ffff837224 */ /* 0x000fc400078e0048 */
[----:B------:R-:W-:Y:S02]  /*67b30*/  IMAD.MOV.U32 R130, RZ, RZ, R73 ;  /* 0x000000ffff827224 */ /* 0x000fe400078e0049 */
[----:B------:R-:W-:Y:S02]  /*67b40*/  IMAD.MOV.U32 R129, RZ, RZ, R74 ;  /* 0x000000ffff817224 */ /* 0x000fe400078e004a */
[----:B------:R-:W-:Y:S02]  /*67b50*/  IMAD.MOV.U32 R128, RZ, RZ, R75 ;  /* 0x000000ffff807224 */ /* 0x000fe400078e004b */
[C---:B------:R-:W-:Y:S08]  /*67b60*/  HMMA.1688.F32.TF32 R72, R244.reuse, R50, R136 ;  /* 0x00000032f448723c */ /* 0x040ff00000081088 */
[C---:B------:R-:W-:Y:S01]  /*67b70*/  HMMA.1688.F32.TF32 R96, R244.reuse, R42, R144 ;  /* 0x0000002af460723c */ /* 0x040fe20000081090 */
[----:B------:R-:W-:Y:S04]  /*67b80*/  STL.64 [R1+0x200], R76 ;  /* 0x0002004c01007387 */ /* 0x000fe80000100a00 */
[----:B------:R1:W-:Y:S03]  /*67b90*/  STL.64 [R1+0x208], R78 ;  /* 0x0002084e01007387 */ /* 0x0003e60000100a00 */
[C---:B------:R-:W-:Y:S08]  /*67ba0*/  HMMA.1688.F32.TF32 R144, R244.reuse, R38, R148 ;  /* 0x00000026f490723c */ /* 0x040ff00000081094 */
[----:B------:R-:W-:Y:S01]  /*67bb0*/  IMAD.MOV.U32 R139, RZ, RZ, R72 ;  /* 0x000000ffff8b7224 */ /* 0x000fe200078e0048 */
[----:B-1----:R-:W-:Y:S01]  /*67bc0*/  HMMA.1688.F32.TF32 R76, R244, R34, R152 ;  /* 0x00000022f44c723c */ /* 0x002fe20000081098 */
[----:B------:R-:W-:-:S02]  /*67bd0*/  IMAD.MOV.U32 R138, RZ, RZ, R73 ;  /* 0x000000ffff8a7224 */ /* 0x000fc400078e0049 */
[----:B------:R-:W-:Y:S02]  /*67be0*/  IMAD.MOV.U32 R137, RZ, RZ, R74 ;  /* 0x000000ffff897224 */ /* 0x000fe400078e004a */
[----:B------:R-:W-:-:S03]  /*67bf0*/  IMAD.MOV.U32 R136, RZ, RZ, R75 ;  /* 0x000000ffff887224 */ /* 0x000fc600078e004b */
[C---:B------:R-:W-:Y:S08]  /*67c00*/  HMMA.1688.F32.TF32 R72, R244.reuse, R30, R156 ;  /* 0x0000001ef448723c */ /* 0x040ff0000008109c */
[C---:B------:R-:W-:Y:S01]  /*67c10*/  HMMA.1688.F32.TF32 R156, R244.reuse, R26, R160 ;  /* 0x0000001af49c723c */ /* 0x040fe200000810a0 */
[----:B------:R-:W-:Y:S07]  /*67c20*/  STL [R1+0x2228], R140 ;  /* 0x0022288c01007387 */ /* 0x000fee0000100800 */
[C---:B------:R-:W-:Y:S01]  /*67c30*/  HMMA.1688.F32.TF32 R160, R244.reuse, R22, R164 ;  /* 0x00000016f4a0723c */ /* 0x040fe200000810a4 */
[----:B------:R-:W-:Y:S07]  /*67c40*/  STL [R1+0x2224], R141 ;  /* 0x0022248d01007387 */ /* 0x000fee0000100800 */
[C---:B------:R-:W-:Y:S01]  /*67c50*/  HMMA.1688.F32.TF32 R164, R244.reuse, R18, R168 ;  /* 0x00000012f4a4723c */ /* 0x040fe200000810a8 */
[----:B------:R-:W-:Y:S07]  /*67c60*/  STL [R1+0x2220], R142 ;  /* 0x0022208e01007387 */ /* 0x000fee0000100800 */
[----:B------:R-:W-:Y:S01]  /*67c70*/  HMMA.1688.F32.TF32 R240, R244, R14, R172 ;  /* 0x0000000ef4f0723c */ /* 0x000fe200000810ac */
[----:B------:R-:W-:Y:S01]  /*67c80*/  STL [R1+0x221c], R143 ;  /* 0x00221c8f01007387 */ /* 0x000fe20000100800 */
[----:B------:R-:W-:-:S02]  /*67c90*/  IMAD.MOV.U32 R107, RZ, RZ, R65 ;  /* 0x000000ffff6b7224 */ /* 0x000fc400078e0041 */
[----:B------:R-:W-:Y:S02]  /*67ca0*/  IMAD.MOV.U32 R88, RZ, RZ, R41 ;  /* 0x000000ffff587224 */ /* 0x000fe400078e0029 */
[----:B------:R-:W-:Y:S02]  /*67cb0*/  IMAD.MOV.U32 R89, RZ, RZ, R40 ;  /* 0x000000ffff597224 */ /* 0x000fe400078e0028 */
[----:B------:R-:W-:Y:S01]  /*67cc0*/  IMAD.MOV.U32 R90, RZ, RZ, R37 ;  /* 0x000000ffff5a7224 */ /* 0x000fe200078e0025 */
[C---:B------:R-:W-:Y:S01]  /*67cd0*/  HMMA.1688.F32.TF32 R172, R248.reuse, R66, R176 ;  /* 0x00000042f8ac723c */ /* 0x040fe200000810b0 */
[----:B------:R-:W-:Y:S01]  /*67ce0*/  STL [R1+0x2238], R96 ;  /* 0x0022386001007387 */ /* 0x000fe20000100800 */
[----:B------:R-:W-:Y:S02]  /*67cf0*/  IMAD.MOV.U32 R91, RZ, RZ, R36 ;  /* 0x000000ffff5b7224 */ /* 0x000fe400078e0024 */
[----:B------:R-:W-:Y:S02]  /*67d00*/  IMAD.MOV.U32 R100, RZ, RZ, R25 ;  /* 0x000000ffff647224 */ /* 0x000fe400078e0019 */
[----:B------:R-:W-:Y:S01]  /*67d10*/  IMAD.MOV.U32 R101, RZ, RZ, R24 ;  /* 0x000000ffff657224 */ /* 0x000fe200078e0018 */
[----:B------:R-:W-:Y:S01]  /*67d20*/  MOV R103, R20 ;  /* 0x0000001400677202 */ /* 0x000fe20000000f00 */
[----:B------:R-:W-:Y:S01]  /*67d30*/  HMMA.1688.F32.TF32 R176, R248, R62, R180 ;  /* 0x0000003ef8b0723c */ /* 0x000fe200000810b4 */
[----:B------:R-:W-:Y:S01]  /*67d40*/  STL [R1+0x2234], R97 ;  /* 0x0022346101007387 */ /* 0x000fe20000100800 */
[----:B------:R-:W-:-:S02]  /*67d50*/  IMAD.MOV.U32 R102, RZ, RZ, R21 ;  /* 0x000000ffff667224 */ /* 0x000fc400078e0015 */
[----:B------:R-:W-:Y:S01]  /*67d60*/  IMAD.MOV.U32 R112, RZ, RZ, R17 ;  /* 0x000000ffff707224 */ /* 0x000fe200078e0011 */
[----:B------:R-:W-:Y:S03]  /*67d70*/  LDS R132, [R107+0x103000] ;  /* 0x103000006b847984 */ /* 0x000fe60000000800 */
[C---:B------:R-:W-:Y:S01]  /*67d80*/  HMMA.1688.F32.TF32 R180, R248.reuse, R10, R184 ;  /* 0x0000000af8b4723c */ /* 0x040fe200000810b8 */
[----:B------:R-:W-:Y:S04]  /*67d90*/  STL [R1+0x2230], R98 ;  /* 0x0022306201007387 */ /* 0x000fe80000100800 */
[----:B------:R-:W-:Y:S04]  /*67da0*/  STL [R1+0x222c], R99 ;  /* 0x00222c6301007387 */ /* 0x000fe80000100800 */
[----:B------:R1:W-:Y:S04]  /*67db0*/  STL [R1+0x2244], R144 ;  /* 0x0022449001007387 */ /* 0x0003e80000100800 */
[----:B------:R2:W-:Y:S04]  /*67dc0*/  STL [R1+0x2240], R145 ;  /* 0x0022409101007387 */ /* 0x0005e80000100800 */
[----:B------:R3:W-:Y:S04]  /*67dd0*/  STL [R1+0x223c], R146 ;  /* 0x00223c9201007387 */ /* 0x0007e80000100800 */
[----:B------:R4:W-:Y:S04]  /*67de0*/  STL [R1+0x2218], R147 ;  /* 0x0022189301007387 */ /* 0x0009e80000100800 */
[----:B------:R-:W-:Y:S04]  /*67df0*/  STL.64 [R1+0x1e0], R76 ;  /* 0x0001e04c01007387 */ /* 0x000fe80000100a00 */
[----:B------:R-:W-:Y:S04]  /*67e00*/  STL.64 [R1+0x1e8], R78 ;  /* 0x0001e84e01007387 */ /* 0x000fe80000100a00 */
[----:B------:R-:W-:Y:S04]  /*67e10*/  STL [R1+0x2208], R156 ;  /* 0x0022089c01007387 */ /* 0x000fe80000100800 */
[----:B------:R-:W-:Y:S04]  /*67e20*/  STL [R1+0x2204], R157 ;  /* 0x0022049d01007387 */ /* 0x000fe80000100800 */
[----:B------:R-:W-:Y:S04]  /*67e30*/  STL [R1+0x2200], R158 ;  /* 0x0022009e01007387 */ /* 0x000fe80000100800 */
[----:B------:R-:W-:Y:S04]  /*67e40*/  STL [R1+0x21fc], R159 ;  /* 0x0021fc9f01007387 */ /* 0x000fe80000100800 */
[----:B------:R2:W-:Y:S04]  /*67e50*/  STL [R1+0x2214], R161 ;  /* 0x002214a101007387 */ /* 0x0005e80000100800 */
[----:B------:R1:W-:Y:S04]  /*67e60*/  STL [R1+0x2210], R162 ;  /* 0x002210a201007387 */ /* 0x0003e80000100800 */
[----:B------:R1:W-:Y:S04]  /*67e70*/  STL [R1+0x220c], R163 ;  /* 0x00220ca301007387 */ /* 0x0003e80000100800 */
[----:B------:R-:W-:Y:S04]  /*67e80*/  STL [R1+0x21f8], R167 ;  /* 0x0021f8a701007387 */ /* 0x000fe80000100800 */
[----:B------:R-:W-:Y:S04]  /*67e90*/  STL [R1+0x21f4], R175 ;  /* 0x0021f4af01007387 */ /* 0x000fe80000100800 */
[----:B------:R-:W-:Y:S04]  /*67ea0*/  STL [R1+0x21f0], R179 ;  /* 0x0021f0b301007387 */ /* 0x000fe80000100800 */
[----:B------:R-:W-:Y:S04]  /*67eb0*/  STL [R1+0x21ec], R182 ;  /* 0x0021ecb601007387 */ /* 0x000fe80000100800 */
[----:B------:R-:W-:Y:S04]  /*67ec0*/  STL [R1+0x21e8], R183 ;  /* 0x0021e8b701007387 */ /* 0x000fe80000100800 */
[----:B------:R-:W5:Y:S01]  /*67ed0*/  LDL.LU R2, [R1+0x226c] ;  /* 0x00226c0001027983 */ /* 0x000f620000300800 */
[----:B------:R-:W-:Y:S01]  /*67ee0*/  HMMA.1688.F32.TF32 R52, R248, R54, R196 ;  /* 0x00000036f834723c */ /* 0x000fe200000810c4 */
[----:B-1----:R-:W-:-:S02]  /*67ef0*/  IMAD.MOV.U32 R144, RZ, RZ, R72 ;  /* 0x000000ffff907224 */ /* 0x002fc400078e0048 */
[----:B--2---:R-:W-:Y:S01]  /*67f00*/  IMAD.MOV.U32 R145, RZ, RZ, R73 ;  /* 0x000000ffff917224 */ /* 0x004fe200078e0049 */
[----:B------:R-:W-:Y:S01]  /*67f10*/  LDS R134, [R107+0x103400] ;  /* 0x103400006b867984 */ /* 0x000fe20000000800 */
[----:B---3--:R-:W-:Y:S02]  /*67f20*/  IMAD.MOV.U32 R146, RZ, RZ, R74 ;  /* 0x000000ffff927224 */ /* 0x008fe400078e004a */
[----:B------:R-:W-:Y:S01]  /*67f30*/  IMAD.MOV.U32 R96, RZ, RZ, R75 ;  /* 0x000000ffff607224 */ /* 0x000fe200078e004b */
[C---:B------:R-:W-:Y:S01]  /*67f40*/  HMMA.1688.F32.TF32 R116, R248.reuse, R50, R200 ;  /* 0x00000032f874723c */ /* 0x040fe200000810c8 */
[----:B------:R-:W-:Y:S01]  /*67f50*/  IMAD.MOV.U32 R113, RZ, RZ, R16 ;  /* 0x000000ffff717224 */ /* 0x000fe200078e0010 */
[----:B------:R-:W-:Y:S01]  /*67f60*/  LDS R168, [R3+0x103080] ;  /* 0x1030800003a87984 */ /* 0x000fe20000000800 */
[----:B------:R-:W-:Y:S02]  /*67f70*/  IMAD.MOV.U32 R114, RZ, RZ, R13 ;  /* 0x000000ffff727224 */ /* 0x000fe400078e000d */
[----:B------:R-:W-:Y:S01]  /*67f80*/  IMAD.MOV.U32 R115, RZ, RZ, R12 ;  /* 0x000000ffff737224 */ /* 0x000fe200078e000c */
[----:B------:R-:W-:Y:S02]  /*67f90*/  LDS R170, [R3+0x103480] ;  /* 0x1034800003aa7984 */ /* 0x000fe40000000800 */
[----:B------:R-:W-:Y:S01]  /*67fa0*/  HMMA.1688.F32.TF32 R72, R248, R6, R188 ;  /* 0x00000006f848723c */ /* 0x000fe200000810bc */
[----:B------:R-:W-:Y:S01]  /*67fb0*/  IMAD.MOV.U32 R84, RZ, RZ, R9 ;  /* 0x000000ffff547224 */ /* 0x000fe200078e0009 */
[----:B------:R-:W-:Y:S01]  /*67fc0*/  LDS R169, [R252+0x103080] ;  /* 0x10308000fca97984 */ /* 0x000fe20000000800 */
[----:B------:R-:W-:-:S02]  /*67fd0*/  IMAD.MOV.U32 R85, RZ, RZ, R8 ;  /* 0x000000ffff557224 */ /* 0x000fc400078e0008 */
[----:B------:R-:W-:Y:S01]  /*67fe0*/  IMAD.MOV.U32 R86, RZ, RZ, R5 ;  /* 0x000000ffff567224 */ /* 0x000fe200078e0005 */
[----:B------:R-:W-:Y:S02]  /*67ff0*/  LDS R171, [R252+0x103480] ;  /* 0x10348000fcab7984 */ /* 0x000fe40000000800 */
[----:B------:R-:W-:Y:S02]  /*68000*/  IMAD.MOV.U32 R141, RZ, RZ, R52 ;  /* 0x000000ffff8d7224 */ /* 0x000fe400078e0034 */
[----:B------:R-:W-:Y:S02]  /*68010*/  IMAD.MOV.U32 R142, RZ, RZ, R53 ;  /* 0x000000ffff8e7224 */ /* 0x000fe400078e0035 */
[----:B------:R-:W-:Y:S02]  /*68020*/  IMAD.MOV.U32 R143, RZ, RZ, R54 ;  /* 0x000000ffff8f7224 */ /* 0x000fe400078e0036 */
[----:B----4-:R-:W-:Y:S02]  /*68030*/  IMAD.MOV.U32 R147, RZ, RZ, R55 ;  /* 0x000000ffff937224 */ /* 0x010fe400078e0037 */
[C---:B------:R-:W-:Y:S08]  /*68040*/  HMMA.1688.F32.TF32 R52, R248.reuse, R38, R212 ;  /* 0x00000026f834723c */ /* 0x040ff000000810d4 */
[----:B------:R-:W-:Y:S01]  /*68050*/  HMMA.1688.F32.TF32 R188, R248, R58, R192 ;  /* 0x0000003af8bc723c */ /* 0x000fe200000810c0 */
[----:B------:R-:W-:Y:S01]  /*68060*/  IMAD.MOV.U32 R97, RZ, RZ, R72 ;  /* 0x000000ffff617224 */ /* 0x000fe200078e0048 */
[----:B------:R-:W-:Y:S01]  /*68070*/  MOV R140, R75 ;  /* 0x0000004b008c7202 */ /* 0x000fe20000000f00 */
[----:B------:R-:W-:Y:S01]  /*68080*/  IMAD.MOV.U32 R98, RZ, RZ, R73 ;  /* 0x000000ffff627224 */ /* 0x000fe200078e0049 */
[----:B------:R-:W-:Y:S01]  /*68090*/  LDS R72, [R3+0x103000] ;  /* 0x1030000003487984 */ /* 0x000fe20000000800 */
[----:B------:R-:W-:-:S03]  /*680a0*/  IMAD.MOV.U32 R99, RZ, RZ, R74 ;  /* 0x000000ffff637224 */ /* 0x000fc600078e004a */
[----:B------:R-:W-:Y:S01]  /*680b0*/  LDS R74, [R3+0x103400] ;  /* 0x10340000034a7984 */ /* 0x000fe20000000800 */
[----:B------:R-:W-:Y:S03]  /*680c0*/  HMMA.1688.F32.TF32 R192, R248, R46, R204 ;  /* 0x0000002ef8c0723c */ /* 0x000fe600000810cc */
[----:B------:R-:W-:Y:S04]  /*680d0*/  LDS R73, [R252+0x103000] ;  /* 0x10300000fc497984 */ /* 0x000fe80000000800 */
[----:B------:R-:W-:Y:S01]  /*680e0*/  IMAD.MOV.U32 R161, RZ, RZ, R52 ;  /* 0x000000ffffa17224 */ /* 0x000fe200078e0034 */
[----:B------:R-:W-:Y:S01]  /*680f0*/  LDS R75, [R252+0x103400] ;  /* 0x10340000fc4b7984 */ /* 0x000fe20000000800 */
[----:B------:R-:W-:-:S02]  /*68100*/  IMAD.MOV.U32 R162, RZ, RZ, R53 ;  /* 0x000000ffffa27224 */ /* 0x000fc400078e0035 */
[----:B------:R-:W-:Y:S02]  /*68110*/  IMAD.MOV.U32 R163, RZ, RZ, R54 ;  /* 0x000000ffffa37224 */ /* 0x000fe400078e0036 */
[----:B------:R-:W-:Y:S01]  /*68120*/  IMAD.MOV.U32 R156, RZ, RZ, R55 ;  /* 0x000000ffff9c7224 */ /* 0x000fe200078e0037 */
[----:B------:R-:W-:Y:S01]  /*68130*/  HMMA.1688.F32.TF32 R148, R248, R42, R208 ;  /* 0x0000002af894723c */ /* 0x000fe200000810d0 */
[----:B------:R-:W-:Y:S02]  /*68140*/  IMAD.MOV.U32 R76, RZ, RZ, R33 ;  /* 0x000000ffff4c7224 */ /* 0x000fe400078e0021 */
[----:B------:R-:W-:Y:S02]  /*68150*/  IMAD.MOV.U32 R77, RZ, RZ, R32 ;  /* 0x000000ffff4d7224 */ /* 0x000fe400078e0020 */
[----:B------:R-:W-:-:S03]  /*68160*/  IMAD.MOV.U32 R78, RZ, RZ, R29 ;  /* 0x000000ffff4e7224 */ /* 0x000fc600078e001d */
[----:B------:R-:W-:Y:S01]  /*68170*/  HMMA.1688.F32.TF32 R152, R248, R34, R216 ;  /* 0x00000022f898723c */ /* 0x000fe200000810d8 */
[----:B------:R-:W-:-:S07]  /*68180*/  IMAD.MOV.U32 R79, RZ, RZ, R28 ;  /* 0x000000ffff4f7224 */ /* 0x000fce00078e001c */
[C---:B------:R-:W-:Y:S08]  /*68190*/  HMMA.1688.F32.TF32 R200, R248.reuse, R30, R220 ;  /* 0x0000001ef8c8723c */ /* 0x040ff000000810dc */
[C---:B------:R-:W-:Y:S08]  /*681a0*/  HMMA.1688.F32.TF32 R212, R248.reuse, R26, R224 ;  /* 0x0000001af8d4723c */ /* 0x040ff000000810e0 */
[----:B------:R-:W-:Y:S01]  /*681b0*/  HMMA.1688.F32.TF32 R216, R248, R22, R228 ;  /* 0x00000016f8d8723c */ /* 0x000fe200000810e4 */
[----:B------:R-:W-:-:S07]  /*681c0*/  IMAD.MOV.U32 R87, RZ, RZ, R4 ;  /* 0x000000ffff577224 */ /* 0x000fce00078e0004 */
[C---:B------:R-:W-:Y:S08]  /*681d0*/  HMMA.1688.F32.TF32 R220, R248.reuse, R18, R232 ;  /* 0x00000012f8dc723c */ /* 0x040ff000000810e8 */
[----:B------:R-:W-:Y:S01]  /*681e0*/  HMMA.1688.F32.TF32 R248, R248, R14, R236 ;  /* 0x0000000ef8f8723c */ /* 0x000fe200000810ec */
[----:B-----5:R-:W1:Y:S04]  /*681f0*/  LDSM.16.M88.4 R56, [R2+0x8080] ;  /* 0x008080000238783b */ /* 0x020e680000000200 */
[----:B------:R-:W-:Y:S04]  /*68200*/  LDSM.16.M88.4 R52, [R2+0xc080] ;  /* 0x00c080000234783b */ /* 0x000fe80000000200 */
[----:B------:R-:W2:Y:S04]  /*68210*/  LDSM.16.M88.4 R64, [R2+0x80] ;  /* 0x000080000240783b */ /* 0x000ea80000000200 */
[----:B------:R-:W3:Y:S04]  /*68220*/  LDSM.16.M88.4 R48, [R2+0x10080] ;  /* 0x010080000230783b */ /* 0x000ee80000000200 */
[----:B------:R-:W4:Y:S04]  /*68230*/  LDSM.16.M88.4 R44, [R2+0x14080] ;  /* 0x01408000022c783b */ /* 0x000f280000000200 */
[----:B------:R-:W5:Y:S04]  /*68240*/  LDSM.16.M88.4 R40, [R2+0x18080] ;  /* 0x018080000228783b */ /* 0x000f680000000200 */
[----:B------:R-:W1:Y:S04]  /*68250*/  LDSM.16.M88.4 R36, [R2+0x1c080] ;  /* 0x01c080000224783b */ /* 0x000e680000000200 */
[----:B------:R-:W3:Y:S04]  /*68260*/  LDSM.16.M88.4 R32, [R2+0x20080] ;  /* 0x020080000220783b */ /* 0x000ee80000000200 */
[----:B------:R-:W3:Y:S04]  /*68270*/  LDSM.16.M88.4 R28, [R2+0x24080] ;  /* 0x02408000021c783b */ /* 0x000ee80000000200 */
[----:B------:R-:W3:Y:S04]  /*68280*/  LDSM.16.M88.4 R24, [R2+0x28080] ;  /* 0x028080000218783b */ /* 0x000ee80000000200 */
[----:B------:R-:W3:Y:S04]  /*68290*/  LDSM.16.M88.4 R20, [R2+0x2c080] ;  /* 0x02c080000214783b */ /* 0x000ee80000000200 */
[----:B------:R-:W4:Y:S04]  /*682a0*/  LDSM.16.M88.4 R16, [R2+0x30080] ;  /* 0x030080000210783b */ /* 0x000f280000000200 */
[----:B------:R-:W4:Y:S04]  /*682b0*/  LDSM.16.M88.4 R12, [R2+0x34080] ;  /* 0x03408000020c783b */ /* 0x000f280000000200 */
[----:B------:R-:W5:Y:S04]  /*682c0*/  LDSM.16.M88.4 R8, [R2+0x38080] ;  /* 0x038080000208783b */ /* 0x000f680000000200 */
[----:B------:R-:W5:Y:S04]  /*682d0*/  LDSM.16.M88.4 R4, [R2+0x3c080] ;  /* 0x03c080000204783b */ /* 0x000f680000000200 */
[----:B------:R-:W5:Y:S04]  /*682e0*/  LDSM.16.M88.4 R60, [R2+0x4080] ;  /* 0x00408000023c783b */ /* 0x000f680000000200 */
[----:B-1----:R-:W-:Y:S01]  /*682f0*/  STL [R1+0x2130], R58 ;  /* 0x0021303a01007387 */ /* 0x002fe20000100800 */
[----:B--2---:R-:W-:Y:S03]  /*68300*/  HMMA.1688.F32.TF32 R84, R72, R64, R84 ;  /* 0x000000404854723c */ /* 0x004fe60000081054 */
[----:B------:R-:W-:Y:S04]  /*68310*/  STL [R1+0x212c], R59 ;  /* 0x00212c3b01007387 */ /* 0x000fe80000100800 */
[----:B------:R-:W-:Y:S04]  /*68320*/  STL [R1+0x2124], R54 ;  /* 0x0021243601007387 */ /* 0x000fe80000100800 */
        /* <DEDUP_REMOVED lines=22> */
[----:B------:R-:W-:-:S03]  /*68490*/  IMAD.MOV.U32 R157, RZ, RZ, R84 ;  /* 0x000000ffff9d7224 */ /* 0x000fc600078e0054 */
[----:B------:R-:W-:Y:S01]  /*684a0*/  STL [R1+0x2178], R11 ;  /* 0x0021780b01007387 */ /* 0x000fe20000100800 */
[----:B------:R-:W-:-:S03]  /*684b0*/  IMAD.MOV.U32 R158, RZ, RZ, R85 ;  /* 0x000000ffff9e7224 */ /* 0x000fc600078e0055 */
[----:B------:R-:W-:Y:S01]  /*684c0*/  STL [R1+0x2184], R6 ;  /* 0x0021840601007387 */ /* 0x000fe20000100800 */
[----:B------:R-:W-:Y:S03]  /*684d0*/  HMMA.1688.F32.TF32 R112, R72, R60, R112 ;  /* 0x0000003c4870723c */ /* 0x000fe60000081070 */
[----:B------:R-:W-:Y:S01]  /*684e0*/  STL [R1+0x2180], R7 ;  /* 0x0021800701007387 */ /* 0x000fe20000100800 */
[----:B------:R-:W-:-:S03]  /*684f0*/  IMAD.MOV.U32 R159, RZ, RZ, R86 ;  /* 0x000000ffff9f7224 */ /* 0x000fc600078e0056 */
[----:B------:R-:W-:Y:S01]  /*68500*/  STL [R1+0x1de8], R2 ;  /* 0x001de80201007387 */ /* 0x000fe20000100800 */
[----:B------:R-:W-:-:S03]  /*68510*/  IMAD.MOV.U32 R167, RZ, RZ, R87 ;  /* 0x000000ffffa77224 */ /* 0x000fc600078e0057 */
[----:B------:R-:W2:Y:S04]  /*68520*/  LDL.LU R84, [R1+0x320] ;  /* 0x0003200001547983 */ /* 0x000ea80000300800 */
[----:B------:R-:W2:Y:S04]  /*68530*/  LDL.LU R85, [R1+0x324] ;  /* 0x0003240001557983 */ /* 0x000ea80000300800 */
[----:B------:R-:W2:Y:S04]  /*68540*/  LDL.LU R86, [R1+0x328] ;  /* 0x0003280001567983 */ /* 0x000ea80000300800 */
[----:B------:R-:W2:Y:S01]  /*68550*/  LDL.LU R87, [R1+0x32c] ;  /* 0x00032c0001577983 */ /* 0x000ea20000300800 */
[----:B------:R-:W-:-:S02]  /*68560*/  IMAD.MOV.U32 R175, RZ, RZ, R112 ;  /* 0x000000ffffaf7224 */ /* 0x000fc400078e0070 */
[----:B------:R-:W-:Y:S01]  /*68570*/  IMAD.MOV.U32 R179, RZ, RZ, R113 ;  /* 0x000000ffffb37224 */ /* 0x000fe200078e0071 */
[----:B------:R-:W3:Y:S01]  /*68580*/  LDL.LU R108, [R1+0x310] ;  /* 0x00031000016c7983 */ /* 0x000ee20000300800 */
[----:B------:R-:W-:Y:S02]  /*68590*/  IMAD.MOV.U32 R182, RZ, RZ, R114 ;  /* 0x000000ffffb67224 */ /* 0x000fe400078e0072 */
[----:B------:R-:W-:Y:S01]  /*685a0*/  IMAD.MOV.U32 R183, RZ, RZ, R115 ;  /* 0x000000ffffb77224 */ /* 0x000fe200078e0073 */
[----:B------:R-:W3:Y:S01]  /*685b0*/  LDL.LU R109, [R1+0x314] ;  /* 0x00031400016d7983 */ /* 0x000ee20000300800 */
[C---:B------:R-:W-:Y:S03]  /*685c0*/  HMMA.1688.F32.TF32 R112, R72.reuse, R56, R100 ;  /* 0x000000384870723c */ /* 0x040fe60000081064 */
[----:B------:R-:W3:Y:S04]  /*685d0*/  LDL.LU R110, [R1+0x318] ;  /* 0x00031800016e7983 */ /* 0x000ee80000300800 */
[----:B------:R-:W3:Y:S01]  /*685e0*/  LDL.LU R111, [R1+0x31c] ;  /* 0x00031c00016f7983 */ /* 0x000ee20000300800 */
[C---:B------:R-:W-:Y:S03]  /*685f0*/  HMMA.1688.F32.TF32 R100, R72.reuse, R52, R76 ;  /* 0x000000344864723c */ /* 0x040fe6000008104c */
[----:B------:R-:W4:Y:S11]  /*68600*/  LDL.LU R76, [R1+0x300] ;  /* 0x00030000014c7983 */ /* 0x000f360000300800 */
[----:B------:R-:W-:Y:S01]  /*68610*/  @!UPT UIADD3 URZ, URZ, URZ, URZ ;  /* 0x0000003f3f3ff290 */ /* 0x000fe2000fffe03f */
[----:B------:R-:W-:Y:S04]  /*68620*/  STL.64 [R1+0xc0], R112 ;  /* 0x0000c07001007387 */ /* 0x000fe80000100a00 */
[----:B------:R-:W-:Y:S04]  /*68630*/  STL.64 [R1+0xc8], R114 ;  /* 0x0000c87201007387 */ /* 0x000fe80000100a00 */
[----:B------:R1:W-:Y:S04]  /*68640*/  STL.64 [R1+0xb0], R100 ;  /* 0x0000b06401007387 */ /* 0x0003e80000100a00 */
[----:B------:R5:W-:Y:S04]  /*68650*/  STL.64 [R1+0xb8], R102 ;  /* 0x0000b86601007387 */ /* 0x000be80000100a00 */
[----:B------:R-:W4:Y:S04]  /*68660*/  LDL.LU R77, [R1+0x304] ;  /* 0x00030400014d7983 */ /* 0x000f280000300800 */
[----:B------:R-:W4:Y:S04]  /*68670*/  LDL.LU R78, [R1+0x308] ;  /* 0x00030800014e7983 */ /* 0x000f280000300800 */
[----:B------:R-:W4:Y:S01]  /*68680*/  LDL.LU R79, [R1+0x30c] ;  /* 0x00030c00014f7983 */ /* 0x000f220000300800 */
[----:B------:R-:W-:Y:S03]  /*68690*/  HMMA.1688.F32.TF32 R88, R72, R48, R88 ;  /* 0x000000304858723c */ /* 0x000fe60000081058 */
[----:B-1----:R-:W4:Y:S04]  /*686a0*/  LDL.LU R100, [R1+0x2f0] ;  /* 0x0002f00001647983 */ /* 0x002f280000300800 */
[----:B------:R-:W4:Y:S04]  /*686b0*/  LDL.LU R101, [R1+0x2f4] ;  /* 0x0002f40001657983 */ /* 0x000f280000300800 */
[----:B-----5:R-:W5:Y:S04]  /*686c0*/  LDL.LU R102, [R1+0x2f8] ;  /* 0x0002f80001667983 */ /* 0x020f680000300800 */
[----:B------:R-:W5:Y:S09]  /*686d0*/  LDL.LU R103, [R1+0x2fc] ;  /* 0x0002fc0001677983 */ /* 0x000f720000300800 */
[----:B------:R-:W-:Y:S01]  /*686e0*/  IMAD.MOV.U32 R6, RZ, RZ, R88 ;  /* 0x000000ffff067224 */ /* 0x000fe200078e0058 */
[----:B------:R-:W-:Y:S01]  /*686f0*/  MOV R11, R91 ;  /* 0x0000005b000b7202 */ /* 0x000fe20000000f00 */
[----:B------:R-:W-:Y:S01]  /*68700*/  IMAD.MOV.U32 R7, RZ, RZ, R89 ;  /* 0x000000ffff077224 */ /* 0x000fe200078e0059 */
[----:B------:R-:W5:Y:S01]  /*68710*/  LDL.LU R88, [R1+0x2e0] ;  /* 0x0002e00001587983 */ /* 0x000f620000300800 */
[----:B------:R-:W-:-:S03]  /*68720*/  IMAD.MOV.U32 R10, RZ, RZ, R90 ;  /* 0x000000ffff0a7224 */ /* 0x000fc600078e005a */
[----:B------:R-:W5:Y:S04]  /*68730*/  LDL.LU R89, [R1+0x2e4] ;  /* 0x0002e40001597983 */ /* 0x000f680000300800 */
[----:B------:R-:W5:Y:S04]  /*68740*/  LDL.LU R90, [R1+0x2e8] ;  /* 0x0002e800015a7983 */ /* 0x000f680000300800 */
[----:B------:R-:W5:Y:S04]  /*68750*/  LDL.LU R91, [R1+0x2ec] ;  /* 0x0002ec00015b7983 */ /* 0x000f680000300800 */
[----:B------:R1:W-:Y:S04]  /*68760*/  STL [R1+0x2194], R11 ;  /* 0x0021940b01007387 */ /* 0x0003e80000100800 */
[----:B------:R1:W-:Y:S04]  /*68770*/  STL [R1+0x2190], R10 ;  /* 0x0021900a01007387 */ /* 0x0003e80000100800 */
[----:B------:R1:W-:Y:S04]  /*68780*/  STL [R1+0x218c], R7 ;  /* 0x00218c0701007387 */ /* 0x0003e80000100800 */
[----:B------:R1:W-:Y:S01]  /*68790*/  STL [R1+0x2188], R6 ;  /* 0x0021880601007387 */ /* 0x0003e20000100800 */
[C---:B--2---:R-:W-:Y:S03]  /*687a0*/  HMMA.1688.F32.TF32 R112, R72.reuse, R44, R84 ;  /* 0x0000002c4870723c */ /* 0x044fe60000081054 */
[----:B------:R-:W2:Y:S05]  /*687b0*/  LDL.LU R84, [R1+0x2d0] ;  /* 0x0002d00001547983 */ /* 0x000eaa0000300800 */
[----:B---3--:R-:W-:Y:S11]  /*687c0*/  HMMA.1688.F32.TF32 R108, R72, R40, R108 ;  /* 0x00000028486c723c */ /* 0x008ff6000008106c */
[----:B------:R-:W-:Y:S04]  /*687d0*/  @!UPT UIADD3 URZ, URZ, URZ, URZ ;  /* 0x0000003f3f3ff290 */ /* 0x000fe8000fffe03f */
[----:B------:R-:W-:Y:S04]  /*687e0*/  STL.64 [R1+0x90], R112 ;  /* 0x0000907001007387 */ /* 0x000fe80000100a00 */
[----:B------:R-:W-:Y:S04]  /*687f0*/  STL.64 [R1+0x98], R114 ;  /* 0x0000987201007387 */ /* 0x000fe80000100a00 */
[----:B------:R-:W2:Y:S04]  /*68800*/  LDL.LU R85, [R1+0x2d4] ;  /* 0x0002d40001557983 */ /* 0x000ea80000300800 */
[----:B------:R-:W2:Y:S04]  /*68810*/  LDL.LU R86, [R1+0x2d8] ;  /* 0x0002d80001567983 */ /* 0x000ea80000300800 */
[----:B------:R-:W2:Y:S01]  /*68820*/  LDL.LU R87, [R1+0x2dc] ;  /* 0x0002dc0001577983 */ /* 0x000ea20000300800 */
[----:B-1----:R-:W-:-:S02]  /*68830*/  IMAD.MOV.U32 R11, RZ, RZ, R108 ;  /* 0x000000ffff0b7224 */ /* 0x002fc400078e006c */
[----:B------:R-:W-:Y:S02]  /*68840*/  IMAD.MOV.U32 R10, RZ, RZ, R109 ;  /* 0x000000ffff0a7224 */ /* 0x000fe400078e006d */
[----:B------:R-:W-:Y:S02]  /*68850*/  IMAD.MOV.U32 R7, RZ, RZ, R110 ;  /* 0x000000ffff077224 */ /* 0x000fe400078e006e */
[----:B------:R-:W-:Y:S02]  /*68860*/  IMAD.MOV.U32 R6, RZ, RZ, R111 ;  /* 0x000000ffff067224 */ /* 0x000fe400078e006f */
[C---:B----4-:R-:W-:Y:S03]  /*68870*/  HMMA.1688.F32.TF32 R108, R72.reuse, R36, R76 ;  /* 0x00000024486c723c */ /* 0x050fe6000008104c */
[----:B------:R-:W-:Y:S04]  /*68880*/  STL [R1+0x21a4], R6 ;  /* 0x0021a40601007387 */ /* 0x000fe80000100800 */
[----:B------:R-:W-:Y:S04]  /*68890*/  STL [R1+0x21a0], R7 ;  /* 0x0021a00701007387 */ /* 0x000fe80000100800 */
[----:B------:R-:W-:Y:S04]  /*688a0*/  STL [R1+0x219c], R11 ;  /* 0x00219c0b01007387 */ /* 0x000fe80000100800 */
[----:B------:R1:W-:Y:S04]  /*688b0*/  STL [R1+0x2198], R10 ;  /* 0x0021980a01007387 */ /* 0x0003e80000100800 */
[----:B------:R-:W3:Y:S04]  /*688c0*/  LDL.LU R76, [R1+0x2c0] ;  /* 0x0002c000014c7983 */ /* 0x000ee80000300800 */
[----:B------:R-:W-:Y:S04]  /*688d0*/  STL.64 [R1+0x70], R108 ;  /* 0x0000706c01007387 */ /* 0x000fe80000100a00 */
[----:B------:R-:W-:Y:S04]  /*688e0*/  STL.64 [R1+0x78], R110 ;  /* 0x0000786e01007387 */ /* 0x000fe80000100a00 */
[----:B------:R-:W3:Y:S04]  /*688f0*/  LDL.LU R77, [R1+0x2c4] ;  /* 0x0002c400014d7983 */ /* 0x000ee80000300800 */
[----:B------:R-:W3:Y:S04]  /*68900*/  LDL.LU R78, [R1+0x2c8] ;  /* 0x0002c800014e7983 */ /* 0x000ee80000300800 */
[----:B------:R-:W3:Y:S01]  /*68910*/  LDL.LU R79, [R1+0x2cc] ;  /* 0x0002cc00014f7983 */ /* 0x000ee20000300800 */
[C---:B-----5:R-:W-:Y:S03]  /*68920*/  HMMA.1688.F32.TF32 R100, R72.reuse, R32, R100 ;  /* 0x000000204864723c */ /* 0x060fe60000081064 */
[----:B------:R-:W4:Y:S05]  /*68930*/  LDL R2, [R1+0x474] ;  /* 0x0004740001027983 */ /* 0x000f2a0000100800 */
[----:B------:R-:W-:Y:S11]  /*68940*/  HMMA.1688.F32.TF32 R88, R72, R28, R88 ;  /* 0x0000001c4858723c */ /* 0x000ff60000081058 */
[----:B------:R-:W-:Y:S05]  /*68950*/  @!UPT UIADD3 URZ, URZ, URZ, URZ ;  /* 0x0000003f3f3ff290 */ /* 0x000fea000fffe03f */
[----:B------:R-:W-:Y:S02]  /*68960*/  IMAD.MOV.U32 R19, RZ, RZ, R103 ;  /* 0x000000ffff137224 */ /* 0x000fe400078e0067 */
[----:B------:R-:W-:Y:S02]  /*68970*/  IMAD.MOV.U32 R18, RZ, RZ, R102 ;  /* 0x000000ffff127224 */ /* 0x000fe400078e0066 */
[----:B------:R-:W-:Y:S02]  /*68980*/  IMAD.MOV.U32 R15, RZ, RZ, R101 ;  /* 0x000000ffff0f7224 */ /* 0x000fe400078e0065 */
[----:B------:R-:W-:Y:S01]  /*68990*/  IMAD.MOV.U32 R14, RZ, RZ, R100 ;  /* 0x000000ffff0e7224 */ /* 0x000fe200078e0064 */
[----:B------:R5:W-:Y:S01]  /*689a0*/  STL [R1+0x21b4], R19 ;  /* 0x0021b41301007387 */ /* 0x000be20000100800 */
[----:B-1----:R-:W-:Y:S02]  /*689b0*/  IMAD.MOV.U32 R10, RZ, RZ, R91 ;  /* 0x000000ffff0a7224 */ /* 0x002fe400078e005b */
[----:B------:R-:W-:Y:S01]  /*689c0*/  IMAD.MOV.U32 R11, RZ, RZ, R90 ;  /* 0x000000ffff0b7224 */ /* 0x000fe200078e005a */
[----:B------:R1:W-:Y:S01]  /*689d0*/  STL [R1+0x21b0], R18 ;  /* 0x0021b01201007387 */ /* 0x0003e20000100800 */
[----:B------:R-:W-:-:S02]  /*689e0*/  IMAD.MOV.U32 R6, RZ, RZ, R88 ;  /* 0x000000ffff067224 */ /* 0x000fc400078e0058 */
[----:B------:R-:W-:Y:S01]  /*689f0*/  IMAD.MOV.U32 R7, RZ, RZ, R89 ;  /* 0x000000ffff077224 */ /* 0x000fe200078e0059 */
[----:B------:R1:W-:Y:S04]  /*68a00*/  STL [R1+0x21ac], R15 ;  /* 0x0021ac0f01007387 */ /* 0x0003e80000100800 */
[----:B------:R1:W-:Y:S04]  /*68a10*/  STL [R1+0x21a8], R14 ;  /* 0x0021a80e01007387 */ /* 0x0003e80000100800 */
[----:B------:R1:W-:Y:S04]  /*68a20*/  STL [R1+0x21c4], R10 ;  /* 0x0021c40a01007387 */ /* 0x0003e80000100800 */
[----:B------:R1:W-:Y:S04]  /*68a30*/  STL [R1+0x21c0], R11 ;  /* 0x0021c00b01007387 */ /* 0x0003e80000100800 */
[----:B------:R1:W-:Y:S04]  /*68a40*/  STL [R1+0x21bc], R6 ;  /* 0x0021bc0601007387 */ /* 0x0003e80000100800 */
[----:B------:R1:W-:Y:S01]  /*68a50*/  STL [R1+0x21b8], R7 ;  /* 0x0021b80701007387 */ /* 0x0003e20000100800 */
[C---:B--2---:R-:W-:Y:S11]  /*68a60*/  HMMA.1688.F32.TF32 R84, R72.reuse, R24, R84 ;  /* 0x000000184854723c */ /* 0x044ff60000081054 */
[----:B------:R-:W-:Y:S11]  /*68a70*/  @!UPT UIADD3 URZ, URZ, URZ, URZ ;  /* 0x0000003f3f3ff290 */ /* 0x000ff6000fffe03f */
[----:B------:R-:W-:Y:S02]  /*68a80*/  @!UPT UIADD3 URZ, URZ, URZ, URZ ;  /* 0x0000003f3f3ff290 */ /* 0x000fe4000fffe03f */
[----:B-----5:R-:W-:Y:S02]  /*68a90*/  IMAD.MOV.U32 R19, RZ, RZ, R84 ;  /* 0x000000ffff137224 */ /* 0x020fe400078e0054 */
[----:B-1----:R-:W-:Y:S01]  /*68aa0*/  IMAD.MOV.U32 R18, RZ, RZ, R85 ;  /* 0x000000ffff127224 */ /* 0x002fe200078e0055 */
[----:B------:R-:W2:Y:S01]  /*68ab0*/  LDL.LU R84, [R1+0x2b0] ;  /* 0x0002b00001547983 */ /* 0x000ea20000300800 */
[----:B------:R-:W-:Y:S02]  /*68ac0*/  IMAD.MOV.U32 R15, RZ, RZ, R86 ;  /* 0x000000ffff0f7224 */ /* 0x000fe400078e0056 */
[----:B------:R-:W-:Y:S01]  /*68ad0*/  IMAD.MOV.U32 R14, RZ, RZ, R87 ;  /* 0x000000ffff0e7224 */ /* 0x000fe200078e0057 */
[----:B------:R-:W2:Y:S04]  /*68ae0*/  LDL.LU R85, [R1+0x2b4] ;  /* 0x0002b40001557983 */ /* 0x000ea80000300800 */
[----:B------:R-:W2:Y:S04]  /*68af0*/  LDL.LU R86, [R1+0x2b8] ;  /* 0x0002b80001567983 */ /* 0x000ea80000300800 */
[----:B------:R-:W2:Y:S04]  /*68b00*/  LDL.LU R87, [R1+0x2bc] ;  /* 0x0002bc0001577983 */ /* 0x000ea80000300800 */
[----:B------:R-:W-:Y:S04]  /*68b10*/  STL [R1+0x21d4], R14 ;  /* 0x0021d40e01007387 */ /* 0x000fe80000100800 */
[----:B------:R-:W-:Y:S01]  /*68b20*/  STL [R1+0x21d0], R15 ;  /* 0x0021d00f01007387 */ /* 0x000fe20000100800 */
[----:B---3--:R-:W-:Y:S03]  /*68b30*/  HMMA.1688.F32.TF32 R76, R72, R20, R76 ;  /* 0x00000014484c723c */ /* 0x008fe6000008104c */
[----:B------:R-:W-:Y:S04]  /*68b40*/  STL [R1+0x21cc], R19 ;  /* 0x0021cc1301007387 */ /* 0x000fe80000100800 */
[----:B------:R-:W-:Y:S04]  /*68b50*/  STL [R1+0x21c8], R18 ;  /* 0x0021c81201007387 */ /* 0x000fe80000100800 */
[----:B------:R-:W3:Y:S04]  /*68b60*/  LDL.LU R120, [R1+0x2a0] ;  /* 0x0002a00001787983 */ /* 0x000ee80000300800 */
[----:B------:R-:W3:Y:S04]  /*68b70*/  LDL.LU R121, [R1+0x2a4] ;  /* 0x0002a40001797983 */ /* 0x000ee80000300800 */
[----:B------:R-:W3:Y:S04]  /*68b80*/  LDL.LU R122, [R1+0x2a8] ;  /* 0x0002a800017a7983 */ /* 0x000ee80000300800 */
[----:B------:R-:W3:Y:S04]  /*68b90*/  LDL.LU R123, [R1+0x2ac] ;  /* 0x0002ac00017b7983 */ /* 0x000ee80000300800 */
        /* <DEDUP_REMOVED lines=8> */
[----:B------:R-:W-:-:S03]  /*68c20*/  IMAD.MOV.U32 R10, RZ, RZ, R76 ;  /* 0x000000ffff0a7224 */ /* 0x000fc600078e004c */
        /* <DEDUP_REMOVED lines=10> */
[----:B------:R-:W5:Y:S04]  /*68cd0*/  LDL.LU R79, [R1+0x1bc] ;  /* 0x0001bc00014f7983 */ /* 0x000f680000300800 */
[----:B------:R-:W-:Y:S04]  /*68ce0*/  STL [R1+0x21e4], R7 ;  /* 0x0021e40701007387 */ /* 0x000fe80000100800 */
[----:B------:R-:W-:Y:S04]  /*68cf0*/  STL [R1+0x21e0], R6 ;  /* 0x0021e00601007387 */ /* 0x000fe80000100800 */
[----:B------:R-:W-:Y:S04]  /*68d00*/  STL [R1+0x21dc], R10 ;  /* 0x0021dc0a01007387 */ /* 0x000fe80000100800 */
[----:B------:R-:W-:Y:S04]  /*68d10*/  STL [R1+0x21d8], R11 ;  /* 0x0021d80b01007387 */ /* 0x000fe80000100800 */
[----:B------:R-:W5:Y:S04]  /*68d20*/  LDL.LU R100, [R1+0x120] ;  /* 0x0001200001647983 */ /* 0x000f680000300800 */
[----:B------:R-:W5:Y:S04]  /*68d30*/  LDL.LU R101, [R1+0x124] ;  /* 0x0001240001657983 */ /* 0x000f680000300800 */
[----:B------:R-:W5:Y:S04]  /*68d40*/  LDL.LU R102, [R1+0x128] ;  /* 0x0001280001667983 */ /* 0x000f680000300800 */
[----:B------:R-:W5:Y:S01]  /*68d50*/  LDL.LU R103, [R1+0x12c] ;  /* 0x00012c0001677983 */ /* 0x000f620000300800 */
[----:B------:R-:W-:-:S02]  /*68d60*/  IMAD.MOV.U32 R224, RZ, RZ, R139 ;  /* 0x000000ffffe07224 */ /* 0x000fc400078e008b */
[----:B------:R-:W-:Y:S01]  /*68d70*/  IMAD.MOV.U32 R225, RZ, RZ, R138 ;  /* 0x000000ffffe17224 */ /* 0x000fe200078e008a */
[----:B----4-:R-:W-:Y:S01]  /*68d80*/  LDS R245, [R2+0x103080] ;  /* 0x1030800002f57984 */ /* 0x010fe20000000800 */
[----:B------:R-:W-:Y:S02]  /*68d90*/  IMAD.MOV.U32 R226, RZ, RZ, R137 ;  /* 0x000000ffffe27224 */ /* 0x000fe400078e0089 */
[----:B------:R-:W-:Y:S01]  /*68da0*/  IMAD.MOV.U32 R227, RZ, RZ, R136 ;  /* 0x000000ffffe37224 */ /* 0x000fe200078e0088 */
[----:B------:R-:W-:Y:S01]  /*68db0*/  LDS R247, [R2+0x103480] ;  /* 0x1034800002f77984 */ /* 0x000fe20000000800 */
[C---:B--2---:R-:W-:Y:S11]  /*68dc0*/  HMMA.1688.F32.TF32 R84, R72.reuse, R16, R84 ;  /* 0x000000104854723c */ /* 0x044ff60000081054 */
[----:B------:R-:W-:Y:S11]  /*68dd0*/  @!UPT UIADD3 URZ, URZ, URZ, URZ ;  /* 0x0000003f3f3ff290 */ /* 0x000ff6000fffe03f */
[----:B------:R-:W-:Y:S02]  /*68de0*/  @!UPT UIADD3 URZ, URZ, URZ, URZ ;  /* 0x0000003f3f3ff290 */ /* 0x000fe4000fffe03f */
[----:B------:R-:W-:Y:S02]  /*68df0*/  IMAD.MOV.U32 R22, RZ, RZ, R84 ;  /* 0x000000ffff167224 */ /* 0x000fe400078e0054 */
[----:B------:R-:W-:Y:S01]  /*68e00*/  IMAD.MOV.U32 R23, RZ, RZ, R85 ;  /* 0x000000ffff177224 */ /* 0x000fe200078e0055 */
[----:B------:R-:W2:Y:S01]  /*68e10*/  LDL.LU R84, [R1+0x110] ;  /* 0x0001100001547983 */ /* 0x000ea20000300800 */
[----:B------:R-:W-:Y:S02]  /*68e20*/  IMAD.MOV.U32 R26, RZ, RZ, R86 ;  /* 0x000000ffff1a7224 */ /* 0x000fe400078e0056 */
[----:B------:R-:W-:Y:S01]  /*68e30*/  IMAD.MOV.U32 R27, RZ, RZ, R87 ;  /* 0x000000ffff1b7224 */ /* 0x000fe200078e0057 */
[----:B------:R-:W2:Y:S04]  /*68e40*/  LDL.LU R85, [R1+0x114] ;  /* 0x0001140001557983 */ /* 0x000ea80000300800 */
[----:B------:R-:W2:Y:S04]  /*68e50*/  LDL.LU R86, [R1+0x118] ;  /* 0x0001180001567983 */ /* 0x000ea80000300800 */
[----:B------:R-:W2:Y:S01]  /*68e60*/  LDL.LU R87, [R1+0x11c] ;  /* 0x00011c0001577983 */ /* 0x000ea20000300800 */
[C---:B---3--:R-:W-:Y:S08]  /*68e70*/  HMMA.1688.F32.TF32 R120, R72.reuse, R12, R120 ;  /* 0x0000000c4878723c */ /* 0x048ff00000081078 */
[C---:B-----5:R-:W-:Y:S08]  /*68e80*/  HMMA.1688.F32.TF32 R112, R72.reuse, R8, R112 ;  /* 0x000000084870723c */ /* 0x060ff00000081070 */
[----:B------:R-:W-:Y:S01]  /*68e90*/  HMMA.1688.F32.TF32 R72, R72, R4, R88 ;  /* 0x000000044848723c */ /* 0x000fe20000081058 */
[----:B------:R-:W3:Y:S04]  /*68ea0*/  LDL.LU R88, [R1+0x100] ;  /* 0x0001000001587983 */ /* 0x000ee80000300800 */
[----:B------:R-:W3:Y:S04]  /*68eb0*/  LDL.LU R89, [R1+0x104] ;  /* 0x0001040001597983 */ /* 0x000ee80000300800 */
[----:B------:R-:W3:Y:S04]  /*68ec0*/  LDL.LU R90, [R1+0x108] ;  /* 0x00010800015a7983 */ /* 0x000ee80000300800 */
[----:B------:R-:W3:Y:S01]  /*68ed0*/  LDL.LU R91, [R1+0x10c] ;  /* 0x00010c00015b7983 */ /* 0x000ee20000300800 */
[C---:B------:R-:W-:Y:S09]  /*68ee0*/  HMMA.1688.F32.TF32 R76, R132.reuse, R64, R76 ;  /* 0x00000040844c723c */ /* 0x040ff2000008104c */
[----:B------:R-:W-:Y:S04]  /*68ef0*/  STL.64 [R1+0x2050], R74 ;  /* 0x0020504a01007387 */ /* 0x000fe80000100a00 */
[----:B------:R1:W-:Y:S10]  /*68f00*/  STL.64 [R1+0x2048], R72 ;  /* 0x0020484801007387 */ /* 0x0003f40000100a00 */
[----:B------:R4:W-:Y:S01]  /*68f10*/  STL [R1+0x2044], R79 ;  /* 0x0020444f01007387 */ /* 0x0009e20000100800 */
[----:B-1----:R-:W-:Y:S03]  /*68f20*/  HMMA.1688.F32.TF32 R72, R132, R60, R108 ;  /* 0x0000003c8448723c */ /* 0x002fe6000008106c */
[----:B------:R-:W5:Y:S04]  /*68f30*/  LDL.LU R108, [R1+0xf0] ;  /* 0x0000f000016c7983 */ /* 0x000f680000300800 */
[----:B------:R-:W5:Y:S04]  /*68f40*/  LDL.LU R109, [R1+0xf4] ;  /* 0x0000f400016d7983 */ /* 0x000f680000300800 */
[----:B------:R-:W5:Y:S04]  /*68f50*/  LDL.LU R110, [R1+0xf8] ;  /* 0x0000f800016e7983 */ /* 0x000f680000300800 */
[----:B------:R-:W5:Y:S09]  /*68f60*/  LDL.LU R111, [R1+0xfc] ;  /* 0x0000fc00016f7983 */ /* 0x000f720000300800 */
[----:B------:R-:W-:-:S02]  /*68f70*/  IMAD.MOV.U32 R54, RZ, RZ, R72 ;  /* 0x000000ffff367224 */ /* 0x000fc400078e0048 */
[----:B------:R-:W-:Y:S02]  /*68f80*/  IMAD.MOV.U32 R55, RZ, RZ, R73 ;  /* 0x000000ffff377224 */ /* 0x000fe400078e0049 */
[----:B------:R-:W-:Y:S02]  /*68f90*/  IMAD.MOV.U32 R50, RZ, RZ, R74 ;  /* 0x000000ffff327224 */ /* 0x000fe400078e004a */
[----:B------:R-:W-:Y:S02]  /*68fa0*/  IMAD.MOV.U32 R51, RZ, RZ, R75 ;  /* 0x000000ffff337224 */ /* 0x000fe400078e004b */
[----:B------:R-:W-:Y:S11]  /*68fb0*/  HMMA.1688.F32.TF32 R72, R132, R56, R100 ;  /* 0x000000388448723c */ /* 0x000ff60000081064 */
[----:B------:R-:W-:Y:S11]  /*68fc0*/  @!UPT UIADD3 URZ, URZ, URZ, URZ ;  /* 0x0000003f3f3ff290 */ /* 0x000ff6000fffe03f */
[----:B------:R-:W-:Y:S02]  /*68fd0*/  @!UPT UIADD3 URZ, URZ, URZ, URZ ;  /* 0x0000003f3f3ff290 */ /* 0x000fe4000fffe03f */
[----:B------:R-:W-:Y:S01]  /*68fe0*/  IMAD.MOV.U32 R46, RZ, RZ, R72 ;  /* 0x000000ffff2e7224 */ /* 0x000fe200078e0048 */
[----:B------:R-:W-:Y:S01]  /*68ff0*/  MOV R47, R75 ;  /* 0x0000004b002f7202 */ /* 0x000fe20000000f00 */
[----:B------:R-:W-:Y:S02]  /*69000*/  IMAD.MOV.U32 R58, RZ, RZ, R73 ;  /* 0x000000ffff3a7224 */ /* 0x000fe400078e0049 */
[----:B------:R-:W-:Y:S02]  /*69010*/  IMAD.MOV.U32 R59, RZ, RZ, R74 ;  /* 0x000000ffff3b7224 */ /* 0x000fe400078e004a */
[----:B------:R-:W-:Y:S02]  /*69020*/  IMAD.MOV.U32 R14, RZ, RZ, R120 ;  /* 0x000000ffff0e7224 */ /* 0x000fe400078e0078 */
[----:B------:R-:W-:Y:S02]  /*69030*/  IMAD.MOV.U32 R15, RZ, RZ, R121 ;  /* 0x000000ffff0f7224 */ /* 0x000fe400078e0079 */
[----:B------:R-:W-:-:S02]  /*69040*/  IMAD.MOV.U32 R120, RZ, RZ, R95 ;  /* 0x000000ffff787224 */ /* 0x000fc400078e005f */
[----:B------:R-:W-:Y:S02]  /*69050*/  IMAD.MOV.U32 R19, RZ, RZ, R122 ;  /* 0x000000ffff137224 */ /* 0x000fe400078e007a */
[----:B------:R-:W-:Y:S02]  /*69060*/  IMAD.MOV.U32 R121, RZ, RZ, R68 ;  /* 0x000000ffff797224 */ /* 0x000fe400078e0044 */
[----:B------:R-:W-:Y:S02]  /*69070*/  IMAD.MOV.U32 R18, RZ, RZ, R123 ;  /* 0x000000ffff127224 */ /* 0x000fe400078e007b */
[----:B------:R-:W-:Y:S02]  /*69080*/  IMAD.MOV.U32 R122, RZ, RZ, R69 ;  /* 0x000000ffff7a7224 */ /* 0x000fe400078e0045 */
[----:B------:R-:W-:Y:S02]  /*69090*/  IMAD.MOV.U32 R7, RZ, RZ, R112 ;  /* 0x000000ffff077224 */ /* 0x000fe400078e0070 */
[----:B------:R-:W-:-:S02]  /*690a0*/  IMAD.MOV.U32 R123, RZ, RZ, R70 ;  /* 0x000000ffff7b7224 */ /* 0x000fc400078e0046 */
[----:B------:R-:W-:Y:S01]  /*690b0*/  IMAD.MOV.U32 R112, RZ, RZ, R71 ;  /* 0x000000ffff707224 */ /* 0x000fe200078e0047 */
[----:B--2---:R-:W-:Y:S01]  /*690c0*/  HMMA.1688.F32.TF32 R72, R132, R52, R84 ;  /* 0x000000348448723c */ /* 0x004fe20000081054 */
[----:B------:R-:W2:Y:S04]  /*690d0*/  LDL.LU R84, [R1+0x190] ;  /* 0x0001900001547983 */ /* 0x000ea80000300800 */
[----:B------:R-:W2:Y:S04]  /*690e0*/  LDL.LU R85, [R1+0x194] ;  /* 0x0001940001557983 */ /* 0x000ea80000300800 */
[----:B------:R-:W2:Y:S04]  /*690f0*/  LDL.LU R86, [R1+0x198] ;  /* 0x0001980001567983 */ /* 0x000ea80000300800 */
[----:B------:R-:W2:Y:S04]  /*69100*/  LDL.LU R87, [R1+0x19c] ;  /* 0x00019c0001577983 */ /* 0x000ea80000300800 */
[----:B------:R-:W2:Y:S04]  /*69110*/  LDL.LU R124, [R1+0x1a0] ;  /* 0x0001a000017c7983 */ /* 0x000ea80000300800 */
[----:B------:R-:W2:Y:S03]  /*69120*/  LDL.LU R125, [R1+0x1a4] ;  /* 0x0001a400017d7983 */ /* 0x000ea60000300800 */
[----:B------:R-:W-:Y:S01]  /*69130*/  IMAD.MOV.U32 R38, RZ, RZ, R72 ;  /* 0x000000ffff267224 */ /* 0x000fe200078e0048 */
[----:B------:R-:W2:Y:S01]  /*69140*/  LDL.LU R126, [R1+0x1a8] ;  /* 0x0001a800017e7983 */ /* 0x000ea20000300800 */
[----:B------:R-:W-:-:S02]  /*69150*/  IMAD.MOV.U32 R39, RZ, RZ, R73 ;  /* 0x000000ffff277224 */ /* 0x000fc400078e0049 */
[----:B------:R-:W-:Y:S01]  /*69160*/  IMAD.MOV.U32 R42, RZ, RZ, R74 ;  /* 0x000000ffff2a7224 */ /* 0x000fe200078e004a */
[----:B------:R-:W2:Y:S01]  /*69170*/  LDL.LU R127, [R1+0x1ac] ;  /* 0x0001ac00017f7983 */ /* 0x000ea20000300800 */
[----:B------:R-:W-:Y:S02]  /*69180*/  IMAD.MOV.U32 R43, RZ, RZ, R75 ;  /* 0x000000ffff2b7224 */ /* 0x000fe400078e004b */
[----:B---3--:R-:W-:Y:S01]  /*69190*/  HMMA.1688.F32.TF32 R72, R132, R48, R88 ;  /* 0x000000308448723c */ /* 0x008fe20000081058 */
[----:B------:R-:W3:Y:S04]  /*691a0*/  LDL.LU R88, [R1+0x180] ;  /* 0x0001800001587983 */ /* 0x000ee80000300800 */
[----:B------:R-:W3:Y:S04]  /*691b0*/  LDL.LU R89, [R1+0x184] ;  /* 0x0001840001597983 */ /* 0x000ee80000300800 */
[----:B------:R-:W3:Y:S04]  /*691c0*/  LDL.LU R90, [R1+0x188] ;  /* 0x00018800015a7983 */ /* 0x000ee80000300800 */
[----:B------:R-:W3:Y:S04]  /*691d0*/  LDL.LU R91, [R1+0x18c] ;  /* 0x00018c00015b7983 */ /* 0x000ee80000300800 */
[----:B------:R-:W3:Y:S04]  /*691e0*/  LDL.LU R100, [R1+0x170] ;  /* 0x0001700001647983 */ /* 0x000ee80000300800 */
[----:B------:R-:W3:Y:S03]  /*691f0*/  LDL.LU R101, [R1+0x174] ;  /* 0x0001740001657983 */ /* 0x000ee60000300800 */
[----:B------:R-:W-:Y:S01]  /*69200*/  IMAD.MOV.U32 R30, RZ, RZ, R72 ;  /* 0x000000ffff1e7224 */ /* 0x000fe200078e0048 */
[----:B------:R-:W3:Y:S01]  /*69210*/  LDL.LU R102, [R1+0x178] ;  /* 0x0001780001667983 */ /* 0x000ee20000300800 */
[----:B------:R-:W-:-:S02]  /*69220*/  IMAD.MOV.U32 R31, RZ, RZ, R73 ;  /* 0x000000ffff1f7224 */ /* 0x000fc400078e0049 */
[----:B------:R-:W-:Y:S02]  /*69230*/  IMAD.MOV.U32 R34, RZ, RZ, R74 ;  /* 0x000000ffff227224 */ /* 0x000fe400078e004a */
[----:B------:R-:W-:Y:S02]  /*69240*/  IMAD.MOV.U32 R35, RZ, RZ, R75 ;  /* 0x000000ffff237224 */ /* 0x000fe400078e004b */
[----:B-----5:R-:W-:Y:S11]  /*69250*/  HMMA.1688.F32.TF32 R72, R132, R44, R108 ;  /* 0x0000002c8448723c */ /* 0x020ff6000008106c */
[----:B------:R-:W-:Y:S11]  /*69260*/  @!UPT UIADD3 URZ, URZ, URZ, URZ ;  /* 0x0000003f3f3ff290 */ /* 0x000ff6000fffe03f */
[----:B------:R-:W-:Y:S01]  /*69270*/  @!UPT UIADD3 URZ, URZ, URZ, URZ ;  /* 0x0000003f3f3ff290 */ /* 0x000fe2000fffe03f */
[----:B------:R-:W-:Y:S04]  /*69280*/  STL [R1+0xf4], R73 ;  /* 0x0000f44901007387 */ /* 0x000fe80000100800 */
[----:B------:R-:W-:Y:S04]  /*69290*/  STL [R1+0xf8], R74 ;  /* 0x0000f84a01007387 */ /* 0x000fe80000100800 */
        /* <DEDUP_REMOVED lines=10> */
[----:B----4-:R-:W-:Y:S02]  /*69340*/  IMAD.MOV.U32 R79, RZ, RZ, R72 ;  /* 0x000000ffff4f7224 */ /* 0x010fe400078e0048 */
[----:B------:R-:W-:-:S03]  /*69350*/  IMAD.MOV.U32 R6, RZ, RZ, R113 ;  /* 0x000000ffff067224 */ /* 0x000fc600078e0071 */
[----:B------:R-:W-:Y:S01]  /*69360*/  STL.64 [R1+0x2060], R78 ;  /* 0x0020604e01007387 */ /* 0x000fe20000100a00 */
[----:B------:R-:W-:Y:S02]  /*69370*/  IMAD.MOV.U32 R10, RZ, RZ, R114 ;  /* 0x000000ffff0a7224 */ /* 0x000fe400078e0072 */
[----:B------:R-:W-:Y:S01]  /*69380*/  IMAD.MOV.U32 R11, RZ, RZ, R115 ;  /* 0x000000ffff0b7224 */ /* 0x000fe200078e0073 */
[----:B------:R-:W-:Y:S01]  /*69390*/  STL.64 [R1+0x2058], R76 ;  /* 0x0020584c01007387 */ /* 0x000fe20000100a00 */
        /* <DEDUP_REMOVED lines=11> */
[C---:B--2---:R-:W-:Y:S08]  /*69450*/  HMMA.1688.F32.TF32 R236, R132.reuse, R40, R124 ;  /* 0x0000002884ec723c */ /* 0x044ff0000008107c */
[C---:B------:R-:W-:Y:S08]  /*69460*/  HMMA.1688.F32.TF32 R84, R132.reuse, R36, R84 ;  /* 0x000000248454723c */ /* 0x040ff00000081054 */
[C---:B------:R-:W-:Y:S07]  /*69470*/  HMMA.1688.F32.TF32 R124, R132.reuse, R12, R120 ;  /* 0x0000000c847c723c */ /* 0x040fee0000081078 */
[----:B------:R1:W-:Y:S02]  /*69480*/  STL.64 [R1+0x2008], R238 ;  /* 0x002008ee01007387 */ /* 0x0003e40000100a00 */
[----:B-1----:R-:W-:Y:S01]  /*69490*/  MOV R239, R107 ;  /* 0x0000006b00ef7202 */ /* 0x002fe20000000f00 */
[C---:B---3--:R-:W-:Y:S08]  /*694a0*/  HMMA.1688.F32.TF32 R88, R132.reuse, R28, R88 ;  /* 0x0000001c8458723c */ /* 0x048ff00000081058 */
[C---:B------:R-:W-:Y:S01]  /*694b0*/  HMMA.1688.F32.TF32 R100, R132.reuse, R24, R100 ;  /* 0x000000188464723c */ /* 0x040fe20000081064 */
[----:B------:R-:W-:Y:S04]  /*694c0*/  STL.64 [R1+0x2000], R236 ;  /* 0x002000ec01007387 */ /* 0x000fe80000100a00 */
[----:B------:R-:W-:Y:S04]  /*694d0*/  STL.64 [R1+0x2018], R86 ;  /* 0x0020185601007387 */ /* 0x000fe80000100a00 */
[----:B------:R-:W-:Y:S01]  /*694e0*/  STL.64 [R1+0x2010], R84 ;  /* 0x0020105401007387 */ /* 0x000fe20000100a00 */
[C---:B-----5:R-:W-:Y:S08]  /*694f0*/  HMMA.1688.F32.TF32 R108, R132.reuse, R16, R108 ;  /* 0x00000010846c723c */ /* 0x060ff0000008106c */
[----:B------:R-:W-:Y:S01]  /*69500*/  HMMA.1688.F32.TF32 R68, R132, R32, R68 ;  /* 0x000000208444723c */ /* 0x000fe20000081044 */
[----:B------:R-:W-:Y:S01]  /*69510*/  IMAD.MOV.U32 R72, RZ, RZ, R144 ;  /* 0x000000ffff487224 */ /* 0x000fe200078e0090 */
[----:B------:R-:W-:Y:S01]  /*69520*/  LDS R244, [R239+0x103080] ;  /* 0x10308000eff47984 */ /* 0x000fe20000000800 */
[----:B------:R-:W-:-:S02]  /*69530*/  IMAD.MOV.U32 R73, RZ, RZ, R145 ;  /* 0x000000ffff497224 */ /* 0x000fc400078e0091 */
[----:B------:R-:W-:Y:S01]  /*69540*/  IMAD.MOV.U32 R0, RZ, RZ, R75 ;  /* 0x000000ffff007224 */ /* 0x000fe200078e004b */
[----:B------:R-:W1:Y:S02]  /*69550*/  LDS R246, [R239+0x103480] ;  /* 0x10348000eff67984 */ /* 0x000e640000000800 */
[C---:B------:R-:W-:Y:S11]  /*69560*/  HMMA.1688.F32.TF32 R104, R132.reuse, R20, R92 ;  /* 0x000000148468723c */ /* 0x040ff6000008105c */
[----:B------:R-:W-:Y:S04]  /*69570*/  @!UPT UIADD3 URZ, URZ, URZ, URZ ;  /* 0x0000003f3f3ff290 */ /* 0x000fe8000fffe03f */
        /* <DEDUP_REMOVED lines=24> */
[----:B------:R-:W5:Y:S04]  /*69700*/  LDL.LU R80, [R1+0x2254] ;  /* 0x0022540001507983 */ /* 0x000f680000300800 */
[----:B------:R-:W5:Y:S04]  /*69710*/  LDL.LU R81, [R1+0x2250] ;  /* 0x0022500001517983 */ /* 0x000f680000300800 */
[----:B------:R-:W5:Y:S04]  /*69720*/  LDL.LU R82, [R1+0x224c] ;  /* 0x00224c0001527983 */ /* 0x000f680000300800 */
[----:B------:R-:W5:Y:S01]  /*69730*/  LDL.LU R83, [R1+0x2248] ;  /* 0x0022480001537983 */ /* 0x000f620000300800 */
[----:B------:R-:W-:Y:S03]  /*69740*/  HMMA.1688.F32.TF32 R112, R132, R8, R112 ;  /* 0x000000088470723c */ /* 0x000fe60000081070 */
[----:B------:R-:W5:Y:S04]  /*69750*/  LDL.LU R196, [R1+0x200] ;  /* 0x0002000001c47983 */ /* 0x000f680000300800 */
[----:B------:R-:W5:Y:S01]  /*69760*/  LDL.LU R197, [R1+0x204] ;  /* 0x0002040001c57983 */ /* 0x000f620000300800 */
[C---:B------:R-:W-:Y:S03]  /*69770*/  HMMA.1688.F32.TF32 R204, R168.reuse, R52, R204 ;  /* 0x00000034a8cc723c */ /* 0x040fe600000810cc */
[----:B------:R-:W5:Y:S04]  /*69780*/  LDL.LU R198, [R1+0x208] ;  /* 0x0002080001c67983 */ /* 0x000f680000300800 */
[----:B------:R-:W5:Y:S01]  /*69790*/  LDL.LU R199, [R1+0x20c] ;  /* 0x00020c0001c77983 */ /* 0x000f620000300800 */
[----:B------:R-:W-:Y:S01]  /*697a0*/  HMMA.1688.F32.TF32 R136, R168, R48, R136 ;  /* 0x00000030a888723c */ /* 0x000fe20000081088 */
[----:B------:R-:W-:-:S06]  /*697b0*/  IMAD.MOV.U32 R74, RZ, RZ, R146 ;  /* 0x000000ffff4a7224 */ /* 0x000fcc00078e0092 */
[----:B------:R-:W-:Y:S04]  /*697c0*/  STL.64 [R1+0x20b0], R114 ;  /* 0x0020b07201007387 */ /* 0x000fe80000100a00 */
[----:B------:R-:W-:Y:S01]  /*697d0*/  STL.64 [R1+0x20a8], R112 ;  /* 0x0020a87001007387 */ /* 0x000fe20000100a00 */
[----:B------:R-:W-:Y:S01]  /*697e0*/  IMAD.MOV.U32 R75, RZ, RZ, R96 ;  /* 0x000000ffff4b7224 */ /* 0x000fe200078e0060 */
[----:B------:R-:W-:Y:S01]  /*697f0*/  HMMA.1688.F32.TF32 R92, R168, R40, R224 ;  /* 0x00000028a85c723c */ /* 0x000fe200000810e0 */
[----:B------:R-:W-:-:S06]  /*69800*/  IMAD.MOV.U32 R228, RZ, RZ, R141 ;  /* 0x000000ffffe47224 */ /* 0x000fcc00078e008d */
[----:B------:R-:W-:Y:S02]  /*69810*/  IMAD.MOV.U32 R224, RZ, RZ, R97 ;  /* 0x000000ffffe07224 */ /* 0x000fe400078e0061 */
[----:B------:R-:W-:Y:S01]  /*69820*/  IMAD.MOV.U32 R225, RZ, RZ, R98 ;  /* 0x000000ffffe17224 */ /* 0x000fe200078e0062 */
[----:B------:R-:W-:Y:S01]  /*69830*/  MOV R227, R140 ;  /* 0x0000008c00e37202 */ /* 0x000fe20000000f00 */
        /* <DEDUP_REMOVED lines=10> */
[----:B------:R-:W-:Y:S02]  /*698e0*/  IMAD.MOV.U32 R78, RZ, RZ, R159 ;  /* 0x000000ffff4e7224 */ /* 0x000fe400078e009f */
[----:B------:R-:W-:Y:S01]  /*698f0*/  IMAD.MOV.U32 R79, RZ, RZ, R167 ;  /* 0x000000ffff4f7224 */ /* 0x000fe200078e00a7 */
[C---:B--2---:R-:W-:Y:S08]  /*69900*/  HMMA.1688.F32.TF32 R120, R168.reuse, R64, R120 ;  /* 0x00000040a878723c */ /* 0x044ff00000081078 */
[C---:B---3--:R-:W-:Y:S08]  /*69910*/  HMMA.1688.F32.TF32 R184, R168.reuse, R60, R184 ;  /* 0x0000003ca8b8723c */ /* 0x048ff000000810b8 */
[----:B----4-:R-:W-:Y:S08]  /*69920*/  HMMA.1688.F32.TF32 R128, R168, R56, R128 ;  /* 0x00000038a880723c */ /* 0x010ff00000081080 */
[----:B-----5:R-:W-:Y:S11]  /*69930*/  HMMA.1688.F32.TF32 R132, R132, R4, R80 ;  /* 0x000000048484723c */ /* 0x020ff60000081050 */
[----:B------:R-:W-:Y:S11]  /*69940*/  @!UPT UIADD3 URZ, URZ, URZ, URZ ;  /* 0x0000003f3f3ff290 */ /* 0x000ff6000fffe03f */
[----:B------:R-:W-:Y:S01]  /*69950*/  @!UPT UIADD3 URZ, URZ, URZ, URZ ;  /* 0x0000003f3f3ff290 */ /* 0x000fe2000fffe03f */
[----:B------:R-:W-:Y:S04]  /*69960*/  STL.64 [R1+0x20c0], R134 ;  /* 0x0020c08601007387 */ /* 0x000fe80000100a00 */
[----:B------:R-:W-:Y:S04]  /*69970*/  STL.64 [R1+0x20b8], R132 ;  /* 0x0020b88401007387 */ /* 0x000fe80000100a00 */
[----:B------:R-:W2:Y:S04]  /*69980*/  LDL.LU R144, [R1+0x2244] ;  /* 0x0022440001907983 */ /* 0x000ea80000300800 */
[----:B------:R-:W2:Y:S04]  /*69990*/  LDL.LU R145, [R1+0x2240] ;  /* 0x0022400001917983 */ /* 0x000ea80000300800 */
[----:B------:R-:W2:Y:S04]  /*699a0*/  LDL.LU R146, [R1+0x223c] ;  /* 0x00223c0001927983 */ /* 0x000ea80000300800 */
[----:B------:R-:W3:Y:S04]  /*699b0*/  LDL.LU R96, [R1+0x2238] ;  /* 0x0022380001607983 */ /* 0x000ee80000300800 */
[----:B------:R-:W4:Y:S04]  /*699c0*/  LDL.LU R208, [R1+0x1e0] ;  /* 0x0001e00001d07983 */ /* 0x000f280000300800 */
[----:B------:R-:W4:Y:S04]  /*699d0*/  LDL.LU R209, [R1+0x1e4] ;  /* 0x0001e40001d17983 */ /* 0x000f280000300800 */
[----:B------:R-:W4:Y:S04]  /*699e0*/  LDL.LU R210, [R1+0x1e8] ;  /* 0x0001e80001d27983 */ /* 0x000f280000300800 */
[----:B------:R-:W4:Y:S04]  /*699f0*/  LDL.LU R211, [R1+0x1ec] ;  /* 0x0001ec0001d37983 */ /* 0x000f280000300800 */
        /* <DEDUP_REMOVED lines=10> */
[----:B------:R-:W3:Y:S04]  /*69aa0*/  LDL.LU R97, [R1+0x2234] ;  /* 0x0022340001617983 */ /* 0x000ee80000300800 */
[----:B------:R-:W3:Y:S04]  /*69ab0*/  LDL.LU R98, [R1+0x2230] ;  /* 0x0022300001627983 */ /* 0x000ee80000300800 */
[----:B------:R-:W3:Y:S04]  /*69ac0*/  LDL.LU R99, [R1+0x222c] ;  /* 0x00222c0001637983 */ /* 0x000ee80000300800 */
        /* <DEDUP_REMOVED lines=13> */
[C---:B------:R-:W-:Y:S08]  /*69ba0*/  HMMA.1688.F32.TF32 R196, R168.reuse, R44, R196 ;  /* 0x0000002ca8c4723c */ /* 0x040ff000000810c4 */
[----:B------:R-:W-:Y:S07]  /*69bb0*/  HMMA.1688.F32.TF32 R80, R168, R20, R72 ;  /* 0x00000014a850723c */ /* 0x000fee0000081048 */
[----:B------:R-:W-:-:S02]  /*69bc0*/  IMAD.MOV.U32 R72, RZ, RZ, R175 ;  /* 0x000000ffff487224 */ /* 0x000fc400078e00af */
[----:B------:R-:W-:Y:S01]  /*69bd0*/  IMAD.MOV.U32 R73, RZ, RZ, R179 ;  /* 0x000000ffff497224 */ /* 0x000fe200078e00b3 */
[----:B------:R-:W2:Y:S01]  /*69be0*/  LDL.LU R175, [R1+0x21f4] ;  /* 0x0021f40001af7983 */ /* 0x000ea20000300800 */
[----:B------:R-:W-:Y:S02]  /*69bf0*/  IMAD.MOV.U32 R74, RZ, RZ, R182 ;  /* 0x000000ffff4a7224 */ /* 0x000fe400078e00b6 */
[----:B------:R-:W-:Y:S01]  /*69c00*/  IMAD.MOV.U32 R75, RZ, RZ, R183 ;  /* 0x000000ffff4b7224 */ /* 0x000fe200078e00b7 */
[C---:B-1----:R-:W-:Y:S01]  /*69c10*/  HMMA.1688.F32.TF32 R220, R244.reuse, R8, R220 ;  /* 0x00000008f4dc723c */ /* 0x042fe200000810dc */
[----:B------:R-:W2:Y:S04]  /*69c20*/  LDL.LU R179, [R1+0x21f0] ;  /* 0x0021f00001b37983 */ /* 0x000ea80000300800 */
[----:B------:R-:W2:Y:S03]  /*69c30*/  LDL.LU R182, [R1+0x21ec] ;  /* 0x0021ec0001b67983 */ /* 0x000ea60000300800 */
[----:B------:R-:W-:Y:S01]  /*69c40*/  HMMA.1688.F32.TF32 R248, R244, R4, R248 ;  /* 0x00000004f4f8723c */ /* 0x000fe200000810f8 */
[----:B------:R-:W2:Y:S07]  /*69c50*/  LDL.LU R183, [R1+0x21e8] ;  /* 0x0021e80001b77983 */ /* 0x000eae0000300800 */
[C---:B----4-:R-:W-:Y:S08]  /*69c60*/  HMMA.1688.F32.TF32 R208, R168.reuse, R24, R208 ;  /* 0x00000018a8d0723c */ /* 0x050ff000000810d0 */
[C---:B---3--:R-:W-:Y:S08]  /*69c70*/  HMMA.1688.F32.TF32 R96, R168.reuse, R32, R96 ;  /* 0x00000020a860723c */ /* 0x048ff00000081060 */
[C---:B-----5:R-:W-:Y:S08]  /*69c80*/  HMMA.1688.F32.TF32 R140, R168.reuse, R36, R140 ;  /* 0x00000024a88c723c */ /* 0x060ff0000008108c */
[C---:B--2---:R-:W-:Y:S08]  /*69c90*/  HMMA.1688.F32.TF32 R144, R168.reuse, R28, R144 ;  /* 0x0000001ca890723c */ /* 0x044ff00000081090 */
[C---:B------:R-:W-:Y:S08]  /*69ca0*/  HMMA.1688.F32.TF32 R160, R168.reuse, R12, R160 ;  /* 0x0000000ca8a0723c */ /* 0x040ff000000810a0 */
[C---:B------:R-:W-:Y:S08]  /*69cb0*/  HMMA.1688.F32.TF32 R156, R168.reuse, R16, R156 ;  /* 0x00000010a89c723c */ /* 0x040ff0000008109c */
[C---:B------:R-:W-:Y:S08]  /*69cc0*/  HMMA.1688.F32.TF32 R164, R168.reuse, R8, R164 ;  /* 0x00000008a8a4723c */ /* 0x040ff000000810a4 */
[----:B------:R-:W-:Y:S01]  /*69cd0*/  HMMA.1688.F32.TF32 R168, R168, R4, R240 ;  /* 0x00000004a8a8723c */ /* 0x000fe200000810f0 */
[----:B------:R-:W-:Y:S04]  /*69ce0*/  LDS R240, [R3+0x103800] ;  /* 0x1038000003f07984 */ /* 0x000fe80000000800 */
[----:B------:R-:W-:Y:S04]  /*69cf0*/  LDS R242, [R3+0x103c00] ;  /* 0x103c000003f27984 */ /* 0x000fe80000000800 */
[----:B------:R-:W-:Y:S04]  /*69d00*/  LDS R241, [R252+0x103800] ;  /* 0x10380000fcf17984 */ /* 0x000fe80000000800 */
[----:B------:R-:W1:Y:S02]  /*69d10*/  LDS R243, [R252+0x103c00] ;  /* 0x103c0000fcf37984 */ /* 0x000e640000000800 */
[C---:B-1----:R-:W-:Y:S11]  /*69d20*/  HMMA.1688.F32.TF32 R68, R240.reuse, R66, R76 ;  /* 0x00000042f044723c */ /* 0x042ff6000008104c */
[----:B------:R-:W-:Y:S11]  /*69d30*/  @!UPT UIADD3 URZ, URZ, URZ, URZ ;  /* 0x0000003f3f3ff290 */ /* 0x000ff6000fffe03f */
[----:B------:R-:W-:Y:S02]  /*69d40*/  @!UPT UIADD3 URZ, URZ, URZ, URZ ;  /* 0x0000003f3f3ff290 */ /* 0x000fe4000fffe03f */
[----:B------:R-:W-:Y:S01]  /*69d50*/  IMAD.MOV.U32 R9, RZ, RZ, R68 ;  /* 0x000000ffff097224 */ /* 0x000fe200078e0044 */
[----:B------:R-:W-:Y:S01]  /*69d60*/  MOV R5, R70 ;  /* 0x0000004600057202 */ /* 0x000fe20000000f00 */
[----:B------:R-:W-:Y:S02]  /*69d70*/  IMAD.MOV.U32 R8, RZ, RZ, R69 ;  /* 0x000000ffff087224 */ /* 0x000fe400078e0045 */
[----:B------:R-:W-:Y:S02]  /*69d80*/  IMAD.MOV.U32 R4, RZ, RZ, R71 ;  /* 0x000000ffff047224 */ /* 0x000fe400078e0047 */
[----:B------:R-:W-:Y:S07]  /*69d90*/  HMMA.1688.F32.TF32 R68, R240, R62, R72 ;  /* 0x0000003ef044723c */ /* 0x000fee0000081048 */
[----:B------:R-:W-:-:S02]  /*69da0*/  IMAD.MOV.U32 R72, RZ, RZ, R7 ;  /* 0x000000ffff487224 */ /* 0x000fc400078e0007 */
[----:B------:R-:W2:Y:S01]  /*69db0*/  LDL.LU R7, [R1+0x21e4] ;  /* 0x0021e40001077983 */ /* 0x000ea20000300800 */
[----:B------:R-:W-:Y:S02]  /*69dc0*/  IMAD.MOV.U32 R73, RZ, RZ, R6 ;  /* 0x000000ffff497224 */ /* 0x000fe400078e0006 */
[----:B------:R-:W-:Y:S01]  /*69dd0*/  IMAD.MOV.U32 R74, RZ, RZ, R10 ;  /* 0x000000ffff4a7224 */ /* 0x000fe200078e000a */
[----:B------:R-:W3:Y:S01]  /*69de0*/  LDL.LU R6, [R1+0x21e0] ;  /* 0x0021e00001067983 */ /* 0x000ee20000300800 */
[----:B------:R-:W-:-:S03]  /*69df0*/  IMAD.MOV.U32 R75, RZ, RZ, R11 ;  /* 0x000000ffff4b7224 */ /* 0x000fc600078e000b */
[----:B------:R-:W4:Y:S04]  /*69e00*/  LDL.LU R10, [R1+0x21dc] ;  /* 0x0021dc00010a7983 */ /* 0x000f280000300800 */
[----:B------:R-:W5:Y:S01]  /*69e10*/  LDL.LU R11, [R1+0x21d8] ;  /* 0x0021d800010b7983 */ /* 0x000f620000300800 */
[----:B------:R-:W-:Y:S02]  /*69e20*/  IMAD.MOV.U32 R76, RZ, RZ, R14 ;  /* 0x000000ffff4c7224 */ /* 0x000fe400078e000e */
[----:B------:R-:W-:Y:S01]  /*69e30*/  IMAD.MOV.U32 R77, RZ, RZ, R15 ;  /* 0x000000ffff4d7224 */ /* 0x000fe200078e000f */
[----:B------:R-:W5:Y:S01]  /*69e40*/  LDL.LU R14, [R1+0x21d4] ;  /* 0x0021d400010e7983 */ /* 0x000f620000300800 */
[----:B------:R-:W-:Y:S02]  /*69e50*/  IMAD.MOV.U32 R78, RZ, RZ, R19 ;  /* 0x000000ffff4e7224 */ /* 0x000fe400078e0013 */
[----:B------:R-:W-:Y:S01]  /*69e60*/  IMAD.MOV.U32 R79, RZ, RZ, R18 ;  /* 0x000000ffff4f7224 */ /* 0x000fe200078e0012 */
[----:B------:R-:W5:Y:S04]  /*69e70*/  LDL.LU R15, [R1+0x21d0] ;  /* 0x0021d000010f7983 */ /* 0x000f680000300800 */
[----:B------:R-:W5:Y:S04]  /*69e80*/  LDL.LU R19, [R1+0x21cc] ;  /* 0x0021cc0001137983 */ /* 0x000f680000300800 */
[----:B------:R-:W5:Y:S01]  /*69e90*/  LDL.LU R18, [R1+0x21c8] ;  /* 0x0021c80001127983 */ /* 0x000f620000300800 */
[----:B--2---:R-:W-:-:S02]  /*69ea0*/  IMAD.MOV.U32 R107, RZ, RZ, R7 ;  /* 0x000000ffff6b7224 */ /* 0x004fc400078e0007 */
[----:B---3--:R-:W-:Y:S02]  /*69eb0*/  IMAD.MOV.U32 R106, RZ, RZ, R6 ;  /* 0x000000ffff6a7224 */ /* 0x008fe400078e0006 */
[----:B----4-:R-:W-:Y:S02]  /*69ec0*/  IMAD.MOV.U32 R104, RZ, RZ, R10 ;  /* 0x000000ffff687224 */ /* 0x010fe400078e000a */
[----:B------:R-:W2:Y:S01]  /*69ed0*/  LDL.LU R10, [R1+0x21c4] ;  /* 0x0021c400010a7983 */ /* 0x000ea20000300800 */
[----:B-----5:R-:W-:-:S03]  /*69ee0*/  IMAD.MOV.U32 R105, RZ, RZ, R11 ;  /* 0x000000ffff697224 */ /* 0x020fc600078e000b */
[----:B------:R-:W3:Y:S04]  /*69ef0*/  LDL.LU R11, [R1+0x21c0] ;  /* 0x0021c000010b7983 */ /* 0x000ee80000300800 */
[----:B------:R-:W4:Y:S04]  /*69f00*/  LDL.LU R6, [R1+0x21bc] ;  /* 0x0021bc0001067983 */ /* 0x000f280000300800 */
[----:B------:R-:W5:Y:S01]  /*69f10*/  LDL.LU R7, [R1+0x21b8] ;  /* 0x0021b80001077983 */ /* 0x000f620000300800 */
[----:B------:R-:W-:Y:S01]  /*69f20*/  IMAD.MOV.U32 R108, RZ, RZ, R19 ;  /* 0x000000ffff6c7224 */ /* 0x000fe200078e0013 */
[----:B------:R-:W-:-:S02]  /*69f30*/  MOV R110, R15 ;  /* 0x0000000f006e7202 */ /* 0x000fc40000000f00 */
[----:B------:R-:W5:Y:S01]  /*69f40*/  LDL.LU R19, [R1+0x21b4] ;  /* 0x0021b40001137983 */ /* 0x000f620000300800 */
[----:B------:R-:W-:-:S03]  /*69f50*/  IMAD.MOV.U32 R109, RZ, RZ, R18 ;  /* 0x000000ffff6d7224 */ /* 0x000fc600078e0012 */
[----:B------:R-:W5:Y:S01]  /*69f60*/  LDL.LU R18, [R1+0x21b0] ;  /* 0x0021b00001127983 */ /* 0x000f620000300800 */
[----:B------:R-:W-:-:S03]  /*69f70*/  IMAD.MOV.U32 R111, RZ, RZ, R14 ;  /* 0x000000ffff6f7224 */ /* 0x000fc600078e000e */
[----:B------:R-:W5:Y:S04]  /*69f80*/  LDL.LU R15, [R1+0x21ac] ;  /* 0x0021ac00010f7983 */ /* 0x000f680000300800 */
[----:B------:R-:W5:Y:S01]  /*69f90*/  LDL.LU R14, [R1+0x21a8] ;  /* 0x0021a800010e7983 */ /* 0x000f620000300800 */
[----:B--2---:R-:W-:Y:S02]  /*69fa0*/  IMAD.MOV.U32 R127, RZ, RZ, R10 ;  /* 0x000000ffff7f7224 */ /* 0x004fe400078e000a */
[----:B---3--:R-:W-:Y:S02]  /*69fb0*/  IMAD.MOV.U32 R126, RZ, RZ, R11 ;  /* 0x000000ffff7e7224 */ /* 0x008fe400078e000b */
[----:B----4-:R-:W-:Y:S02]  /*69fc0*/  IMAD.MOV.U32 R124, RZ, RZ, R6 ;  /* 0x000000ffff7c7224 */ /* 0x010fe400078e0006 */
[----:B------:R-:W2:Y:S01]  /*69fd0*/  LDL.LU R6, [R1+0x21a4] ;  /* 0x0021a40001067983 */ /* 0x000ea20000300800 */
[----:B-----5:R-:W-:-:S03]  /*69fe0*/  IMAD.MOV.U32 R125, RZ, RZ, R7 ;  /* 0x000000ffff7d7224 */ /* 0x020fc600078e0007 */
[----:B------:R-:W3:Y:S04]  /*69ff0*/  LDL.LU R7, [R1+0x21a0] ;  /* 0x0021a00001077983 */ /* 0x000ee80000300800 */
[----:B------:R-:W4:Y:S04]  /*6a000*/  LDL.LU R11, [R1+0x219c] ;  /* 0x00219c00010b7983 */ /* 0x000f280000300800 */
[----:B------:R-:W5:Y:S04]  /*6a010*/  LDL.LU R10, [R1+0x2198] ;  /* 0x00219800010a7983 */ /* 0x000f680000300800 */
[----:B------:R-:W5:Y:S04]  /*6a020*/  LDL.LU R132, [R1+0x70] ;  /* 0x0000700001847983 */ /* 0x000f680000300800 */
        /* <DEDUP_REMOVED lines=25> */
[----:B------:R-:W-:Y:S02]  /*6a1c0*/  IMAD.MOV.U32 R114, RZ, RZ, R18 ;  /* 0x000000ffff727224 */ /* 0x000fe400078e0012 */
[----:B------:R-:W-:Y:S02]  /*6a1d0*/  IMAD.MOV.U32 R115, RZ, RZ, R19 ;  /* 0x000000ffff737224 */ /* 0x000fe400078e0013 */
[----:B------:R-:W-:Y:S01]  /*6a1e0*/  IMAD.MOV.U32 R100, RZ, RZ, R22 ;  /* 0x000000ffff647224 */ /* 0x000fe200078e0016 */
[----:B------:R-:W-:Y:S01]  /*6a1f0*/  MOV R102, R26 ;  /* 0x0000001a00667202 */ /* 0x000fe20000000f00 */
[----:B------:R-:W-:Y:S02]  /*6a200*/  IMAD.MOV.U32 R101, RZ, RZ, R23 ;  /* 0x000000ffff657224 */ /* 0x000fe400078e0017 */
[----:B------:R-:W-:Y:S01]  /*6a210*/  IMAD.MOV.U32 R103, RZ, RZ, R27 ;  /* 0x000000ffff677224 */ /* 0x000fe200078e001b */
[----:B------:R-:W-:Y:S01]  /*6a220*/  HMMA.1688.F32.TF32 R172, R244, R64, R172 ;  /* 0x00000040f4ac723c */ /* 0x000fe200000810ac */
[----:B------:R-:W-:-:S02]  /*6a230*/  IMAD.MOV.U32 R236, RZ, RZ, R30 ;  /* 0x000000ffffec7224 */ /* 0x000fc400078e001e */
[----:B------:R-:W-:Y:S02]  /*6a240*/  IMAD.MOV.U32 R237, RZ, RZ, R31 ;  /* 0x000000ffffed7224 */ /* 0x000fe400078e001f */
[----:B------:R-:W-:Y:S02]  /*6a250*/  IMAD.MOV.U32 R238, RZ, RZ, R34 ;  /* 0x000000ffffee7224 */ /* 0x000fe400078e0022 */
[----:B------:R-:W-:Y:S02]  /*6a260*/  IMAD.MOV.U32 R65, RZ, RZ, R239 ;  /* 0x000000ffff417224 */ /* 0x000fe400078e00ef */
[----:B------:R-:W-:Y:S02]  /*6a270*/  IMAD.MOV.U32 R239, RZ, RZ, R35 ;  /* 0x000000ffffef7224 */ /* 0x000fe400078e0023 */
[----:B------:R-:W-:Y:S01]  /*6a280*/  IMAD.MOV.U32 R84, RZ, RZ, R38 ;  /* 0x000000ffff547224 */ /* 0x000fe200078e0026 */
[----:B------:R-:W-:Y:S01]  /*6a290*/  HMMA.1688.F32.TF32 R212, R244, R16, R212 ;  /* 0x00000010f4d4723c */ /* 0x000fe200000810d4 */
[----:B------:R-:W-:-:S02]  /*6a2a0*/  IMAD.MOV.U32 R85, RZ, RZ, R39 ;  /* 0x000000ffff557224 */ /* 0x000fc400078e0027 */
[----:B------:R-:W-:Y:S02]  /*6a2b0*/  IMAD.MOV.U32 R86, RZ, RZ, R42 ;  /* 0x000000ffff567224 */ /* 0x000fe400078e002a */
[----:B------:R-:W-:Y:S02]  /*6a2c0*/  IMAD.MOV.U32 R87, RZ, RZ, R43 ;  /* 0x000000ffff577224 */ /* 0x000fe400078e002b */
[----:B------:R-:W-:Y:S01]  /*6a2d0*/  IMAD.MOV.U32 R17, RZ, RZ, R68 ;  /* 0x000000ffff117224 */ /* 0x000fe200078e0044 */
[----:B------:R-:W-:Y:S01]  /*6a2e0*/  HMMA.1688.F32.TF32 R216, R244, R12, R216 ;  /* 0x0000000cf4d8723c */ /* 0x000fe200000810d8 */
        /* <DEDUP_REMOVED lines=10> */
[----:B------:R-:W-:Y:S02]  /*6a390*/  IMAD.MOV.U32 R91, RZ, RZ, R51 ;  /* 0x000000ffff5b7224 */ /* 0x000fe400078e0033 */
[----:B--2---:R-:W-:Y:S02]  /*6a3a0*/  IMAD.MOV.U32 R131, RZ, RZ, R11 ;  /* 0x000000ffff837224 */ /* 0x004fe400078e000b */
[----:B---3--:R-:W-:Y:S02]  /*6a3b0*/  IMAD.MOV.U32 R130, RZ, RZ, R10 ;  /* 0x000000ffff827224 */ /* 0x008fe400078e000a */
[----:B----4-:R-:W-:Y:S02]  /*6a3c0*/  IMAD.MOV.U32 R129, RZ, RZ, R7 ;  /* 0x000000ffff817224 */ /* 0x010fe400078e0007 */
[----:B-----5:R-:W-:-:S02]  /*6a3d0*/  IMAD.MOV.U32 R128, RZ, RZ, R6 ;  /* 0x000000ffff807224 */ /* 0x020fc400078e0006 */
[----:B------:R-:W2:Y:S04]  /*6a3e0*/  LDL.LU R6, [R1+0x2184] ;  /* 0x0021840001067983 */ /* 0x000ea80000300800 */
[----:B------:R-:W2:Y:S04]  /*6a3f0*/  LDL.LU R7, [R1+0x2180] ;  /* 0x0021800001077983 */ /* 0x000ea80000300800 */
[----:B------:R-:W3:Y:S04]  /*6a400*/  LDL.LU R10, [R1+0x217c] ;  /* 0x00217c00010a7983 */ /* 0x000ee80000300800 */
[----:B------:R-:W3:Y:S04]  /*6a410*/  LDL.LU R11, [R1+0x2178] ;  /* 0x00217800010b7983 */ /* 0x000ee80000300800 */
[----:B------:R-:W4:Y:S04]  /*6a420*/  LDL.LU R14, [R1+0x2174] ;  /* 0x00217400010e7983 */ /* 0x000f280000300800 */
[----:B------:R-:W4:Y:S04]  /*6a430*/  LDL.LU R15, [R1+0x2170] ;  /* 0x00217000010f7983 */ /* 0x000f280000300800 */
        /* <DEDUP_REMOVED lines=23> */
[----:B------:R-:W-:Y:S08]  /*6a5b0*/  HMMA.1688.F32.TF32 R152, R244, R24, R152 ;  /* 0x00000018f498723c */ /* 0x000ff00000081098 */
[C---:B---3--:R-:W-:Y:S08]  /*6a5c0*/  HMMA.1688.F32.TF32 R72, R240.reuse, R10, R72 ;  /* 0x0000000af048723c */ /* 0x048ff00000081048 */
[C---:B----4-:R-:W-:Y:S08]  /*6a5d0*/  HMMA.1688.F32.TF32 R76, R240.reuse, R14, R76 ;  /* 0x0000000ef04c723c */ /* 0x050ff0000008104c */
[C---:B-----5:R-:W-:Y:S08]  /*6a5e0*/  HMMA.1688.F32.TF32 R100, R240.reuse, R18, R100 ;  /* 0x00000012f064723c */ /* 0x060ff00000081064 */
[C---:B--2---:R-:W-:Y:S08]  /*6a5f0*/  HMMA.1688.F32.TF32 R104, R240.reuse, R22, R104 ;  /* 0x00000016f068723c */ /* 0x044ff00000081068 */
        /* <DEDUP_REMOVED lines=9> */
[----:B------:R-:W-:Y:S01]  /*6a690*/  MOV R21, R138 ;  /* 0x0000008a00157202 */ /* 0x000fe20000000f00 */
[----:B------:R-:W-:-:S02]  /*6a6a0*/  IMAD.MOV.U32 R20, RZ, RZ, R139 ;  /* 0x000000ffff147224 */ /* 0x000fc400078e008b */
[----:B------:R-:W-:Y:S01]  /*6a6b0*/  IMAD.MOV.U32 R25, RZ, RZ, R136 ;  /* 0x000000ffff197224 */ /* 0x000fe200078e0088 */
[----:B------:R-:W2:Y:S01]  /*6a6c0*/  LDL.LU.64 R138, [R1+0x2110] ;  /* 0x00211000018a7983 */ /* 0x000ea20000300a00 */
[----:B------:R-:W-:-:S03]  /*6a6d0*/  IMAD.MOV.U32 R24, RZ, RZ, R137 ;  /* 0x000000ffff187224 */ /* 0x000fc600078e0089 */
[----:B------:R-:W2:Y:S04]  /*6a6e0*/  LDL.LU.64 R136, [R1+0x2108] ;  /* 0x0021080001887983 */ /* 0x000ea80000300a00 */
[----:B------:R-:W-:Y:S04]  /*6a6f0*/  STL.64 [R1+0x400], R204 ;  /* 0x000400cc01007387 */ /* 0x000fe80000100a00 */
[----:B------:R1:W-:Y:S04]  /*6a700*/  STL.64 [R1+0x408], R206 ;  /* 0x000408ce01007387 */ /* 0x0003e80000100a00 */
[----:B-1----:R-:W3:Y:S04]  /*6a710*/  LDL.LU.64 R206, [R1+0x2100] ;  /* 0x0021000001ce7983 */ /* 0x002ee80000300a00 */
        /* <DEDUP_REMOVED lines=45> */
[C---:B------:R-:W-:Y:S08]  /*6a9f0*/  HMMA.1688.F32.TF32 R176, R244.reuse, R60, R176 ;  /* 0x0000003cf4b0723c */ /* 0x040ff000000810b0 */
[C---:B------:R-:W-:Y:S08]  /*6aa00*/  HMMA.1688.F32.TF32 R180, R244.reuse, R56, R180 ;  /* 0x00000038f4b4723c */ /* 0x040ff000000810b4 */
[C---:B------:R-:W-:Y:S08]  /*6aa10*/  HMMA.1688.F32.TF32 R224, R244.reuse, R52, R224 ;  /* 0x00000034f4e0723c */ /* 0x040ff000000810e0 */
[C---:B------:R-:W-:Y:S08]  /*6aa20*/  HMMA.1688.F32.TF32 R188, R244.reuse, R48, R188 ;  /* 0x00000030f4bc723c */ /* 0x040ff000000810bc */
[----:B------:R-:W-:Y:S08]  /*6aa30*/  HMMA.1688.F32.TF32 R228, R244, R44, R228 ;  /* 0x0000002cf4e4723c */ /* 0x000ff000000810e4 */
[----:B--2---:R-:W-:Y:S07]  /*6aa40*/  HMMA.1688.F32.TF32 R72, R240, R6, R72 ;  /* 0x00000006f048723c */ /* 0x004fee0000081048 */
[----:B------:R-:W-:-:S02]  /*6aa50*/  IMAD.MOV.U32 R240, RZ, RZ, R79 ;  /* 0x000000fffff07224 */ /* 0x000fc400078e004f */
[----:B------:R-:W2:Y:S01]  /*6aa60*/  LDL.LU R79, [R1+0x2044] ;  /* 0x00204400014f7983 */ /* 0x000ea20000300800 */
        /* <DEDUP_REMOVED lines=11> */
[----:B------:R-:W3:Y:S04]  /*6ab20*/  LDL.LU R241, [R1+0xf4] ;  /* 0x0000f40001f17983 */ /* 0x000ee80000300800 */
[----:B------:R-:W3:Y:S04]  /*6ab30*/  LDL.LU R242, [R1+0xf8] ;  /* 0x0000f80001f27983 */ /* 0x000ee80000300800 */
[----:B------:R-:W3:Y:S04]  /*6ab40*/  LDL.LU R0, [R1+0x2040] ;  /* 0x0020400001007983 */ /* 0x000ee80000300800 */
[----:B------:R-:W-:Y:S04]  /*6ab50*/  LDS R72, [R3+0x103880] ;  /* 0x1038800003487984 */ /* 0x000fe80000000800 */
[----:B------:R-:W-:Y:S04]  /*6ab60*/  LDS R74, [R3+0x103c80] ;  /* 0x103c8000034a7984 */ /* 0x000fe80000000800 */
[----:B------:R-:W-:Y:S04]  /*6ab70*/  LDS R73, [R252+0x103880] ;  /* 0x10388000fc497984 */ /* 0x000fe80000000800 */
[----:B------:R-:W-:Y:S01]  /*6ab80*/  LDS R75, [R252+0x103c80] ;  /* 0x103c8000fc4b7984 */ /* 0x000fe20000000800 */
        /* <DEDUP_REMOVED lines=11> */
[C---:B------:R-:W-:Y:S03]  /*6ac40*/  HMMA.1688.F32.TF32 R100, R244.reuse, R26, R100 ;  /* 0x0000001af464723c */ /* 0x040fe60000081064 */
[----:B------:R-:W-:Y:S04]  /*6ac50*/  LDS R76, [R65+0x103880] ;  /* 0x10388000414c7984 */ /* 0x000fe80000000800 */
[----:B------:R-:W-:Y:S04]  /*6ac60*/  LDS R78, [R65+0x103c80] ;  /* 0x103c8000414e7984 */ /* 0x000fe80000000800 */
[----:B-1----:R-:W2:Y:S04]  /*6ac70*/  LDL.LU.64 R90, [R1+0x2038] ;  /* 0x00203800015a7983 */ /* 0x002ea80000300a00 */
[----:B------:R-:W2:Y:S04]  /*6ac80*/  LDL.LU.64 R88, [R1+0x2030] ;  /* 0x0020300001587983 */ /* 0x000ea80000300a00 */
[----:B------:R-:W-:Y:S04]  /*6ac90*/  STL.64 [R1+0xe0], R68 ;  /* 0x0000e04401007387 */ /* 0x000fe80000100a00 */
[----:B------:R1:W-:Y:S01]  /*6aca0*/  STL.64 [R1+0xe8], R70 ;  /* 0x0000e84601007387 */ /* 0x0003e20000100a00 */
[C---:B---3--:R-:W-:Y:S03]  /*6acb0*/  HMMA.1688.F32.TF32 R240, R244.reuse, R46, R240 ;  /* 0x0000002ef4f0723c */ /* 0x048fe600000810f0 */
[----:B------:R-:W-:Y:S04]  /*6acc0*/  LDS R77, [R2+0x103880] ;  /* 0x10388000024d7984 */ /* 0x000fe80000000800 */
[----:B------:R-:W3:Y:S04]  /*6acd0*/  LDS R79, [R2+0x103c80] ;  /* 0x103c8000024f7984 */ /* 0x000ee80000000800 */
        /* <DEDUP_REMOVED lines=11> */
[----:B------:R-:W-:Y:S01]  /*6ad90*/  STL.64 [R1+0x208], R242 ;  /* 0x000208f201007387 */ /* 0x000fe20000100a00 */
[----:B------:R-:W-:Y:S08]  /*6ada0*/  HMMA.1688.F32.TF32 R124, R244, R14, R124 ;  /* 0x0000000ef47c723c */ /* 0x000ff0000008107c */
[----:B---3--:R-:W-:Y:S08]  /*6adb0*/  HMMA.1688.F32.TF32 R228, R76, R46, R228 ;  /* 0x0000002e4ce4723c */ /* 0x008ff000000810e4 */
[C---:B--2---:R-:W-:Y:S11]  /*6adc0*/  HMMA.1688.F32.TF32 R236, R244.reuse, R42, R236 ;  /* 0x0000002af4ec723c */ /* 0x044ff600000810ec */
[----:B------:R-:W-:Y:S11]  /*6add0*/  @!UPT UIADD3 URZ, URZ, URZ, URZ ;  /* 0x0000003f3f3ff290 */ /* 0x000ff6000fffe03f */
[----:B------:R-:W-:Y:S01]  /*6ade0*/  @!UPT UIADD3 URZ, URZ, URZ, URZ ;  /* 0x0000003f3f3ff290 */ /* 0x000fe2000fffe03f */
[----:B------:R-:W-:Y:S04]  /*6adf0*/  STL.64 [R1+0x1f0], R236 ;  /* 0x0001f0ec01007387 */ /* 0x000fe80000100a00 */
[----:B------:R1:W-:Y:S02]  /*6ae00*/  STL.64 [R1+0x1f8], R238 ;  /* 0x0001f8ee01007387 */ /* 0x0003e40000100a00 */
[C---:B-1----:R-:W-:Y:S08]  /*6ae10*/  HMMA.1688.F32.TF32 R236, R244.reuse, R34, R68 ;  /* 0x00000022f4ec723c */ /* 0x042ff00000081044 */
[C---:B------:R-:W-:Y:S08]  /*6ae20*/  HMMA.1688.F32.TF32 R68, R244.reuse, R30, R88 ;  /* 0x0000001ef444723c */ /* 0x040ff00000081058 */
[C---:B------:R-:W-:Y:S07]  /*6ae30*/  HMMA.1688.F32.TF32 R88, R244.reuse, R22, R104 ;  /* 0x00000016f458723c */ /* 0x040fee0000081068 */
[----:B------:R-:W-:Y:S04]  /*6ae40*/  STL.64 [R1+0x1d0], R236 ;  /* 0x0001d0ec01007387 */ /* 0x000fe80000100a00 */
[----:B------:R-:W-:Y:S04]  /*6ae50*/  STL.64 [R1+0x1d8], R238 ;  /* 0x0001d8ee01007387 */ /* 0x000fe80000100a00 */
[----:B------:R-:W-:Y:S04]  /*6ae60*/  STL.64 [R1+0x1c0], R68 ;  /* 0x0001c04401007387 */ /* 0x000fe80000100a00 */
[----:B------:R1:W-:Y:S02]  /*6ae70*/  STL.64 [R1+0x1c8], R70 ;  /* 0x0001c84601007387 */ /* 0x0003e40000100a00 */
[C---:B-1----:R-:W-:Y:S02]  /*6ae80*/  HMMA.1688.F32.TF32 R68, R244.reuse, R18, R108 ;  /* 0x00000012f444723c */ /* 0x042fe4000008106c */
[----:B------:R-:W-:Y:S04]  /*6ae90*/  STL.64 [R1+0x1b0], R100 ;  /* 0x0001b06401007387 */ /* 0x000fe80000100a00 */
[----:B------:R-:W-:Y:S04]  /*6aea0*/  STL.64 [R1+0x1b8], R102 ;  /* 0x0001b86601007387 */ /* 0x000fe80000100a00 */
[----:B------:R-:W-:Y:S04]  /*6aeb0*/  STL.64 [R1+0x1a0], R88 ;  /* 0x0001a05801007387 */ /* 0x000fe80000100a00 */
[----:B------:R1:W-:Y:S04]  /*6aec0*/  STL.64 [R1+0x1a8], R90 ;  /* 0x0001a85a01007387 */ /* 0x0003e80000100a00 */
[----:B------:R-:W-:Y:S05]  /*6aed0*/  STL [R1+0x1fdc], R124 ;  /* 0x001fdc7c01007387 */ /* 0x000fea0000100800 */
[----:B------:R-:W-:Y:S01]  /*6aee0*/  STL.64 [R1+0x340], R68 ;  /* 0x0003404401007387 */ /* 0x000fe20000100a00 */
[C---:B-1----:R-:W-:Y:S03]  /*6aef0*/  HMMA.1688.F32.TF32 R88, R244.reuse, R10, R112 ;  /* 0x0000000af458723c */ /* 0x042fe60000081070 */
[----:B------:R1:W-:Y:S05]  /*6af00*/  STL.64 [R1+0x348], R70 ;  /* 0x0003484601007387 */ /* 0x0003ea0000100a00 */
[----:B-1----:R-:W-:Y:S01]  /*6af10*/  HMMA.1688.F32.TF32 R68, R244, R6, R132 ;  /* 0x00000006f444723c */ /* 0x002fe20000081084 */
[----:B------:R-:W-:Y:S04]  /*6af20*/  STL [R1+0x1fd8], R125 ;  /* 0x001fd87d01007387 */ /* 0x000fe80000100800 */
[----:B------:R-:W-:Y:S04]  /*6af30*/  STL [R1+0x1fd4], R126 ;  /* 0x001fd47e01007387 */ /* 0x000fe80000100800 */
[----:B------:R-:W-:Y:S06]  /*6af40*/  STL [R1+0x1fd0], R127 ;  /* 0x001fd07f01007387 */ /* 0x000fec0000100800 */
[----:B------:R-:W-:Y:S04]  /*6af50*/  STL.64 [R1+0x330], R88 ;  /* 0x0003305801007387 */ /* 0x000fe80000100a00 */
[----:B------:R-:W-:Y:S01]  /*6af60*/  STL.64 [R1+0x338], R90 ;  /* 0x0003385a01007387 */ /* 0x000fe20000100a00 */
[----:B------:R-:W-:Y:S08]  /*6af70*/  HMMA.1688.F32.TF32 R100, R72, R66, R120 ;  /* 0x000000424864723c */ /* 0x000ff00000081078 */
[----:B------:R-:W-:Y:S01]  /*6af80*/  HMMA.1688.F32.TF32 R240, R244, R38, R84 ;  /* 0x00000026f4f0723c */ /* 0x000fe20000081054 */
[----:B------:R-:W-:Y:S04]  /*6af90*/  STL.64 [R1+0x190], R68 ;  /* 0x0001904401007387 */ /* 0x000fe80000100a00 */
[----:B------:R4:W-:Y:S01]  /*6afa0*/  STL.64 [R1+0x198], R70 ;  /* 0x0001984601007387 */ /* 0x0009e20000100a00 */
[----:B------:R-:W-:Y:S01]  /*6afb0*/  IMAD.MOV.U32 R106, RZ, RZ, R13 ;  /* 0x000000ffff6a7224 */ /* 0x000fe200078e000d */
[----:B------:R-:W-:Y:S01]  /*6afc0*/  MOV R107, R12 ;  /* 0x0000000c006b7202 */ /* 0x000fe20000000f00 */
[----:B------:R-:W-:-:S02]  /*6afd0*/  IMAD.MOV.U32 R104, RZ, RZ, R17 ;  /* 0x000000ffff687224 */ /* 0x000fc400078e0011 */
[----:B------:R-:W-:Y:S01]  /*6afe0*/  IMAD.MOV.U32 R105, RZ, RZ, R16 ;  /* 0x000000ffff697224 */ /* 0x000fe200078e0010 */
[----:B------:R-:W-:Y:S01]  /*6aff0*/  HMMA.1688.F32.TF32 R236, R76, R38, R192 ;  /* 0x000000264cec723c */ /* 0x000fe200000810c0 */
[----:B------:R-:W-:Y:S04]  /*6b000*/  LDS R133, [R2+0x104000] ;  /* 0x1040000002857984 */ /* 0x000fe80000000800 */
[----:B------:R-:W-:Y:S03]  /*6b010*/  LDS R135, [R2+0x104400] ;  /* 0x1044000002877984 */ /* 0x000fe60000000800 */
[C---:B----4-:R-:W-:Y:S11]  /*6b020*/  HMMA.1688.F32.TF32 R68, R72.reuse, R58, R128 ;  /* 0x0000003a4844723c */ /* 0x050ff60000081080 */
        /* <DEDUP_REMOVED lines=13> */
[C---:B------:R-:W-:Y:S08]  /*6b100*/  HMMA.1688.F32.TF32 R68, R72.reuse, R50, R136 ;  /* 0x000000324844723c */ /* 0x040ff00000081088 */
[C---:B-----5:R-:W-:Y:S11]  /*6b110*/  HMMA.1688.F32.TF32 R88, R72.reuse, R62, R184 ;  /* 0x0000003e4858723c */ /* 0x060ff600000810b8 */
[----:B------:R-:W-:Y:S05]  /*6b120*/  @!UPT UIADD3 URZ, URZ, URZ, URZ ;  /* 0x0000003f3f3ff290 */ /* 0x000fea000fffe03f */
[----:B------:R-:W-:Y:S02]  /*6b130*/  IMAD.MOV.U32 R139, RZ, RZ, R68 ;  /* 0x000000ffff8b7224 */ /* 0x000fe400078e0044 */
[----:B------:R-:W-:Y:S02]  /*6b140*/  IMAD.MOV.U32 R138, RZ, RZ, R69 ;  /* 0x000000ffff8a7224 */ /* 0x000fe400078e0045 */
[----:B------:R-:W-:Y:S02]  /*6b150*/  IMAD.MOV.U32 R137, RZ, RZ, R70 ;  /* 0x000000ffff897224 */ /* 0x000fe400078e0046 */
[----:B------:R-:W-:Y:S02]  /*6b160*/  IMAD.MOV.U32 R136, RZ, RZ, R71 ;  /* 0x000000ffff887224 */ /* 0x000fe400078e0047 */
[----:B------:R-:W-:Y:S01]  /*6b170*/  HMMA.1688.F32.TF32 R68, R72, R42, R92 ;  /* 0x0000002a4844723c */ /* 0x000fe2000008105c */
[----:B------:R-:W-:Y:S04]  /*6b180*/  STL.64 [R1+0x320], R100 ;  /* 0x0003206401007387 */ /* 0x000fe80000100a00 */
[----:B------:R-:W-:Y:S04]  /*6b190*/  STL.64 [R1+0x328], R102 ;  /* 0x0003286601007387 */ /* 0x000fe80000100a00 */
[----:B------:R-:W-:Y:S04]  /*6b1a0*/  STL.64 [R1+0x310], R88 ;  /* 0x0003105801007387 */ /* 0x000fe80000100a00 */
[----:B------:R-:W-:Y:S04]  /*6b1b0*/  STL.64 [R1+0x318], R90 ;  /* 0x0003185a01007387 */ /* 0x000fe80000100a00 */
[----:B------:R1:W-:Y:S04]  /*6b1c0*/  STL [R1+0x1fec], R120 ;  /* 0x001fec7801007387 */ /* 0x0003e80000100800 */
[----:B------:R2:W-:Y:S04]  /*6b1d0*/  STL [R1+0x1fe8], R122 ;  /* 0x001fe87a01007387 */ /* 0x0005e80000100800 */
[----:B------:R3:W-:Y:S01]  /*6b1e0*/  STL [R1+0x1fe4], R123 ;  /* 0x001fe47b01007387 */ /* 0x0007e20000100800 */
[----:B-1----:R-:W-:-:S03]  /*6b1f0*/  MOV R120, R68 ;  /* 0x0000004400787202 */ /* 0x002fc60000000f00 */
[----:B------:R1:W-:Y:S01]  /*6b200*/  STL [R1+0x1fe0], R121 ;  /* 0x001fe07901007387 */ /* 0x0003e20000100800 */
[----:B--2---:R-:W-:Y:S02]  /*6b210*/  IMAD.MOV.U32 R122, RZ, RZ, R69 ;  /* 0x000000ffff7a7224 */ /* 0x004fe400078e0045 */
[----:B---3--:R-:W-:Y:S02]  /*6b220*/  IMAD.MOV.U32 R123, RZ, RZ, R70 ;  /* 0x000000ffff7b7224 */ /* 0x008fe400078e0046 */
[----:B-1----:R-:W-:Y:S02]  /*6b230*/  IMAD.MOV.U32 R121, RZ, RZ, R71 ;  /* 0x000000ffff797224 */ /* 0x002fe400078e0047 */
[C---:B------:R-:W-:Y:S08]  /*6b240*/  HMMA.1688.F32.TF32 R68, R72.reuse, R38, R140 ;  /* 0x000000264844723c */ /* 0x040ff0000008108c */
[----:B------:R-:W-:Y:S01]  /*6b250*/  HMMA.1688.F32.TF32 R88, R72, R46, R196 ;  /* 0x0000002e4858723c */ /* 0x000fe200000810c4 */
[----:B------:R-:W-:Y:S04]  /*6b260*/  STL [R1+0x1ffc], R128 ;  /* 0x001ffc8001007387 */ /* 0x000fe80000100800 */
[----:B------:R-:W-:Y:S03]  /*6b270*/  STL [R1+0x1ff8], R129 ;  /* 0x001ff88101007387 */ /* 0x000fe60000100800 */
[----:B------:R-:W-:Y:S01]  /*6b280*/  HMMA.1688.F32.TF32 R244, R76, R30, R232 ;  /* 0x0000001e4cf4723c */ /* 0x000fe200000810e8 */
[----:B------:R-:W-:Y:S01]  /*6b290*/  IMAD.MOV.U32 R87, RZ, RZ, R240 ;  /* 0x000000ffff577224 */ /* 0x000fe200078e00f0 */
[----:B------:R-:W-:Y:S06]  /*6b2a0*/  LDSM.16.M88.4 R36, [R0+0x20100] ;  /* 0x020100000024783b */ /* 0x000fec0000000200 */
[----:B------:R-:W-:-:S02]  /*6b2b0*/  IMAD.MOV.U32 R143, RZ, RZ, R68 ;  /* 0x000000ffff8f7224 */ /* 0x000fc400078e0044 */
[----:B------:R-:W-:Y:S02]  /*6b2c0*/  IMAD.MOV.U32 R142, RZ, RZ, R69 ;  /* 0x000000ffff8e7224 */ /* 0x000fe400078e0045 */
[----:B------:R-:W-:Y:S02]  /*6b2d0*/  IMAD.MOV.U32 R141, RZ, RZ, R70 ;  /* 0x000000ffff8d7224 */ /* 0x000fe400078e0046 */
[----:B------:R-:W-:Y:S01]  /*6b2e0*/  IMAD.MOV.U32 R140, RZ, RZ, R71 ;  /* 0x000000ffff8c7224 */ /* 0x000fe200078e0047 */
[----:B------:R-:W-:Y:S01]  /*6b2f0*/  HMMA.1688.F32.TF32 R204, R76, R66, R172 ;  /* 0x000000424ccc723c */ /* 0x000fe200000810ac */
[----:B------:R-:W-:Y:S01]  /*6b300*/  IMAD.MOV.U32 R86, RZ, RZ, R241 ;  /* 0x000000ffff567224 */ /* 0x000fe200078e00f1 */
[----:B------:R-:W-:Y:S06]  /*6b310*/  LDSM.16.M88.4 R44, [R0+0x28100] ;  /* 0x02810000002c783b */ /* 0x000fec0000000200 */
[C---:B------:R-:W-:Y:S01]  /*6b320*/  HMMA.1688.F32.TF32 R68, R72.reuse, R34, R96 ;  /* 0x000000224844723c */ /* 0x040fe20000081060 */
[----:B------:R-:W-:Y:S04]  /*6b330*/  STL [R1+0x1ff4], R130 ;  /* 0x001ff48201007387 */ /* 0x000fe80000100800 */
[----:B------:R-:W-:Y:S04]  /*6b340*/  STL [R1+0x1ff0], R131 ;  /* 0x001ff08301007387 */ /* 0x000fe80000100800 */
[----:B------:R-:W-:Y:S04]  /*6b350*/  STL.64 [R1+0x2d0], R88 ;  /* 0x0002d05801007387 */ /* 0x000fe80000100a00 */
[----:B------:R1:W-:Y:S02]  /*6b360*/  STL.64 [R1+0x2d8], R90 ;  /* 0x0002d85a01007387 */ /* 0x0003e40000100a00 */
[----:B-1----:R-:W-:Y:S08]  /*6b370*/  HMMA.1688.F32.TF32 R88, R72, R30, R144 ;  /* 0x0000001e4858723c */ /* 0x002ff00000081090 */
[----:B------:R-:W-:Y:S01]  /*6b380*/  HMMA.1688.F32.TF32 R28, R76, R22, R200 ;  /* 0x000000164c1c723c */ /* 0x000fe200000810c8 */
[----:B------:R-:W-:Y:S01]  /*6b390*/  IMAD.MOV.U32 R128, RZ, RZ, R68 ;  /* 0x000000ffff807224 */ /* 0x000fe200078e0044 */
[----:B------:R-:W-:Y:S01]  /*6b3a0*/  LDS R200, [R3+0x104080] ;  /* 0x1040800003c87984 */ /* 0x000fe20000000800 */
[----:B------:R-:W-:-:S02]  /*6b3b0*/  IMAD.MOV.U32 R129, RZ, RZ, R69 ;  /* 0x000000ffff817224 */ /* 0x000fc400078e0045 */
[----:B------:R-:W-:Y:S01]  /*6b3c0*/  IMAD.MOV.U32 R130, RZ, RZ, R70 ;  /* 0x000000ffff827224 */ /* 0x000fe200078e0046 */
[----:B------:R-:W-:Y:S01]  /*6b3d0*/  LDS R202, [R3+0x104480] ;  /* 0x1044800003ca7984 */ /* 0x000fe20000000800 */
[----:B------:R-:W-:Y:S02]  /*6b3e0*/  IMAD.MOV.U32 R131, RZ, RZ, R71 ;  /* 0x000000ffff837224 */ /* 0x000fe400078e0047 */
[----:B------:R-:W-:Y:S08]  /*6b3f0*/  HMMA.1688.F32.TF32 R68, R72, R26, R208 ;  /* 0x0000001a4844723c */ /* 0x000ff000000810d0 */
[C---:B------:R-:W-:Y:S08]  /*6b400*/  HMMA.1688.F32.TF32 R56, R76.reuse, R58, R180 ;  /* 0x0000003a4c38723c */ /* 0x040ff000000810b4 */
[C---:B------:R-:W-:Y:S01]  /*6b410*/  HMMA.1688.F32.TF32 R52, R76.reuse, R54, R224 ;  /* 0x000000364c34723c */ /* 0x040fe200000810e0 */
[----:B------:R-:W-:Y:S07]  /*6b420*/  STL.64 [R1+0x290], R88 ;  /* 0x0002905801007387 */ /* 0x000fee0000100a00 */
[----:B------:R-:W-:Y:S01]  /*6b430*/  HMMA.1688.F32.TF32 R40, R76, R42, R116 ;  /* 0x0000002a4c28723c */ /* 0x000fe20000081074 */
[----:B------:R-:W-:Y:S01]  /*6b440*/  IMAD.MOV.U32 R85, RZ, RZ, R242 ;  /* 0x000000ffff557224 */ /* 0x000fe200078e00f2 */
[----:B------:R-:W-:Y:S01]  /*6b450*/  LDS R201, [R252+0x104080] ;  /* 0x10408000fcc97984 */ /* 0x000fe20000000800 */
[----:B------:R-:W-:-:S05]  /*6b460*/  IMAD.MOV.U32 R84, RZ, RZ, R243 ;  /* 0x000000ffff547224 */ /* 0x000fca00078e00f3 */
[----:B------:R-:W-:Y:S01]  /*6b470*/  HMMA.1688.F32.TF32 R184, R72, R22, R80 ;  /* 0x0000001648b8723c */ /* 0x000fe20000081050 */
[----:B------:R-:W-:Y:S01]  /*6b480*/  IMAD.MOV.U32 R103, RZ, RZ, R65 ;  /* 0x000000ffff677224 */ /* 0x000fe200078e0041 */
[----:B------:R-:W-:Y:S06]  /*6b490*/  LDS R203, [R252+0x104480] ;  /* 0x10448000fccb7984 */ /* 0x000fec0000000800 */
[C---:B------:R-:W-:Y:S08]  /*6b4a0*/  HMMA.1688.F32.TF32 R208, R76.reuse, R62, R176 ;  /* 0x0000003e4cd0723c */ /* 0x040ff000000810b0 */
[----:B------:R-:W-:Y:S01]  /*6b4b0*/  HMMA.1688.F32.TF32 R224, R76, R50, R188 ;  /* 0x000000324ce0723c */ /* 0x000fe200000810bc */
[----:B------:R-:W-:-:S02]  /*6b4c0*/  IMAD.MOV.U32 R235, RZ, RZ, R28 ;  /* 0x000000ffffeb7224 */ /* 0x000fc400078e001c */
[----:B------:R-:W-:Y:S02]  /*6b4d0*/  IMAD.MOV.U32 R234, RZ, RZ, R29 ;  /* 0x000000ffffea7224 */ /* 0x000fe400078e001d */
[----:B------:R-:W-:Y:S02]  /*6b4e0*/  IMAD.MOV.U32 R233, RZ, RZ, R30 ;  /* 0x000000ffffe97224 */ /* 0x000fe400078e001e */
[----:B------:R-:W-:Y:S01]  /*6b4f0*/  IMAD.MOV.U32 R232, RZ, RZ, R31 ;  /* 0x000000ffffe87224 */ /* 0x000fe200078e001f */
[----:B------:R-:W-:Y:S01]  /*6b500*/  STL.64 [R1+0x298], R90 ;  /* 0x0002985a01007387 */ /* 0x000fe20000100a00 */
[----:B------:R-:W-:Y:S03]  /*6b510*/  HMMA.1688.F32.TF32 R28, R76, R18, R212 ;  /* 0x000000124c1c723c */ /* 0x000fe600000810d4 */
        /* <DEDUP_REMOVED lines=8> */
[----:B------:R-:W-:Y:S02]  /*6b5a0*/  IMAD.MOV.U32 R145, RZ, RZ, R70 ;  /* 0x000000ffff917224 */ /* 0x000fe400078e0046 */
[----:B------:R-:W-:Y:S01]  /*6b5b0*/  IMAD.MOV.U32 R144, RZ, RZ, R71 ;  /* 0x000000ffff907224 */ /* 0x000fe200078e0047 */
[----:B------:R-:W-:Y:S01]  /*6b5c0*/  STL [R1+0x1f98], R210 ;  /* 0x001f98d201007387 */ /* 0x000fe20000100800 */
[----:B------:R-:W-:Y:S03]  /*6b5d0*/  HMMA.1688.F32.TF32 R68, R72, R18, R156 ;  /* 0x000000124844723c */ /* 0x000fe6000008109c */
[----:B------:R-:W-:Y:S04]  /*6b5e0*/  STL [R1+0x1f94], R211 ;  /* 0x001f94d301007387 */ /* 0x000fe80000100800 */
[----:B------:R-:W-:Y:S04]  /*6b5f0*/  STL.64 [R1+0x170], R56 ;  /* 0x0001703801007387 */ /* 0x000fe80000100a00 */
[----:B------:R-:W-:Y:S04]  /*6b600*/  STL.64 [R1+0x178], R58 ;  /* 0x0001783a01007387 */ /* 0x000fe80000100a00 */
[----:B------:R-:W-:Y:S04]  /*6b610*/  STL [R1+0x1fbc], R224 ;  /* 0x001fbce001007387 */ /* 0x000fe80000100800 */
[----:B------:R-:W-:Y:S04]  /*6b620*/  STL.64 [R1+0x160], R52 ;  /* 0x0001603401007387 */ /* 0x000fe80000100a00 */
[----:B------:R-:W-:Y:S04]  /*6b630*/  STL.64 [R1+0x168], R54 ;  /* 0x0001683601007387 */ /* 0x000fe80000100a00 */
[----:B------:R-:W-:Y:S04]  /*6b640*/  STL [R1+0x1fb8], R225 ;  /* 0x001fb8e101007387 */ /* 0x000fe80000100800 */
[----:B------:R-:W-:Y:S04]  /*6b650*/  STL [R1+0x1fb4], R226 ;  /* 0x001fb4e201007387 */ /* 0x000fe80000100800 */
[----:B------:R-:W-:Y:S04]  /*6b660*/  STL [R1+0x1f90], R227 ;  /* 0x001f90e301007387 */ /* 0x000fe80000100800 */
[----:B------:R1:W-:Y:S04]  /*6b670*/  STL [R1+0x1fcc], R228 ;  /* 0x001fcce401007387 */ /* 0x0003e80000100800 */
[----:B------:R2:W-:Y:S04]  /*6b680*/  STL [R1+0x1fc8], R229 ;  /* 0x001fc8e501007387 */ /* 0x0005e80000100800 */
[----:B------:R3:W-:Y:S01]  /*6b690*/  STL [R1+0x1fc4], R230 ;  /* 0x001fc4e601007387 */ /* 0x0007e20000100800 */
[----:B-1----:R-:W-:-:S03]  /*6b6a0*/  IMAD.MOV.U32 R228, RZ, RZ, R28 ;  /* 0x000000ffffe47224 */ /* 0x002fc600078e001c */
[----:B------:R1:W-:Y:S01]  /*6b6b0*/  STL [R1+0x1fc0], R231 ;  /* 0x001fc0e701007387 */ /* 0x0003e20000100800 */
[----:B--2---:R-:W-:Y:S02]  /*6b6c0*/  IMAD.MOV.U32 R229, RZ, RZ, R29 ;  /* 0x000000ffffe57224 */ /* 0x004fe400078e001d */
[----:B------:R-:W-:Y:S01]  /*6b6d0*/  IMAD.MOV.U32 R159, RZ, RZ, R68 ;  /* 0x000000ffff9f7224 */ /* 0x000fe200078e0044 */
[----:B------:R-:W-:Y:S01]  /*6b6e0*/  HMMA.1688.F32.TF32 R196, R72, R10, R164 ;  /* 0x0000000a48c4723c */ /* 0x000fe200000810a4 */
[----:B---3--:R-:W-:Y:S01]  /*6b6f0*/  IMAD.MOV.U32 R230, RZ, RZ, R30 ;  /* 0x000000ffffe67224 */ /* 0x008fe200078e001e */
[----:B------:R-:W-:Y:S01]  /*6b700*/  LDSM.16.M88.4 R16, [R0+0xc100] ;  /* 0x00c100000010783b */ /* 0x000fe20000000200 */
[----:B-1----:R-:W-:Y:S01]  /*6b710*/  MOV R231, R31 ;  /* 0x0000001f00e77202 */ /* 0x002fe20000000f00 */
[----:B------:R-:W-:Y:S02]  /*6b720*/  IMAD.MOV.U32 R158, RZ, RZ, R69 ;  /* 0x000000ffff9e7224 */ /* 0x000fe400078e0045 */
[----:B------:R-:W-:Y:S02]  /*6b730*/  LDSM.16.M88.4 R48, [R0+0x2c100] ;  /* 0x02c100000030783b */ /* 0x000fe40000000200 */
[----:B------:R-:W-:Y:S01]  /*6b740*/  HMMA.1688.F32.TF32 R28, R76, R14, R216 ;  /* 0x0000000e4c1c723c */ /* 0x000fe200000810d8 */
[----:B------:R-:W-:-:S02]  /*6b750*/  IMAD.MOV.U32 R157, RZ, RZ, R70 ;  /* 0x000000ffff9d7224 */ /* 0x000fc400078e0046 */
[----:B------:R-:W-:Y:S01]  /*6b760*/  IMAD.MOV.U32 R156, RZ, RZ, R71 ;  /* 0x000000ffff9c7224 */ /* 0x000fe200078e0047 */
[----:B------:R-:W-:Y:S04]  /*6b770*/  LDSM.16.M88.4 R52, [R0+0x30100] ;  /* 0x030100000034783b */ /* 0x000fe80000000200 */
[----:B------:R-:W-:Y:S01]  /*6b780*/  HMMA.1688.F32.TF32 R68, R72, R14, R160 ;  /* 0x0000000e4844723c */ /* 0x000fe200000810a0 */
[----:B------:R-:W-:Y:S01]  /*6b790*/  STL.64 [R1+0x150], R40 ;  /* 0x0001502801007387 */ /* 0x000fe20000100a00 */
[----:B------:R-:W-:Y:S02]  /*6b7a0*/  IMAD.MOV.U32 R90, RZ, RZ, R21 ;  /* 0x000000ffff5a7224 */ /* 0x000fe400078e0015 */
[----:B------:R-:W-:Y:S01]  /*6b7b0*/  IMAD.MOV.U32 R91, RZ, RZ, R20 ;  /* 0x000000ffff5b7224 */ /* 0x000fe200078e0014 */
[----:B------:R-:W-:Y:S04]  /*6b7c0*/  LDSM.16.M88.4 R56, [R0+0x34100] ;  /* 0x034100000038783b */ /* 0x000fe80000000200 */
[----:B------:R-:W-:Y:S01]  /*6b7d0*/  LDSM.16.M88.4 R12, [R0+0x8100] ;  /* 0x00810000000c783b */ /* 0x000fe20000000200 */
[----:B------:R-:W-:Y:S01]  /*6b7e0*/  IMAD.MOV.U32 R88, RZ, RZ, R25 ;  /* 0x000000ffff587224 */ /* 0x000fe200078e0019 */
[----:B------:R-:W-:Y:S01]  /*6b7f0*/  HMMA.1688.F32.TF32 R240, R76, R34, R148 ;  /* 0x000000224cf0723c */ /* 0x000fe20000081094 */
[----:B------:R-:W-:Y:S01]  /*6b800*/  IMAD.MOV.U32 R89, RZ, RZ, R24 ;  /* 0x000000ffff597224 */ /* 0x000fe200078e0018 */
[----:B------:R-:W-:Y:S03]  /*6b810*/  LDSM.16.M88.4 R60, [R0+0x38100] ;  /* 0x03810000003c783b */ /* 0x000fe60000000200 */
[----:B------:R-:W-:Y:S01]  /*6b820*/  IMAD.MOV.U32 R209, RZ, RZ, R28 ;  /* 0x000000ffffd17224 */ /* 0x000fe200078e001c */
[----:B------:R-:W-:Y:S01]  /*6b830*/  LDSM.16.M88.4 R64, [R0+0x3c100] ;  /* 0x03c100000040783b */ /* 0x000fe20000000200 */
[----:B------:R-:W-:-:S02]  /*6b840*/  IMAD.MOV.U32 R204, RZ, RZ, R29 ;  /* 0x000000ffffcc7224 */ /* 0x000fc400078e001d */
[----:B------:R-:W-:Y:S01]  /*6b850*/  IMAD.MOV.U32 R205, RZ, RZ, R30 ;  /* 0x000000ffffcd7224 */ /* 0x000fe200078e001e */
[----:B------:R-:W-:Y:S01]  /*6b860*/  LDS R132, [R103+0x104000] ;  /* 0x1040000067847984 */ /* 0x000fe20000000800 */
[----:B------:R-:W-:Y:S02]  /*6b870*/  IMAD.MOV.U32 R206, RZ, RZ, R31 ;  /* 0x000000ffffce7224 */ /* 0x000fe400078e001f */
[----:B------:R-:W-:Y:S01]  /*6b880*/  HMMA.1688.F32.TF32 R28, R76, R10, R220 ;  /* 0x0000000a4c1c723c */ /* 0x000fe200000810dc */
[----:B------:R-:W-:Y:S01]  /*6b890*/  MOV R124, R68 ;  /* 0x00000044007c7202 */ /* 0x000fe20000000f00 */
[----:B------:R-:W-:Y:S01]  /*6b8a0*/  IMAD.MOV.U32 R125, RZ, RZ, R69 ;  /* 0x000000ffff7d7224 */ /* 0x000fe200078e0045 */
[----:B------:R-:W-:Y:S01]  /*6b8b0*/  LDS R134, [R103+0x104400] ;  /* 0x1044000067867984 */ /* 0x000fe20000000800 */
[----:B------:R-:W-:Y:S02]  /*6b8c0*/  IMAD.MOV.U32 R126, RZ, RZ, R70 ;  /* 0x000000ffff7e7224 */ /* 0x000fe400078e0046 */
[----:B------:R-:W-:Y:S01]  /*6b8d0*/  IMAD.MOV.U32 R127, RZ, RZ, R71 ;  /* 0x000000ffff7f7224 */ /* 0x000fe200078e0047 */
[----:B------:R1:W-:Y:S01]  /*6b8e0*/  STL.64 [R1+0x158], R42 ;  /* 0x0001582a01007387 */ /* 0x0003e20000100a00 */
[----:B------:R-:W-:Y:S03]  /*6b8f0*/  HMMA.1688.F32.TF32 R68, R72, R6, R168 ;  /* 0x000000064844723c */ /* 0x000fe600000810a8 */
[----:B------:R-:W-:Y:S04]  /*6b900*/  LDSM.16.M88.4 R20, [R0+0x10100] ;  /* 0x010100000014783b */ /* 0x000fe80000000200 */
[----:B------:R-:W-:Y:S09]  /*6b910*/  LDSM.16.M88.4 R32, [R0+0x1c100] ;  /* 0x01c100000020783b */ /* 0x000ff20000000200 */
[----:B------:R-:W-:-:S02]  /*6b920*/  IMAD.MOV.U32 R215, RZ, RZ, R28 ;  /* 0x000000ffffd77224 */ /* 0x000fc400078e001c */
[----:B------:R-:W-:Y:S02]  /*6b930*/  IMAD.MOV.U32 R214, RZ, RZ, R29 ;  /* 0x000000ffffd67224 */ /* 0x000fe400078e001d */
[----:B------:R-:W-:Y:S02]  /*6b940*/  IMAD.MOV.U32 R213, RZ, RZ, R30 ;  /* 0x000000ffffd57224 */ /* 0x000fe400078e001e */
[----:B------:R-:W-:Y:S02]  /*6b950*/  IMAD.MOV.U32 R212, RZ, RZ, R31 ;  /* 0x000000ffffd47224 */ /* 0x000fe400078e001f */
[----:B------:R-:W-:Y:S01]  /*6b960*/  HMMA.1688.F32.TF32 R28, R76, R6, R248 ;  /* 0x000000064c1c723c */ /* 0x000fe200000810f8 */
[----:B------:R-:W-:Y:S02]  /*6b970*/  IMAD.MOV.U32 R161, RZ, RZ, R70 ;  /* 0x000000ffffa17224 */ /* 0x000fe400078e0046 */
[----:B------:R-:W-:-:S05]  /*6b980*/  IMAD.MOV.U32 R160, RZ, RZ, R71 ;  /* 0x000000ffffa07224 */ /* 0x000fca00078e0047 */
[----:B-1----:R-:W-:Y:S01]  /*6b990*/  HMMA.1688.F32.TF32 R40, R76, R26, R152 ;  /* 0x0000001a4c28723c */ /* 0x002fe20000081098 */
[----:B------:R-:W-:Y:S01]  /*6b9a0*/  IMAD.MOV.U32 R70, RZ, RZ, R5 ;  /* 0x000000ffff467224 */ /* 0x000fe200078e0005 */
[----:B------:R-:W-:Y:S01]  /*6b9b0*/  LDSM.16.M88.4 R24, [R0+0x14100] ;  /* 0x014100000018783b */ /* 0x000fe20000000200 */
[----:B------:R-:W-:Y:S02]  /*6b9c0*/  IMAD.MOV.U32 R71, RZ, RZ, R4 ;  /* 0x000000ffff477224 */ /* 0x000fe400078e0004 */
[----:B------:R-:W-:Y:S01]  /*6b9d0*/  IMAD.MOV.U32 R163, RZ, RZ, R68 ;  /* 0x000000ffffa37224 */ /* 0x000fe200078e0044 */
[----:B------:R-:W1:Y:S01]  /*6b9e0*/  LDSM.16.M88.4 R4, [R0+0x100] ;  /* 0x000100000004783b */ /* 0x000e620000000200 */
[----:B------:R-:W-:Y:S02]  /*6b9f0*/  IMAD.MOV.U32 R162, RZ, RZ, R69 ;  /* 0x000000ffffa27224 */ /* 0x000fe400078e0045 */
[----:B------:R-:W-:Y:S01]  /*6ba00*/  IMAD.MOV.U32 R68, RZ, RZ, R9 ;  /* 0x000000ffff447224 */ /* 0x000fe200078e0009 */
[----:B------:R-:W-:Y:S01]  /*6ba10*/  LDS R76, [R3+0x104000] ;  /* 0x10400000034c7984 */ /* 0x000fe20000000800 */
[----:B------:R-:W-:-:S03]  /*6ba20*/  IMAD.MOV.U32 R69, RZ, RZ, R8 ;  /* 0x000000ffff457224 */ /* 0x000fc600078e0008 */
[----:B------:R-:W2:Y:S02]  /*6ba30*/  LDSM.16.M88.4 R8, [R0+0x4100] ;  /* 0x004100000008783b */ /* 0x000ea40000000200 */
[----:B------:R-:W-:Y:S02]  /*6ba40*/  IMAD.MOV.U32 R207, RZ, RZ, R28 ;  /* 0x000000ffffcf7224 */ /* 0x000fe400078e001c */
[----:B------:R-:W-:Y:S01]  /*6ba50*/  IMAD.MOV.U32 R210, RZ, RZ, R29 ;  /* 0x000000ffffd27224 */ /* 0x000fe200078e001d */
[----:B------:R-:W-:Y:S01]  /*6ba60*/  LDS R78, [R3+0x104400] ;  /* 0x10440000034e7984 */ /* 0x000fe20000000800 */
[----:B------:R-:W-:Y:S02]  /*6ba70*/  IMAD.MOV.U32 R211, RZ, RZ, R30 ;  /* 0x000000ffffd37224 */ /* 0x000fe400078e001e */
[----:B------:R-:W-:Y:S01]  /*6ba80*/  IMAD.MOV.U32 R227, RZ, RZ, R31 ;  /* 0x000000ffffe37224 */ /* 0x000fe200078e001f */
[----:B------:R-:W-:Y:S04]  /*6ba90*/  LDS R77, [R252+0x104000] ;  /* 0x10400000fc4d7984 */ /* 0x000fe80000000800 */
[----:B------:R-:W3:Y:S04]  /*6baa0*/  LDS R79, [R252+0x104400] ;  /* 0x10440000fc4f7984 */ /* 0x000ee80000000800 */
[----:B------:R-:W4:Y:S01]  /*6bab0*/  LDSM.16.M88.4 R28, [R0+0x18100] ;  /* 0x01810000001c783b */ /* 0x000f220000000200 */
[----:B------:R-:W-:-:S02]  /*6bac0*/  IMAD.MOV.U32 R224, RZ, RZ, R40 ;  /* 0x000000ffffe07224 */ /* 0x000fc400078e0028 */
[----:B------:R-:W-:Y:S02]  /*6bad0*/  IMAD.MOV.U32 R225, RZ, RZ, R41 ;  /* 0x000000ffffe17224 */ /* 0x000fe400078e0029 */
[----:B------:R-:W-:Y:S02]  /*6bae0*/  IMAD.MOV.U32 R226, RZ, RZ, R42 ;  /* 0x000000ffffe27224 */ /* 0x000fe400078e002a */
[----:B------:R-:W-:Y:S02]  /*6baf0*/  IMAD.MOV.U32 R208, RZ, RZ, R43 ;  /* 0x000000ffffd07224 */ /* 0x000fe400078e002b */
[----:B------:R-:W5:Y:S04]  /*6bb00*/  LDSM.16.M88.4 R40, [R0+0x24100] ;  /* 0x024100000028783b */ /* 0x000f680000000200 */
[----:B-1----:R-:W-:Y:S04]  /*6bb10*/  STL [R1+0x1ee0], R6 ;  /* 0x001ee00601007387 */ /* 0x002fe80000100800 */
[----:B------:R-:W-:Y:S04]  /*6bb20*/  STL [R1+0x1edc], R7 ;  /* 0x001edc0701007387 */ /* 0x000fe80000100800 */
[----:B--2---:R-:W-:Y:S04]  /*6bb30*/  STL [R1+0x1ed4], R10 ;  /* 0x001ed40a01007387 */ /* 0x004fe80000100800 */
[----:B------:R-:W-:Y:S04]  /*6bb40*/  STL [R1+0x1ed0], R11 ;  /* 0x001ed00b01007387 */ /* 0x000fe80000100800 */
[----:B------:R-:W-:Y:S04]  /*6bb50*/  STL [R1+0x1ee4], R14 ;  /* 0x001ee40e01007387 */ /* 0x000fe80000100800 */
[----:B------:R-:W-:Y:S04]  /*6bb60*/  STL [R1+0x1ed8], R15 ;  /* 0x001ed80f01007387 */ /* 0x000fe80000100800 */
[----:B------:R-:W-:Y:S04]  /*6bb70*/  STL [R1+0x1eec], R18 ;  /* 0x001eec1201007387 */ /* 0x000fe80000100800 */
[----:B------:R-:W-:Y:S01]  /*6bb80*/  STL [R1+0x1ee8], R19 ;  /* 0x001ee81301007387 */ /* 0x000fe20000100800 */
[C---:B---3--:R-:W-:Y:S03]  /*6bb90*/  HMMA.1688.F32.TF32 R72, R76.reuse, R4, R68 ;  /* 0x000000044c48723c */ /* 0x048fe60000081044 */
[----:B------:R-:W-:Y:S04]  /*6bba0*/  STL [R1+0x1ef4], R22 ;  /* 0x001ef41601007387 */ /* 0x000fe80000100800 */
[----:B------:R-:W-:Y:S04]  /*6bbb0*/  STL [R1+0x1ef0], R23 ;  /* 0x001ef01701007387 */ /* 0x000fe80000100800 */
[----:B------:R-:W-:Y:S04]  /*6bbc0*/  STL [R1+0x1efc], R26 ;  /* 0x001efc1a01007387 */ /* 0x000fe80000100800 */
[----:B------:R-:W-:Y:S04]  /*6bbd0*/  STL [R1+0x1ef8], R27 ;  /* 0x001ef81b01007387 */ /* 0x000fe80000100800 */
[----:B----4-:R-:W-:Y:S04]  /*6bbe0*/  STL [R1+0x1f04], R30 ;  /* 0x001f041e01007387 */ /* 0x010fe80000100800 */
[----:B------:R-:W-:Y:S04]  /*6bbf0*/  STL [R1+0x1f00], R31 ;  /* 0x001f001f01007387 */ /* 0x000fe80000100800 */
[----:B------:R-:W-:Y:S04]  /*6bc00*/  STL [R1+0x1f0c], R34 ;  /* 0x001f0c2201007387 */ /* 0x000fe80000100800 */
[----:B------:R-:W-:Y:S04]  /*6bc10*/  STL [R1+0x1f08], R35 ;  /* 0x001f082301007387 */ /* 0x000fe80000100800 */
[----:B------:R-:W-:Y:S04]  /*6bc20*/  STL [R1+0x1f14], R38 ;  /* 0x001f142601007387 */ /* 0x000fe80000100800 */
        /* <DEDUP_REMOVED lines=16> */
[----:B------:R-:W2:Y:S04]  /*6bd30*/  LDL.LU R68, [R1+0x400] ;  /* 0x0004000001447983 */ /* 0x000ea80000300800 */
[----:B------:R-:W-:Y:S04]  /*6bd40*/  STL.64 [R1+0xd0], R72 ;  /* 0x0000d04801007387 */ /* 0x000fe80000100a00 */
[----:B------:R1:W-:Y:S04]  /*6bd50*/  STL.64 [R1+0xd8], R74 ;  /* 0x0000d84a01007387 */ /* 0x0003e80000100a00 */
[----:B------:R-:W2:Y:S04]  /*6bd60*/  LDL.LU R69, [R1+0x404] ;  /* 0x0004040001457983 */ /* 0x000ea80000300800 */
[----:B------:R-:W2:Y:S04]  /*6bd70*/  LDL.LU R70, [R1+0x408] ;  /* 0x0004080001467983 */ /* 0x000ea80000300800 */
[----:B------:R-:W2:Y:S04]  /*6bd80*/  LDL.LU R71, [R1+0x40c] ;  /* 0x00040c0001477983 */ /* 0x000ea80000300800 */
[----:B------:R-:W3:Y:S04]  /*6bd90*/  LDL.LU R108, [R1+0x3f0] ;  /* 0x0003f000016c7983 */ /* 0x000ee80000300800 */
[----:B------:R-:W3:Y:S04]  /*6bda0*/  LDL.LU R109, [R1+0x3f4] ;  /* 0x0003f400016d7983 */ /* 0x000ee80000300800 */
[----:B------:R-:W3:Y:S04]  /*6bdb0*/  LDL.LU R110, [R1+0x3f8] ;  /* 0x0003f800016e7983 */ /* 0x000ee80000300800 */
[----:B------:R-:W3:Y:S01]  /*6bdc0*/  LDL.LU R111, [R1+0x3fc] ;  /* 0x0003fc00016f7983 */ /* 0x000ee20000300800 */
[C---:B-1----:R-:W-:Y:S11]  /*6bdd0*/  HMMA.1688.F32.TF32 R72, R76.reuse, R8, R104 ;  /* 0x000000084c48723c */ /* 0x042ff60000081068 */
[----:B------:R-:W-:Y:S11]  /*6bde0*/  @!UPT UIADD3 URZ, URZ, URZ, URZ ;  /* 0x0000003f3f3ff290 */ /* 0x000ff6000fffe03f */
[----:B------:R-:W-:Y:S02]  /*6bdf0*/  @!UPT UIADD3 URZ, URZ, URZ, URZ ;  /* 0x0000003f3f3ff290 */ /* 0x000fe4000fffe03f */
[----:B------:R-:W-:Y:S02]  /*6be00*/  IMAD.MOV.U32 R58, RZ, RZ, R72 ;  /* 0x000000ffff3a7224 */ /* 0x000fe400078e0048 */
[----:B------:R-:W-:Y:S02]  /*6be10*/  IMAD.MOV.U32 R59, RZ, RZ, R73 ;  /* 0x000000ffff3b7224 */ /* 0x000fe400078e0049 */
[----:B------:R-:W-:Y:S02]  /*6be20*/  IMAD.MOV.U32 R54, RZ, RZ, R74 ;  /* 0x000000ffff367224 */ /* 0x000fe400078e004a */
[----:B------:R-:W-:Y:S02]  /*6be30*/  IMAD.MOV.U32 R55, RZ, RZ, R75 ;  /* 0x000000ffff377224 */ /* 0x000fe400078e004b */
[----:B------:R-:W-:Y:S03]  /*6be40*/  HMMA.1688.F32.TF32 R72, R76, R12, R88 ;  /* 0x0000000c4c48723c */ /* 0x000fe60000081058 */
[----:B------:R1:W-:Y:S04]  /*6be50*/  STL [R1+0x1f5c], R55 ;  /* 0x001f5c3701007387 */ /* 0x0003e80000100800 */
[----:B------:R-:W-:Y:S04]  /*6be60*/  STL [R1+0x1f58], R54 ;  /* 0x001f583601007387 */ /* 0x000fe80000100800 */
[----:B------:R4:W-:Y:S04]  /*6be70*/  STL [R1+0x1f54], R59 ;  /* 0x001f543b01007387 */ /* 0x0009e80000100800 */
[----:B------:R5:W-:Y:S04]  /*6be80*/  STL [R1+0x1f50], R58 ;  /* 0x001f503a01007387 */ /* 0x000be80000100800 */
[----:B------:R-:W4:Y:S04]  /*6be90*/  LDL.LU R104, [R1+0x3e0] ;  /* 0x0003e00001687983 */ /* 0x000f280000300800 */
[----:B------:R-:W4:Y:S01]  /*6bea0*/  LDL.LU R105, [R1+0x3e4] ;  /* 0x0003e40001697983 */ /* 0x000f220000300800 */
[----:B------:R-:W-:-:S03]  /*6beb0*/  IMAD.MOV.U32 R39, RZ, RZ, R75 ;  /* 0x000000ffff277224 */ /* 0x000fc600078e004b */
[----:B------:R-:W4:Y:S01]  /*6bec0*/  LDL.LU R106, [R1+0x3e8] ;  /* 0x0003e800016a7983 */ /* 0x000f220000300800 */
[----:B------:R-:W-:-:S03]  /*6bed0*/  IMAD.MOV.U32 R38, RZ, RZ, R74 ;  /* 0x000000ffff267224 */ /* 0x000fc600078e004a */
[----:B------:R-:W4:Y:S01]  /*6bee0*/  LDL.LU R107, [R1+0x3ec] ;  /* 0x0003ec00016b7983 */ /* 0x000f220000300800 */
[----:B------:R-:W-:-:S03]  /*6bef0*/  IMAD.MOV.U32 R43, RZ, RZ, R73 ;  /* 0x000000ffff2b7224 */ /* 0x000fc600078e0049 */
[----:B------:R-:W4:Y:S01]  /*6bf00*/  LDL.LU R88, [R1+0x3d0] ;  /* 0x0003d00001587983 */ /* 0x000f220000300800 */
[----:B------:R-:W-:-:S03]  /*6bf10*/  IMAD.MOV.U32 R42, RZ, RZ, R72 ;  /* 0x000000ffff2a7224 */ /* 0x000fc600078e0048 */
[----:B------:R-:W4:Y:S04]  /*6bf20*/  LDL.LU R89, [R1+0x3d4] ;  /* 0x0003d40001597983 */ /* 0x000f280000300800 */
[----:B------:R-:W4:Y:S04]  /*6bf30*/  LDL.LU R90, [R1+0x3d8] ;  /* 0x0003d800015a7983 */ /* 0x000f280000300800 */
[----:B------:R-:W4:Y:S04]  /*6bf40*/  LDL.LU R91, [R1+0x3dc] ;  /* 0x0003dc00015b7983 */ /* 0x000f280000300800 */
[----:B------:R1:W-:Y:S04]  /*6bf50*/  STL [R1+0x1f6c], R39 ;  /* 0x001f6c2701007387 */ /* 0x0003e80000100800 */
[----:B------:R1:W-:Y:S04]  /*6bf60*/  STL [R1+0x1f68], R38 ;  /* 0x001f682601007387 */ /* 0x0003e80000100800 */
[----:B------:R1:W-:Y:S04]  /*6bf70*/  STL [R1+0x1f64], R43 ;  /* 0x001f642b01007387 */ /* 0x0003e80000100800 */
[----:B------:R1:W-:Y:S01]  /*6bf80*/  STL [R1+0x1f60], R42 ;  /* 0x001f602a01007387 */ /* 0x0003e20000100800 */
        /* <DEDUP_REMOVED lines=11> */
[----:B---3--:R-:W-:Y:S03]  /*6c040*/  HMMA.1688.F32.TF32 R72, R76, R20, R108 ;  /* 0x000000144c48723c */ /* 0x008fe6000008106c */
[----:B------:R3:W-:Y:S04]  /*6c050*/  STL [R1+0x1f7c], R31 ;  /* 0x001f7c1f01007387 */ /* 0x0007e80000100800 */
[----:B------:R1:W-:Y:S04]  /*6c060*/  STL [R1+0x1f78], R30 ;  /* 0x001f781e01007387 */ /* 0x0003e80000100800 */
[----:B------:R1:W-:Y:S04]  /*6c070*/  STL [R1+0x1f74], R35 ;  /* 0x001f742301007387 */ /* 0x0003e80000100800 */
[----:B------:R1:W-:Y:S09]  /*6c080*/  STL [R1+0x1f70], R34 ;  /* 0x001f702201007387 */ /* 0x0003f20000100800 */
[----:B------:R-:W-:Y:S01]  /*6c090*/  MOV R23, R75 ;  /* 0x0000004b00177202 */ /* 0x000fe20000000f00 */
[----:B------:R-:W-:-:S02]  /*6c0a0*/  IMAD.MOV.U32 R22, RZ, RZ, R74 ;  /* 0x000000ffff167224 */ /* 0x000fc400078e004a */
[----:B------:R-:W-:Y:S02]  /*6c0b0*/  IMAD.MOV.U32 R27, RZ, RZ, R73 ;  /* 0x000000ffff1b7224 */ /* 0x000fe400078e0049 */
[----:B------:R-:W-:Y:S01]  /*6c0c0*/  IMAD.MOV.U32 R26, RZ, RZ, R72 ;  /* 0x000000ffff1a7224 */ /* 0x000fe200078e0048 */
[----:B------:R1:W-:Y:S04]  /*6c0d0*/  STL [R1+0x1f8c], R23 ;  /* 0x001f8c1701007387 */ /* 0x0003e80000100800 */
[----:B------:R1:W-:Y:S04]  /*6c0e0*/  STL [R1+0x1f88], R22 ;  /* 0x001f881601007387 */ /* 0x0003e80000100800 */
[----:B------:R1:W-:Y:S04]  /*6c0f0*/  STL [R1+0x1f84], R27 ;  /* 0x001f841b01007387 */ /* 0x0003e80000100800 */
[----:B------:R1:W-:Y:S04]  /*6c100*/  STL [R1+0x1f80], R26 ;  /* 0x001f801a01007387 */ /* 0x0003e80000100800 */
        /* <DEDUP_REMOVED lines=15> */
[----:B------:R-:W5:Y:S01]  /*6c200*/  LDL.LU R111, [R1+0x38c] ;  /* 0x00038c00016f7983 */ /* 0x000f620000300800 */
[----:B----4-:R-:W-:Y:S03]  /*6c210*/  HMMA.1688.F32.TF32 R72, R76, R24, R104 ;  /* 0x000000184c48723c */ /* 0x010fe60000081068 */
[----:B------:R-:W4:Y:S04]  /*6c220*/  LDL.LU R104, [R1+0x370] ;  /* 0x0003700001687983 */ /* 0x000f280000300800 */
[----:B------:R-:W4:Y:S04]  /*6c230*/  LDL.LU R105, [R1+0x374] ;  /* 0x0003740001697983 */ /* 0x000f280000300800 */
[----:B------:R-:W4:Y:S04]  /*6c240*/  LDL.LU R106, [R1+0x378] ;  /* 0x00037800016a7983 */ /* 0x000f280000300800 */
[----:B------:R-:W4:Y:S01]  /*6c250*/  LDL.LU R107, [R1+0x37c] ;  /* 0x00037c00016b7983 */ /* 0x000f220000300800 */
[----:B------:R-:W-:-:S08]  /*6c260*/  IMAD.MOV.U32 R0, RZ, RZ, R103 ;  /* 0x000000ffff007224 */ /* 0x000fd000078e0067 */
[----:B------:R-:W-:Y:S02]  /*6c270*/  IMAD.MOV.U32 R18, RZ, RZ, R72 ;  /* 0x000000ffff127224 */ /* 0x000fe400078e0048 */
[----:B------:R-:W-:Y:S02]  /*6c280*/  IMAD.MOV.U32 R19, RZ, RZ, R73 ;  /* 0x000000ffff137224 */ /* 0x000fe400078e0049 */
[----:B------:R-:W-:Y:S02]  /*6c290*/  IMAD.MOV.U32 R14, RZ, RZ, R74 ;  /* 0x000000ffff0e7224 */ /* 0x000fe400078e004a */
[----:B------:R-:W-:Y:S02]  /*6c2a0*/  IMAD.MOV.U32 R6, RZ, RZ, R75 ;  /* 0x000000ffff067224 */ /* 0x000fe400078e004b */
[C---:B------:R-:W-:Y:S08]  /*6c2b0*/  HMMA.1688.F32.TF32 R72, R76.reuse, R28, R88 ;  /* 0x0000001c4c48723c */ /* 0x040ff00000081058 */
[----:B--2---:R-:W-:Y:S11]  /*6c2c0*/  HMMA.1688.F32.TF32 R68, R76, R32, R68 ;  /* 0x000000204c44723c */ /* 0x004ff60000081044 */
        /* <DEDUP_REMOVED lines=32> */
[----:B-1----:R-:W-:Y:S01]  /*6c4d0*/  IMAD.MOV.U32 R55, RZ, RZ, R72 ;  /* 0x000000ffff377224 */ /* 0x002fe200078e0048 */
[----:B------:R-:W-:Y:S01]  /*6c4e0*/  MOV R59, R74 ;  /* 0x0000004a003b7202 */ /* 0x000fe20000000f00 */
[----:B------:R-:W-:Y:S02]  /*6c4f0*/  IMAD.MOV.U32 R54, RZ, RZ, R73 ;  /* 0x000000ffff367224 */ /* 0x000fe400078e0049 */
[----:B-----5:R-:W-:Y:S02]  /*6c500*/  IMAD.MOV.U32 R58, RZ, RZ, R75 ;  /* 0x000000ffff3a7224 */ /* 0x020fe400078e004b */
        /* <DEDUP_REMOVED lines=14> */
[C---:B----4-:R-:W-:Y:S11]  /*6c5f0*/  HMMA.1688.F32.TF32 R72, R76.reuse, R52, R104 ;  /* 0x000000344c48723c */ /* 0x050ff60000081068 */
[----:B------:R-:W-:Y:S11]  /*6c600*/  @!UPT UIADD3 URZ, URZ, URZ, URZ ;  /* 0x0000003f3f3ff290 */ /* 0x000ff6000fffe03f */
[----:B------:R-:W-:Y:S02]  /*6c610*/  @!UPT UIADD3 URZ, URZ, URZ, URZ ;  /* 0x0000003f3f3ff290 */ /* 0x000fe4000fffe03f */
[----:B------:R-:W-:Y:S02]  /*6c620*/  IMAD.MOV.U32 R23, RZ, RZ, R72 ;  /* 0x000000ffff177224 */ /* 0x000fe400078e0048 */
[----:B------:R-:W-:Y:S02]  /*6c630*/  IMAD.MOV.U32 R22, RZ, RZ, R73 ;  /* 0x000000ffff167224 */ /* 0x000fe400078e0049 */
[----:B------:R-:W-:Y:S02]  /*6c640*/  IMAD.MOV.U32 R27, RZ, RZ, R74 ;  /* 0x000000ffff1b7224 */ /* 0x000fe400078e004a */
[----:B------:R-:W-:Y:S01]  /*6c650*/  IMAD.MOV.U32 R26, RZ, RZ, R75 ;  /* 0x000000ffff1a7224 */ /* 0x000fe200078e004b */
[C---:B--2---:R-:W-:Y:S08]  /*6c660*/  HMMA.1688.F32.TF32 R68, R76.reuse, R56, R68 ;  /* 0x000000384c44723c */ /* 0x044ff00000081044 */
[----:B------:R-:W-:Y:S11]  /*6c670*/  HMMA.1688.F32.TF32 R72, R76, R60, R100 ;  /* 0x0000003c4c48723c */ /* 0x000ff60000081064 */
[----:B------:R-:W-:Y:S04]  /*6c680*/  @!UPT UIADD3 URZ, URZ, URZ, URZ ;  /* 0x0000003f3f3ff290 */ /* 0x000fe8000fffe03f */
[----:B------:R-:W-:Y:S04]  /*6c690*/  STL.64 [R1+0x1e08], R70 ;  /* 0x001e084601007387 */ /* 0x000fe80000100a00 */
[----:B------:R1:W-:Y:S04]  /*6c6a0*/  STL.64 [R1+0x1e00], R68 ;  /* 0x001e004401007387 */ /* 0x0003e80000100a00 */
[----:B------:R-:W-:Y:S04]  /*6c6b0*/  STL.64 [R1+0x1e18], R74 ;  /* 0x001e184a01007387 */ /* 0x000fe80000100a00 */
[----:B------:R2:W-:Y:S04]  /*6c6c0*/  STL.64 [R1+0x1e10], R72 ;  /* 0x001e104801007387 */ /* 0x0005e80000100a00 */
[----:B------:R-:W1:Y:S04]  /*6c6d0*/  LDL.LU R164, [R1+0xe0] ;  /* 0x0000e00001a47983 */ /* 0x000e680000300800 */
[----:B------:R-:W1:Y:S04]  /*6c6e0*/  LDL.LU R165, [R1+0xe4] ;  /* 0x0000e40001a57983 */ /* 0x000e680000300800 */
[----:B------:R-:W1:Y:S04]  /*6c6f0*/  LDL.LU R166, [R1+0xe8] ;  /* 0x0000e80001a67983 */ /* 0x000e680000300800 */
[----:B------:R-:W1:Y:S04]  /*6c700*/  LDL.LU R167, [R1+0xec] ;  /* 0x0000ec0001a77983 */ /* 0x000e680000300800 */
[----:B------:R-:W2:Y:S04]  /*6c710*/  LDL.LU R168, [R1+0x230] ;  /* 0x0002300001a87983 */ /* 0x000ea80000300800 */
[----:B------:R-:W2:Y:S04]  /*6c720*/  LDL.LU R169, [R1+0x234] ;  /* 0x0002340001a97983 */ /* 0x000ea80000300800 */
[----:B------:R-:W2:Y:S04]  /*6c730*/  LDL.LU R170, [R1+0x238] ;  /* 0x0002380001aa7983 */ /* 0x000ea80000300800 */
[----:B------:R-:W2:Y:S01]  /*6c740*/  LDL.LU R171, [R1+0x23c] ;  /* 0x00023c0001ab7983 */ /* 0x000ea20000300800 */
        /* <DEDUP_REMOVED lines=33> */
[----:B------:R-:W-:Y:S03]  /*6c960*/  HMMA.1688.F32.TF32 R100, R132, R32, R100 ;  /* 0x000000208464723c */ /* 0x000fe60000081064 */
[----:B------:R-:W5:Y:S04]  /*6c970*/  LDL.LU R112, [R1+0x1b0] ;  /* 0x0001b00001707983 */ /* 0x000f680000300800 */
[----:B------:R-:W5:Y:S04]  /*6c980*/  LDL.LU R113, [R1+0x1b4] ;  /* 0x0001b40001717983 */ /* 0x000f680000300800 */
[----:B------:R-:W5:Y:S04]  /*6c990*/  LDL.LU R114, [R1+0x1b8] ;  /* 0x0001b80001727983 */ /* 0x000f680000300800 */
[----:B------:R-:W5:Y:S04]  /*6c9a0*/  LDL.LU R115, [R1+0x1bc] ;  /* 0x0001bc0001737983 */ /* 0x000f680000300800 */
[----:B------:R-:W-:Y:S04]  /*6c9b0*/  STL.64 [R1+0x1e28], R78 ;  /* 0x001e284e01007387 */ /* 0x000fe80000100a00 */
[----:B------:R-:W-:Y:S01]  /*6c9c0*/  STL.64 [R1+0x1e20], R76 ;  /* 0x001e204c01007387 */ /* 0x000fe20000100a00 */
[----:B------:R-:W-:-:S02]  /*6c9d0*/  IMAD.MOV.U32 R172, RZ, RZ, R128 ;  /* 0x000000ffffac7224 */ /* 0x000fc400078e0080 */
[----:B------:R-:W-:Y:S02]  /*6c9e0*/  IMAD.MOV.U32 R173, RZ, RZ, R129 ;  /* 0x000000ffffad7224 */ /* 0x000fe400078e0081 */
[----:B------:R-:W-:Y:S02]  /*6c9f0*/  IMAD.MOV.U32 R174, RZ, RZ, R130 ;  /* 0x000000ffffae7224 */ /* 0x000fe400078e0082 */
[----:B------:R-:W-:Y:S01]  /*6ca00*/  IMAD.MOV.U32 R175, RZ, RZ, R131 ;  /* 0x000000ffffaf7224 */ /* 0x000fe200078e0083 */
[C---:B-1----:R-:W-:Y:S08]  /*6ca10*/  HMMA.1688.F32.TF32 R68, R132.reuse, R12, R164 ;  /* 0x0000000c8444723c */ /* 0x042ff000000810a4 */
[C---:B--2---:R-:W-:Y:S08]  /*6ca20*/  HMMA.1688.F32.TF32 R72, R132.reuse, R8, R168 ;  /* 0x000000088448723c */ /* 0x044ff000000810a8 */
[C---:B---3--:R-:W-:Y:S08]  /*6ca30*/  HMMA.1688.F32.TF32 R80, R132.reuse, R4, R80 ;  /* 0x000000048450723c */ /* 0x048ff00000081050 */
[C---:B----4-:R-:W-:Y:S08]  /*6ca40*/  HMMA.1688.F32.TF32 R84, R132.reuse, R16, R84 ;  /* 0x000000108454723c */ /* 0x050ff00000081054 */
[C---:B-----5:R-:W-:Y:S07]  /*6ca50*/  HMMA.1688.F32.TF32 R88, R132.reuse, R20, R88 ;  /* 0x000000148458723c */ /* 0x060fee0000081058 */
[----:B------:R1:W-:Y:S01]  /*6ca60*/  STL [R1+0x1dfc], R83 ;  /* 0x001dfc5301007387 */ /* 0x0003e20000100800 */
[----:B------:R-:W-:Y:S01]  /*6ca70*/  HMMA.1688.F32.TF32 R92, R132, R24, R92 ;  /* 0x00000018845c723c */ /* 0x000fe2000008105c */
[----:B-1----:R-:W-:-:S02]  /*6ca80*/  IMAD.MOV.U32 R83, RZ, RZ, R68 ;  /* 0x000000ffff537224 */ /* 0x002fc400078e0044 */
[----:B------:R-:W-:Y:S05]  /*6ca90*/  STL [R1+0xe4], R69 ;  /* 0x0000e44501007387 */ /* 0x000fea0000100800 */
[C---:B------:R-:W-:Y:S01]  /*6caa0*/  HMMA.1688.F32.TF32 R96, R132.reuse, R28, R96 ;  /* 0x0000001c8460723c */ /* 0x040fe20000081060 */
[----:B------:R-:W-:Y:S04]  /*6cab0*/  STL.64 [R1+0xf0], R72 ;  /* 0x0000f04801007387 */ /* 0x000fe80000100a00 */
[----:B------:R-:W-:Y:S03]  /*6cac0*/  STL.64 [R1+0xf8], R74 ;  /* 0x0000f84a01007387 */ /* 0x000fe60000100a00 */
[C---:B------:R-:W-:Y:S01]  /*6cad0*/  HMMA.1688.F32.TF32 R104, R132.reuse, R36, R104 ;  /* 0x000000248468723c */ /* 0x040fe20000081068 */
[----:B------:R-:W-:Y:S04]  /*6cae0*/  STL.64 [R1+0xe8], R70 ;  /* 0x0000e84601007387 */ /* 0x000fe80000100a00 */
[----:B------:R-:W-:Y:S03]  /*6caf0*/  STL.64 [R1+0x1e38], R82 ;  /* 0x001e385201007387 */ /* 0x000fe60000100a00 */
[----:B------:R-:W-:Y:S01]  /*6cb00*/  HMMA.1688.F32.TF32 R108, R132, R40, R108 ;  /* 0x00000028846c723c */ /* 0x000fe2000008106c */
[----:B------:R1:W-:Y:S04]  /*6cb10*/  STL.64 [R1+0x1e30], R80 ;  /* 0x001e305001007387 */ /* 0x0003e80000100a00 */
[----:B------:R2:W-:Y:S04]  /*6cb20*/  STL.64 [R1+0x1e48], R86 ;  /* 0x001e485601007387 */ /* 0x0005e80000100a00 */
[----:B------:R3:W-:Y:S04]  /*6cb30*/  STL.64 [R1+0x1e40], R84 ;  /* 0x001e405401007387 */ /* 0x0007e80000100a00 */
[----:B------:R-:W-:Y:S04]  /*6cb40*/  STL.64 [R1+0x1e58], R90 ;  /* 0x001e585a01007387 */ /* 0x000fe80000100a00 */
[----:B------:R4:W-:Y:S04]  /*6cb50*/  STL.64 [R1+0x1e50], R88 ;  /* 0x001e505801007387 */ /* 0x0009e80000100a00 */
        /* <DEDUP_REMOVED lines=9> */
[----:B------:R-:W-:Y:S01]  /*6cbf0*/  STL.64 [R1+0x1ea0], R108 ;  /* 0x001ea06c01007387 */ /* 0x000fe20000100a00 */
[----:B------:R-:W-:-:S03]  /*6cc00*/  IMAD.MOV.U32 R164, RZ, RZ, R120 ;  /* 0x000000ffffa47224 */ /* 0x000fc600078e0078 */
[----:B------:R-:W2:Y:S01]  /*6cc10*/  LDL.LU R128, [R1+0x1ffc] ;  /* 0x001ffc0001807983 */ /* 0x000ea20000300800 */
[----:B------:R-:W-:-:S03]  /*6cc20*/  MOV R165, R122 ;  /* 0x0000007a00a57202 */ /* 0x000fc60000000f00 */
[----:B------:R-:W3:Y:S01]  /*6cc30*/  LDL.LU R129, [R1+0x1ff8] ;  /* 0x001ff80001817983 */ /* 0x000ee20000300800 */
        /* <DEDUP_REMOVED lines=11> */
[----:B------:R-:W-:Y:S01]  /*6ccf0*/  IMAD.MOV.U32 R190, RZ, RZ, R157 ;  /* 0x000000ffffbe7224 */ /* 0x000fe200078e009d */
[----:B------:R-:W5:Y:S01]  /*6cd00*/  LDL.LU R136, [R1+0x190] ;  /* 0x0001900001887983 */ /* 0x000f620000300800 */
[----:B------:R-:W-:Y:S02]  /*6cd10*/  IMAD.MOV.U32 R158, RZ, RZ, R137 ;  /* 0x000000ffff9e7224 */ /* 0x000fe400078e0089 */
[----:B------:R-:W-:Y:S01]  /*6cd20*/  IMAD.MOV.U32 R191, RZ, RZ, R156 ;  /* 0x000000ffffbf7224 */ /* 0x000fe200078e009c */
[----:B------:R-:W5:Y:S01]  /*6cd30*/  LDL.LU R137, [R1+0x194] ;  /* 0x0001940001897983 */ /* 0x000f620000300800 */
[----:B------:R-:W-:-:S02]  /*6cd40*/  IMAD.MOV.U32 R157, RZ, RZ, R138 ;  /* 0x000000ffff9d7224 */ /* 0x000fc400078e008a */
[----:B------:R-:W-:Y:S01]  /*6cd50*/  IMAD.MOV.U32 R156, RZ, RZ, R139 ;  /* 0x000000ffff9c7224 */ /* 0x000fe200078e008b */
        /* <DEDUP_REMOVED lines=19> */
[----:B---3--:R-:W-:-:S02]  /*6ce90*/  IMAD.MOV.U32 R154, RZ, RZ, R129 ;  /* 0x000000ffff9a7224 */ /* 0x008fc400078e0081 */
[----:B----4-:R-:W-:Y:S02]  /*6cea0*/  IMAD.MOV.U32 R153, RZ, RZ, R130 ;  /* 0x000000ffff997224 */ /* 0x010fe400078e0082 */
[----:B-----5:R-:W-:Y:S02]  /*6ceb0*/  IMAD.MOV.U32 R151, RZ, RZ, R120 ;  /* 0x000000ffff977224 */ /* 0x020fe400078e0078 */
[----:B------:R-:W2:Y:S01]  /*6cec0*/  LDL.LU R120, [R1+0x340] ;  /* 0x0003400001787983 */ /* 0x000ea20000300800 */
[----:B------:R-:W-:Y:S02]  /*6ced0*/  IMAD.MOV.U32 R149, RZ, RZ, R122 ;  /* 0x000000ffff957224 */ /* 0x000fe400078e007a */
[----:B------:R-:W-:Y:S02]  /*6cee0*/  IMAD.MOV.U32 R148, RZ, RZ, R123 ;  /* 0x000000ffff947224 */ /* 0x000fe400078e007b */
[----:B------:R-:W-:Y:S02]  /*6cef0*/  IMAD.MOV.U32 R150, RZ, RZ, R121 ;  /* 0x000000ffff967224 */ /* 0x000fe400078e0079 */
[----:B------:R-:W2:Y:S04]  /*6cf00*/  LDL.LU R121, [R1+0x344] ;  /* 0x0003440001797983 */ /* 0x000ea80000300800 */
[----:B------:R-:W2:Y:S01]  /*6cf10*/  LDL.LU R122, [R1+0x348] ;  /* 0x00034800017a7983 */ /* 0x000ea20000300800 */
[----:B------:R-:W-:-:S03]  /*6cf20*/  IMAD.MOV.U32 R152, RZ, RZ, R131 ;  /* 0x000000ffff987224 */ /* 0x000fc600078e0083 */
        /* <DEDUP_REMOVED lines=17> */
[----:B------:R-:W3:Y:S04]  /*6d040*/  LDL.LU R176, [R1+0x290] ;  /* 0x0002900001b07983 */ /* 0x000ee80000300800 */
[----:B------:R-:W3:Y:S04]  /*6d050*/  LDL.LU R177, [R1+0x294] ;  /* 0x0002940001b17983 */ /* 0x000ee80000300800 */
[----:B------:R-:W3:Y:S04]  /*6d060*/  LDL.LU R178, [R1+0x298] ;  /* 0x0002980001b27983 */ /* 0x000ee80000300800 */
[----:B------:R-:W3:Y:S01]  /*6d070*/  LDL.LU R179, [R1+0x29c] ;  /* 0x00029c0001b37983 */ /* 0x000ee20000300800 */
[----:B------:R-:W-:Y:S01]  /*6d080*/  HMMA.1688.F32.TF32 R112, R132, R44, R112 ;  /* 0x0000002c8470723c */ /* 0x000fe20000081070 */
[----:B------:R-:W-:-:S02]  /*6d090*/  IMAD.MOV.U32 R192, RZ, RZ, R124 ;  /* 0x000000ffffc07224 */ /* 0x000fc400078e007c */
[----:B------:R-:W3:Y:S01]  /*6d0a0*/  LDL.LU R124, [R1+0x1fdc] ;  /* 0x001fdc00017c7983 */ /* 0x000ee20000300800 */
[----:B------:R-:W-:Y:S02]  /*6d0b0*/  IMAD.MOV.U32 R193, RZ, RZ, R125 ;  /* 0x000000ffffc17224 */ /* 0x000fe400078e007d */
[----:B------:R-:W-:Y:S01]  /*6d0c0*/  IMAD.MOV.U32 R194, RZ, RZ, R126 ;  /* 0x000000ffffc27224 */ /* 0x000fe200078e007e */
[----:B------:R-:W3:Y:S01]  /*6d0d0*/  LDL.LU R125, [R1+0x1fd8] ;  /* 0x001fd800017d7983 */ /* 0x000ee20000300800 */
[----:B------:R-:W-:Y:S01]  /*6d0e0*/  HMMA.1688.F32.TF32 R116, R132, R48, R116 ;  /* 0x000000308474723c */ /* 0x000fe20000081074 */
[----:B------:R-:W-:Y:S02]  /*6d0f0*/  IMAD.MOV.U32 R195, RZ, RZ, R127 ;  /* 0x000000ffffc37224 */ /* 0x000fe400078e007f */
[----:B------:R-:W3:Y:S04]  /*6d100*/  LDL.LU R126, [R1+0x1fd4] ;  /* 0x001fd400017e7983 */ /* 0x000ee80000300800 */
[----:B------:R-:W3:Y:S01]  /*6d110*/  LDL.LU R127, [R1+0x1fd0] ;  /* 0x001fd000017f7983 */ /* 0x000ee20000300800 */
[----:B-1----:R-:W-:Y:S01]  /*6d120*/  IMAD.MOV.U32 R80, RZ, RZ, R228 ;  /* 0x000000ffff507224 */ /* 0x002fe200078e00e4 */
[----:B------:R-:W-:Y:S01]  /*6d130*/  MOV R81, R229 ;  /* 0x000000e500517202 */ /* 0x000fe20000000f00 */
[----:B------:R-:W-:-:S05]  /*6d140*/  IMAD.MOV.U32 R82, RZ, RZ, R230 ;  /* 0x000000ffff527224 */ /* 0x000fca00078e00e6 */
[----:B------:R-:W-:Y:S04]  /*6d150*/  STL.64 [R1+0x1eb8], R114 ;  /* 0x001eb87201007387 */ /* 0x000fe80000100a00 */
[----:B------:R-:W-:Y:S04]  /*6d160*/  STL.64 [R1+0x1eb0], R112 ;  /* 0x001eb07001007387 */ /* 0x000fe80000100a00 */
[----:B------:R-:W-:Y:S01]  /*6d170*/  STL.64 [R1+0x1ec8], R118 ;  /* 0x001ec87601007387 */ /* 0x000fe20000100a00 */
[----:B------:R-:W-:-:S03]  /*6d180*/  IMAD.MOV.U32 R83, RZ, RZ, R231 ;  /* 0x000000ffff537224 */ /* 0x000fc600078e00e7 */
[----:B------:R-:W-:Y:S04]  /*6d190*/  STL.64 [R1+0x1ec0], R116 ;  /* 0x001ec07401007387 */ /* 0x000fe80000100a00 */
[----:B------:R-:W3:Y:S04]  /*6d1a0*/  LDL.LU R228, [R1+0x1fcc] ;  /* 0x001fcc0001e47983 */ /* 0x000ee80000300800 */
[----:B------:R-:W3:Y:S04]  /*6d1b0*/  LDL.LU R229, [R1+0x1fc8] ;  /* 0x001fc80001e57983 */ /* 0x000ee80000300800 */
[----:B------:R-:W3:Y:S01]  /*6d1c0*/  LDL.LU R230, [R1+0x1fc4] ;  /* 0x001fc40001e67983 */ /* 0x000ee20000300800 */
[C---:B------:R-:W-:Y:S03]  /*6d1d0*/  HMMA.1688.F32.TF32 R148, R200.reuse, R12, R148 ;  /* 0x0000000cc894723c */ /* 0x040fe60000081094 */
[----:B------:R-:W3:Y:S04]  /*6d1e0*/  LDL.LU R231, [R1+0x1fc0] ;  /* 0x001fc00001e77983 */ /* 0x000ee80000300800 */
[----:B------:R-:W3:Y:S01]  /*6d1f0*/  LDL.LU R220, [R1+0x160] ;  /* 0x0001600001dc7983 */ /* 0x000ee20000300800 */
[C---:B------:R-:W-:Y:S03]  /*6d200*/  HMMA.1688.F32.TF32 R152, R200.reuse, R16, R152 ;  /* 0x00000010c898723c */ /* 0x040fe60000081098 */
[----:B------:R-:W3:Y:S04]  /*6d210*/  LDL.LU R221, [R1+0x164] ;  /* 0x0001640001dd7983 */ /* 0x000ee80000300800 */
[----:B------:R-:W3:Y:S01]  /*6d220*/  LDL.LU R222, [R1+0x168] ;  /* 0x0001680001de7983 */ /* 0x000ee20000300800 */
[C---:B------:R-:W-:Y:S03]  /*6d230*/  HMMA.1688.F32.TF32 R156, R200.reuse, R20, R156 ;  /* 0x00000014c89c723c */ /* 0x040fe6000008109c */
[----:B------:R-:W3:Y:S05]  /*6d240*/  LDL.LU R223, [R1+0x16c] ;  /* 0x00016c0001df7983 */ /* 0x000eea0000300800 */
[----:B------:R-:W-:Y:S01]  /*6d250*/  HMMA.1688.F32.TF32 R164, R200, R28, R164 ;  /* 0x0000001cc8a4723c */ /* 0x000fe200000810a4 */
[----:B------:R-:W-:-:S07]  /*6d260*/  IMAD.MOV.U32 R87, RZ, RZ, R232 ;  /* 0x000000ffff577224 */ /* 0x000fce00078e00e8 */
[----:B------:R-:W-:Y:S01]  /*6d270*/  HMMA.1688.F32.TF32 R168, R200, R32, R168 ;  /* 0x00000020c8a8723c */ /* 0x000fe200000810a8 */
[----:B------:R-:W-:-:S07]  /*6d280*/  IMAD.MOV.U32 R86, RZ, RZ, R233 ;  /* 0x000000ffff567224 */ /* 0x000fce00078e00e9 */
[----:B------:R-:W-:Y:S01]  /*6d290*/  HMMA.1688.F32.TF32 R172, R200, R36, R172 ;  /* 0x00000024c8ac723c */ /* 0x000fe200000810ac */
[----:B------:R-:W-:-:S07]  /*6d2a0*/  IMAD.MOV.U32 R85, RZ, RZ, R234 ;  /* 0x000000ffff557224 */ /* 0x000fce00078e00ea */
[C---:B------:R-:W-:Y:S08]  /*6d2b0*/  HMMA.1688.F32.TF32 R180, R200.reuse, R44, R180 ;  /* 0x0000002cc8b4723c */ /* 0x040ff000000810b4 */
[C---:B------:R-:W-:Y:S08]  /*6d2c0*/  HMMA.1688.F32.TF32 R184, R200.reuse, R48, R184 ;  /* 0x00000030c8b8723c */ /* 0x040ff000000810b8 */
[C---:B------:R-:W-:Y:S08]  /*6d2d0*/  HMMA.1688.F32.TF32 R188, R200.reuse, R52, R188 ;  /* 0x00000034c8bc723c */ /* 0x040ff000000810bc */
[C---:B------:R-:W-:Y:S08]  /*6d2e0*/  HMMA.1688.F32.TF32 R192, R200.reuse, R56, R192 ;  /* 0x00000038c8c0723c */ /* 0x040ff000000810c0 */
[----:B------:R-:W-:Y:S01]  /*6d2f0*/  HMMA.1688.F32.TF32 R196, R200, R60, R196 ;  /* 0x0000003cc8c4723c */ /* 0x000fe200000810c4 */
        /* <DEDUP_REMOVED lines=9> */
[----:B------:R-:W-:Y:S01]  /*6d390*/  IMAD.MOV.U32 R68, RZ, RZ, R207 ;  /* 0x000000ffff447224 */ /* 0x000fe200078e00cf */
[C---:B----4-:R-:W-:Y:S08]  /*6d3a0*/  HMMA.1688.F32.TF32 R140, R200.reuse, R4, R140 ;  /* 0x00000004c88c723c */ /* 0x050ff0000008108c */
[C---:B-----5:R-:W-:Y:S08]  /*6d3b0*/  HMMA.1688.F32.TF32 R144, R200.reuse, R8, R144 ;  /* 0x00000008c890723c */ /* 0x060ff00000081090 */
[C---:B--2---:R-:W-:Y:S08]  /*6d3c0*/  HMMA.1688.F32.TF32 R160, R200.reuse, R24, R160 ;  /* 0x00000018c8a0723c */ /* 0x044ff000000810a0 */
[C---:B---3--:R-:W-:Y:S08]  /*6d3d0*/  HMMA.1688.F32.TF32 R176, R200.reuse, R40, R176 ;  /* 0x00000028c8b0723c */ /* 0x048ff000000810b0 */
[----:B------:R-:W-:Y:S01]  /*6d3e0*/  HMMA.1688.F32.TF32 R200, R200, R64, R216 ;  /* 0x00000040c8c8723c */ /* 0x000fe200000810d8 */
        /* <DEDUP_REMOVED lines=11> */
[----:B------:R-:W5:Y:S04]  /*6d4a0*/  LDL.LU R208, [R1+0x1fb0] ;  /* 0x001fb00001d07983 */ /* 0x000f680000300800 */
[----:B------:R-:W5:Y:S04]  /*6d4b0*/  LDL.LU R209, [R1+0x1fac] ;  /* 0x001fac0001d17983 */ /* 0x000f680000300800 */
[----:B------:R-:W2:Y:S04]  /*6d4c0*/  LDL.LU R204, [R1+0x1fa8] ;  /* 0x001fa80001cc7983 */ /* 0x000ea80000300800 */
[----:B------:R-:W2:Y:S04]  /*6d4d0*/  LDL.LU R205, [R1+0x1fa4] ;  /* 0x001fa40001cd7983 */ /* 0x000ea80000300800 */
[----:B------:R-:W2:Y:S04]  /*6d4e0*/  LDL.LU R206, [R1+0x1fa0] ;  /* 0x001fa00001ce7983 */ /* 0x000ea80000300800 */
        /* <DEDUP_REMOVED lines=9> */
[----:B------:R-:W-:-:S02]  /*6d580*/  IMAD.MOV.U32 R69, RZ, RZ, R210 ;  /* 0x000000ffff457224 */ /* 0x000fc400078e00d2 */
[----:B------:R-:W-:Y:S01]  /*6d590*/  IMAD.MOV.U32 R70, RZ, RZ, R211 ;  /* 0x000000ffff467224 */ /* 0x000fe200078e00d3 */
[----:B------:R-:W-:Y:S01]  /*6d5a0*/  MOV R73, R214 ;  /* 0x000000d600497202 */ /* 0x000fe20000000f00 */
[----:B------:R-:W-:Y:S01]  /*6d5b0*/  IMAD.MOV.U32 R71, RZ, RZ, R227 ;  /* 0x000000ffff477224 */ /* 0x000fe200078e00e3 */
[----:B------:R-:W5:Y:S01]  /*6d5c0*/  LDL.LU R210, [R1+0x1f98] ;  /* 0x001f980001d27983 */ /* 0x000f620000300800 */
[----:B------:R-:W-:Y:S02]  /*6d5d0*/  IMAD.MOV.U32 R72, RZ, RZ, R215 ;  /* 0x000000ffff487224 */ /* 0x000fe400078e00d7 */
[----:B------:R-:W-:Y:S01]  /*6d5e0*/  IMAD.MOV.U32 R74, RZ, RZ, R213 ;  /* 0x000000ffff4a7224 */ /* 0x000fe200078e00d5 */
[----:B------:R-:W5:Y:S01]  /*6d5f0*/  LDL.LU R211, [R1+0x1f94] ;  /* 0x001f940001d37983 */ /* 0x000f620000300800 */
[----:B------:R-:W-:-:S03]  /*6d600*/  IMAD.MOV.U32 R75, RZ, RZ, R212 ;  /* 0x000000ffff4b7224 */ /* 0x000fc600078e00d4 */
[----:B------:R-:W4:Y:S01]  /*6d610*/  LDL.LU R227, [R1+0x1f90] ;  /* 0x001f900001e37983 */ /* 0x000f220000300800 */
[----:B------:R-:W-:Y:S02]  /*6d620*/  IMAD.MOV.U32 R88, RZ, RZ, R50 ;  /* 0x000000ffff587224 */ /* 0x000fe400078e0032 */
[----:B------:R-:W-:Y:S02]  /*6d630*/  IMAD.MOV.U32 R89, RZ, RZ, R51 ;  /* 0x000000ffff597224 */ /* 0x000fe400078e0033 */
[----:B------:R-:W-:Y:S02]  /*6d640*/  IMAD.MOV.U32 R90, RZ, RZ, R46 ;  /* 0x000000ffff5a7224 */ /* 0x000fe400078e002e */
[----:B------:R-:W-:Y:S01]  /*6d650*/  IMAD.MOV.U32 R91, RZ, RZ, R47 ;  /* 0x000000ffff5b7224 */ /* 0x000fe200078e002f */
[----:B------:R-:W-:Y:S01]  /*6d660*/  MOV R97, R19 ;  /* 0x0000001300617202 */ /* 0x000fe20000000f00 */
[----:B------:R-:W-:Y:S01]  /*6d670*/  IMAD.MOV.U32 R96, RZ, RZ, R18 ;  /* 0x000000ffff607224 */ /* 0x000fe200078e0012 */
[----:B------:R-:W-:Y:S01]  /*6d680*/  LDS R212, [R3+0x104800] ;  /* 0x1048000003d47984 */ /* 0x000fe20000000800 */
[----:B------:R-:W-:-:S02]  /*6d690*/  IMAD.MOV.U32 R98, RZ, RZ, R14 ;  /* 0x000000ffff627224 */ /* 0x000fc400078e000e */
[----:B------:R-:W-:Y:S01]  /*6d6a0*/  IMAD.MOV.U32 R99, RZ, RZ, R6 ;  /* 0x000000ffff637224 */ /* 0x000fe200078e0006 */
[----:B------:R-:W-:Y:S01]  /*6d6b0*/  LDS R214, [R3+0x104c00] ;  /* 0x104c000003d67984 */ /* 0x000fe20000000800 */
[----:B------:R-:W-:Y:S02]  /*6d6c0*/  IMAD.MOV.U32 R92, RZ, RZ, R7 ;  /* 0x000000ffff5c7224 */ /* 0x000fe400078e0007 */
[----:B------:R-:W-:Y:S01]  /*6d6d0*/  IMAD.MOV.U32 R93, RZ, RZ, R15 ;  /* 0x000000ffff5d7224 */ /* 0x000fe200078e000f */
[----:B------:R-:W-:Y:S01]  /*6d6e0*/  LDS R213, [R252+0x104800] ;  /* 0x10480000fcd57984 */ /* 0x000fe20000000800 */
[----:B------:R-:W-:Y:S02]  /*6d6f0*/  IMAD.MOV.U32 R94, RZ, RZ, R10 ;  /* 0x000000ffff5e7224 */ /* 0x000fe400078e000a */
[----:B------:R-:W-:Y:S01]  /*6d700*/  IMAD.MOV.U32 R95, RZ, RZ, R11 ;  /* 0x000000ffff5f7224 */ /* 0x000fe200078e000b */
[----:B------:R-:W2:Y:S01]  /*6d710*/  LDS R215, [R252+0x104c00] ;  /* 0x104c0000fcd77984 */ /* 0x000ea20000000800 */
[C---:B-1----:R-:W-:Y:S08]  /*6d720*/  HMMA.1688.F32.TF32 R68, R136.reuse, R64, R68 ;  /* 0x000000408844723c */ /* 0x042ff00000081044 */
[C---:B------:R-:W-:Y:S08]  /*6d730*/  HMMA.1688.F32.TF32 R84, R136.reuse, R48, R84 ;  /* 0x000000308854723c */ /* 0x040ff00000081054 */
[C---:B------:R-:W-:Y:S08]  /*6d740*/  HMMA.1688.F32.TF32 R72, R136.reuse, R60, R72 ;  /* 0x0000003c8848723c */ /* 0x040ff00000081048 */
[C---:B------:R-:W-:Y:S08]  /*6d750*/  HMMA.1688.F32.TF32 R76, R136.reuse, R56, R76 ;  /* 0x00000038884c723c */ /* 0x040ff0000008104c */
[----:B------:R-:W-:Y:S01]  /*6d760*/  HMMA.1688.F32.TF32 R80, R136, R52, R80 ;  /* 0x000000348850723c */ /* 0x000fe20000081050 */
[----:B------:R-:W-:-:S02]  /*6d770*/  IMAD.MOV.U32 R65, RZ, RZ, R68 ;  /* 0x000000ffff417224 */ /* 0x000fc400078e0044 */
[----:B------:R-:W-:Y:S01]  /*6d780*/  IMAD.MOV.U32 R64, RZ, RZ, R69 ;  /* 0x000000ffff407224 */ /* 0x000fe200078e0045 */
[----:B------:R-:W-:Y:S01]  /*6d790*/  MOV R69, R22 ;  /* 0x0000001600457202 */ /* 0x000fe20000000f00 */
        /* <DEDUP_REMOVED lines=21> */
[----:B------:R-:W-:Y:S01]  /*6d8f0*/  IMAD.MOV.U32 R83, RZ, RZ, R58 ;  /* 0x000000ffff537224 */ /* 0x000fe200078e003a */
[----:B--2---:R-:W-:Y:S11]  /*6d900*/  HMMA.1688.F32.TF32 R204, R136, R4, R204 ;  /* 0x0000000488cc723c */ /* 0x004ff600000810cc */
[----:B------:R-:W-:Y:S11]  /*6d910*/  @!UPT UIADD3 URZ, URZ, URZ, URZ ;  /* 0x0000003f3f3ff290 */ /* 0x000ff6000fffe03f */
[----:B------:R-:W-:Y:S01]  /*6d920*/  @!UPT UIADD3 URZ, URZ, URZ, URZ ;  /* 0x0000003f3f3ff290 */ /* 0x000fe2000fffe03f */
[----:B------:R1:W-:Y:S04]  /*6d930*/  STL [R1+0x1df8], R204 ;  /* 0x001df8cc01007387 */ /* 0x0003e80000100800 */
[----:B------:R2:W-:Y:S04]  /*6d940*/  STL [R1+0x1df4], R205 ;  /* 0x001df4cd01007387 */ /* 0x0005e80000100800 */
[----:B------:R1:W-:Y:S04]  /*6d950*/  STL [R1+0x1df0], R206 ;  /* 0x001df0ce01007387 */ /* 0x0003e80000100800 */
[----:B------:R1:W-:Y:S04]  /*6d960*/  STL [R1+0x1dec], R207 ;  /* 0x001deccf01007387 */ /* 0x0003e80000100800 */
[----:B------:R1:W-:Y:S04]  /*6d970*/  STL.64 [R1+0x130], R84 ;  /* 0x0001305401007387 */ /* 0x0003e80000100a00 */
[----:B------:R1:W-:Y:S04]  /*6d980*/  STL.64 [R1+0x138], R86 ;  /* 0x0001385601007387 */ /* 0x0003e80000100a00 */
[----:B------:R-:W3:Y:S04]  /*6d990*/  LDL.LU R23, [R1+0x1f8c] ;  /* 0x001f8c0001177983 */ /* 0x000ee80000300800 */
[----:B------:R-:W4:Y:S04]  /*6d9a0*/  LDL.LU R22, [R1+0x1f88] ;  /* 0x001f880001167983 */ /* 0x000f280000300800 */
[----:B------:R-:W5:Y:S01]  /*6d9b0*/  LDL.LU R27, [R1+0x1f84] ;  /* 0x001f8400011b7983 */ /* 0x000f620000300800 */
[----:B-1----:R-:W-:-:S03]  /*6d9c0*/  IMAD.MOV.U32 R204, RZ, RZ, R76 ;  /* 0x000000ffffcc7224 */ /* 0x002fc600078e004c */
[----:B------:R-:W5:Y:S01]  /*6d9d0*/  LDL.LU R26, [R1+0x1f80] ;  /* 0x001f8000011a7983 */ /* 0x000f620000300800 */
[----:B--2---:R-:W-:-:S03]  /*6d9e0*/  IMAD.MOV.U32 R205, RZ, RZ, R77 ;  /* 0x000000ffffcd7224 */ /* 0x004fc600078e004d */
[----:B------:R-:W2:Y:S01]  /*6d9f0*/  LDL.LU R31, [R1+0x1f7c] ;  /* 0x001f7c00011f7983 */ /* 0x000ea20000300800 */
[----:B------:R-:W-:-:S03]  /*6da00*/  IMAD.MOV.U32 R76, RZ, RZ, R39 ;  /* 0x000000ffff4c7224 */ /* 0x000fc600078e0027 */
        /* <DEDUP_REMOVED lines=10> */
[----:B------:R-:W2:Y:S04]  /*6dab0*/  LDL.LU R43, [R1+0x1f64] ;  /* 0x001f6400012b7983 */ /* 0x000ea80000300800 */
[----:B------:R-:W2:Y:S04]  /*6dac0*/  LDL.LU R42, [R1+0x1f60] ;  /* 0x001f6000012a7983 */ /* 0x000ea80000300800 */
[----:B------:R-:W2:Y:S04]  /*6dad0*/  LDL.LU R55, [R1+0x1f5c] ;  /* 0x001f5c0001377983 */ /* 0x000ea80000300800 */
[----:B------:R-:W2:Y:S04]  /*6dae0*/  LDL.LU R54, [R1+0x1f58] ;  /* 0x001f580001367983 */ /* 0x000ea80000300800 */
[----:B------:R-:W2:Y:S04]  /*6daf0*/  LDL.LU R59, [R1+0x1f54] ;  /* 0x001f5400013b7983 */ /* 0x000ea80000300800 */
[----:B------:R-:W2:Y:S01]  /*6db00*/  LDL.LU R58, [R1+0x1f50] ;  /* 0x001f5000013a7983 */ /* 0x000ea20000300800 */
[----:B------:R-:W-:-:S02]  /*6db10*/  IMAD.MOV.U32 R84, RZ, RZ, R66 ;  /* 0x000000ffff547224 */ /* 0x000fc400078e0042 */
        /* <DEDUP_REMOVED lines=10> */
[----:B------:R-:W2:Y:S01]  /*6dbc0*/  LDL.LU R119, [R1+0xdc] ;  /* 0x0000dc0001777983 */ /* 0x000ea20000300800 */
[----:B---3--:R-:W-:-:S02]  /*6dbd0*/  IMAD.MOV.U32 R103, RZ, RZ, R23 ;  /* 0x000000ffff677224 */ /* 0x008fc400078e0017 */
[----:B----4-:R-:W-:Y:S02]  /*6dbe0*/  IMAD.MOV.U32 R102, RZ, RZ, R22 ;  /* 0x000000ffff667224 */ /* 0x010fe400078e0016 */
[----:B-----5:R-:W-:Y:S02]  /*6dbf0*/  IMAD.MOV.U32 R101, RZ, RZ, R27 ;  /* 0x000000ffff657224 */ /* 0x020fe400078e001b */
[----:B------:R-:W-:Y:S02]  /*6dc00*/  IMAD.MOV.U32 R100, RZ, RZ, R26 ;  /* 0x000000ffff647224 */ /* 0x000fe400078e001a */
[----:B--2---:R-:W-:Y:S02]  /*6dc10*/  IMAD.MOV.U32 R107, RZ, RZ, R31 ;  /* 0x000000ffff6b7224 */ /* 0x004fe400078e001f */
[----:B------:R-:W-:Y:S02]  /*6dc20*/  IMAD.MOV.U32 R106, RZ, RZ, R30 ;  /* 0x000000ffff6a7224 */ /* 0x000fe400078e001e */
[----:B------:R-:W-:-:S02]  /*6dc30*/  IMAD.MOV.U32 R105, RZ, RZ, R35 ;  /* 0x000000ffff697224 */ /* 0x000fc400078e0023 */
[----:B------:R-:W-:Y:S02]  /*6dc40*/  IMAD.MOV.U32 R104, RZ, RZ, R34 ;  /* 0x000000ffff687224 */ /* 0x000fe400078e0022 */
[----:B------:R-:W-:Y:S02]  /*6dc50*/  IMAD.MOV.U32 R111, RZ, RZ, R39 ;  /* 0x000000ffff6f7224 */ /* 0x000fe400078e0027 */
[----:B------:R-:W-:Y:S02]  /*6dc60*/  IMAD.MOV.U32 R110, RZ, RZ, R38 ;  /* 0x000000ffff6e7224 */ /* 0x000fe400078e0026 */
[----:B------:R-:W-:Y:S02]  /*6dc70*/  IMAD.MOV.U32 R109, RZ, RZ, R43 ;  /* 0x000000ffff6d7224 */ /* 0x000fe400078e002b */
[----:B------:R-:W-:Y:S02]  /*6dc80*/  IMAD.MOV.U32 R115, RZ, RZ, R55 ;  /* 0x000000ffff737224 */ /* 0x000fe400078e0037 */
[----:B------:R-:W-:Y:S01]  /*6dc90*/  IMAD.MOV.U32 R114, RZ, RZ, R54 ;  /* 0x000000ffff727224 */ /* 0x000fe200078e0036 */
[----:B------:R-:W-:Y:S01]  /*6dca0*/  MOV R113, R59 ;  /* 0x0000003b00717202 */ /* 0x000fe20000000f00 */
[----:B------:R-:W-:-:S02]  /*6dcb0*/  IMAD.MOV.U32 R112, RZ, RZ, R58 ;  /* 0x000000ffff707224 */ /* 0x000fc400078e003a */
[----:B------:R-:W2:Y:S04]  /*6dcc0*/  LDL.LU R58, [R1+0x1f3c] ;  /* 0x001f3c00013a7983 */ /* 0x000ea80000300800 */
[----:B------:R-:W2:Y:S04]  /*6dcd0*/  LDL.LU R59, [R1+0x1f38] ;  /* 0x001f3800013b7983 */ /* 0x000ea80000300800 */
[----:B------:R-:W3:Y:S04]  /*6dce0*/  LDL.LU R54, [R1+0x1f34] ;  /* 0x001f340001367983 */ /* 0x000ee80000300800 */
[----:B------:R-:W3:Y:S01]  /*6dcf0*/  LDL.LU R55, [R1+0x1f30] ;  /* 0x001f300001377983 */ /* 0x000ee20000300800 */
[----:B------:R-:W-:-:S03]  /*6dd00*/  IMAD.MOV.U32 R108, RZ, RZ, R42 ;  /* 0x000000ffff6c7224 */ /* 0x000fc600078e002a */
        /* <DEDUP_REMOVED lines=50> */
[----:B------:R-:W-:-:S07]  /*6e030*/  IMAD.MOV.U32 R29, RZ, RZ, R106 ;  /* 0x000000ffff1d7224 */ /* 0x000fce00078e006a */
[----:B------:R-:W-:Y:S02]  /*6e040*/  IMAD.MOV.U32 R5, RZ, RZ, R118 ;  /* 0x000000ffff057224 */ /* 0x000fe400078e0076 */
[----:B------:R-:W-:Y:S02]  /*6e050*/  IMAD.MOV.U32 R4, RZ, RZ, R119 ;  /* 0x000000ffff047224 */ /* 0x000fe400078e0077 */
[----:B------:R-:W-:Y:S01]  /*6e060*/  IMAD.MOV.U32 R9, RZ, RZ, R116 ;  /* 0x000000ffff097224 */ /* 0x000fe200078e0074 */
[----:B------:R-:W2:Y:S01]  /*6e070*/  LDL.LU.64 R118, [R1+0x1ec8] ;  /* 0x001ec80001767983 */ /* 0x000ea20000300a00 */
[----:B------:R-:W-:-:S03]  /*6e080*/  IMAD.MOV.U32 R8, RZ, RZ, R117 ;  /* 0x000000ffff087224 */ /* 0x000fc600078e0075 */
[----:B------:R-:W2:Y:S01]  /*6e090*/  LDL.LU.64 R116, [R1+0x1ec0] ;  /* 0x001ec00001747983 */ /* 0x000ea20000300a00 */
[----:B------:R-:W-:Y:S02]  /*6e0a0*/  IMAD.MOV.U32 R21, RZ, RZ, R110 ;  /* 0x000000ffff157224 */ /* 0x000fe400078e006e */
[----:B------:R-:W-:-:S04]  /*6e0b0*/  IMAD.MOV.U32 R20, RZ, RZ, R111 ;  /* 0x000000ffff147224 */ /* 0x000fc800078e006f */
[----:B------:R-:W-:Y:S02]  /*6e0c0*/  IMAD.MOV.U32 R13, RZ, RZ, R114 ;  /* 0x000000ffff0d7224 */ /* 0x000fe400078e0072 */
[----:B------:R-:W-:Y:S02]  /*6e0d0*/  IMAD.MOV.U32 R12, RZ, RZ, R115 ;  /* 0x000000ffff0c7224 */ /* 0x000fe400078e0073 */
[----:B------:R-:W-:Y:S01]  /*6e0e0*/  IMAD.MOV.U32 R17, RZ, RZ, R112 ;  /* 0x000000ffff117224 */ /* 0x000fe200078e0070 */
[----:B------:R-:W3:Y:S01]  /*6e0f0*/  LDL.LU.64 R114, [R1+0x1eb8] ;  /* 0x001eb80001727983 */ /* 0x000ee20000300a00 */
[----:B------:R-:W-:Y:S02]  /*6e100*/  IMAD.MOV.U32 R16, RZ, RZ, R113 ;  /* 0x000000ffff107224 */ /* 0x000fe400078e0071 */
[----:B------:R-:W-:Y:S01]  /*6e110*/  IMAD.MOV.U32 R25, RZ, RZ, R108 ;  /* 0x000000ffff197224 */ /* 0x000fe200078e006c */
[----:B------:R-:W3:Y:S01]  /*6e120*/  LDL.LU.64 R112, [R1+0x1eb0] ;  /* 0x001eb00001707983 */ /* 0x000ee20000300a00 */
[----:B------:R-:W-:Y:S01]  /*6e130*/  IMAD.MOV.U32 R24, RZ, RZ, R109 ;  /* 0x000000ffff187224 */ /* 0x000fe200078e006d */
[----:B------:R-:W-:Y:S01]  /*6e140*/  MOV R32, R105 ;  /* 0x0000006900207202 */ /* 0x000fe20000000f00 */
[----:B------:R-:W-:Y:S01]  /*6e150*/  IMAD.MOV.U32 R28, RZ, RZ, R107 ;  /* 0x000000ffff1c7224 */ /* 0x000fe200078e006b */
[----:B------:R-:W4:Y:S01]  /*6e160*/  LDL.LU.64 R110, [R1+0x1ea8] ;  /* 0x001ea800016e7983 */ /* 0x000f220000300a00 */
[----:B------:R-:W-:-:S03]  /*6e170*/  IMAD.MOV.U32 R33, RZ, RZ, R104 ;  /* 0x000000ffff217224 */ /* 0x000fc600078e0068 */
[----:B------:R-:W4:Y:S01]  /*6e180*/  LDL.LU.64 R108, [R1+0x1ea0] ;  /* 0x001ea000016c7983 */ /* 0x000f220000300a00 */
[----:B------:R-:W-:Y:S02]  /*6e190*/  IMAD.MOV.U32 R37, RZ, RZ, R102 ;  /* 0x000000ffff257224 */ /* 0x000fe400078e0066 */
[----:B------:R-:W-:Y:S01]  /*6e1a0*/  IMAD.MOV.U32 R36, RZ, RZ, R103 ;  /* 0x000000ffff247224 */ /* 0x000fe200078e0067 */
[----:B------:R-:W5:Y:S01]  /*6e1b0*/  LDL.LU.64 R106, [R1+0x1e98] ;  /* 0x001e9800016a7983 */ /* 0x000f620000300a00 */
[----:B------:R-:W-:Y:S02]  /*6e1c0*/  IMAD.MOV.U32 R41, RZ, RZ, R100 ;  /* 0x000000ffff297224 */ /* 0x000fe400078e0064 */
[----:B------:R-:W-:Y:S01]  /*6e1d0*/  IMAD.MOV.U32 R40, RZ, RZ, R101 ;  /* 0x000000ffff287224 */ /* 0x000fe200078e0065 */
[----:B------:R-:W5:Y:S04]  /*6e1e0*/  LDL.LU.64 R104, [R1+0x1e90] ;  /* 0x001e900001687983 */ /* 0x000f680000300a00 */
[----:B------:R-:W2:Y:S04]  /*6e1f0*/  LDL.LU.64 R102, [R1+0x1e88] ;  /* 0x001e880001667983 */ /* 0x000ea80000300a00 */
        /* <DEDUP_REMOVED lines=31> */
[----:B-1----:R-:W3:Y:S04]  /*6e3f0*/  LDL.LU.64 R70, [R1+0x1e08] ;  /* 0x001e080001467983 */ /* 0x002ee80000300a00 */
[----:B------:R-:W3:Y:S01]  /*6e400*/  LDL.LU.64 R68, [R1+0x1e00] ;  /* 0x001e000001447983 */ /* 0x000ee20000300a00 */
[C---:B--2---:R-:W-:Y:S08]  /*6e410*/  HMMA.1688.F32.TF32 R72, R212.reuse, R62, R72 ;  /* 0x0000003ed448723c */ /* 0x044ff00000081048 */
[C---:B---3--:R-:W-:Y:S11]  /*6e420*/  HMMA.1688.F32.TF32 R68, R212.reuse, R58, R68 ;  /* 0x0000003ad444723c */ /* 0x048ff60000081044 */
[----:B------:R-:W-:Y:S11]  /*6e430*/  @!UPT UIADD3 URZ, URZ, URZ, URZ ;  /* 0x0000003f3f3ff290 */ /* 0x000ff6000fffe03f */
[----:B------:R-:W-:Y:S01]  /*6e440*/  @!UPT UIADD3 URZ, URZ, URZ, URZ ;  /* 0x0000003f3f3ff290 */ /* 0x000fe2000fffe03f */
[----:B------:R-:W-:Y:S04]  /*6e450*/  STL.64 [R1+0x390], R68 ;  /* 0x0003904401007387 */ /* 0x000fe80000100a00 */
[----:B------:R1:W-:Y:S02]  /*6e460*/  STL.64 [R1+0x398], R70 ;  /* 0x0003984601007387 */ /* 0x0003e40000100a00 */
[----:B-1----:R-:W-:Y:S02]  /*6e470*/  HMMA.1688.F32.TF32 R68, R212, R66, R76 ;  /* 0x00000042d444723c */ /* 0x002fe4000008104c */
[----:B------:R-:W2:Y:S04]  /*6e480*/  LDL.LU R212, [R1+0xf0] ;  /* 0x0000f00001d47983 */ /* 0x000ea80000300800 */
[----:B------:R-:W-:Y:S04]  /*6e490*/  STL.64 [R1+0x380], R72 ;  /* 0x0003804801007387 */ /* 0x000fe80000100a00 */
[----:B------:R-:W-:Y:S01]  /*6e4a0*/  STL.64 [R1+0x388], R74 ;  /* 0x0003884a01007387 */ /* 0x000fe20000100a00 */
[----:B------:R-:W-:-:S03]  /*6e4b0*/  IMAD.MOV.U32 R76, RZ, RZ, R83 ;  /* 0x000000ffff4c7224 */ /* 0x000fc600078e0053 */
[----:B------:R-:W-:Y:S04]  /*6e4c0*/  LDS R72, [R3+0x104880] ;  /* 0x1048800003487984 */ /* 0x000fe80000000800 */
[----:B------:R-:W-:Y:S04]  /*6e4d0*/  LDS R74, [R3+0x104c80] ;  /* 0x104c8000034a7984 */ /* 0x000fe80000000800 */
[----:B------:R-:W-:Y:S04]  /*6e4e0*/  LDS R73, [R252+0x104880] ;  /* 0x10488000fc497984 */ /* 0x000fe80000000800 */
[----:B------:R-:W-:Y:S04]  /*6e4f0*/  STL.64 [R1+0x250], R68 ;  /* 0x0002504401007387 */ /* 0x000fe80000100a00 */
[----:B------:R-:W-:Y:S04]  /*6e500*/  STL.64 [R1+0x258], R70 ;  /* 0x0002584601007387 */ /* 0x000fe80000100a00 */
[----:B------:R-:W2:Y:S04]  /*6e510*/  LDL.LU R213, [R1+0xf4] ;  /* 0x0000f40001d57983 */ /* 0x000ea80000300800 */
[----:B------:R-:W2:Y:S04]  /*6e520*/  LDL.LU R214, [R1+0xf8] ;  /* 0x0000f80001d67983 */ /* 0x000ea80000300800 */
[----:B------:R-:W2:Y:S04]  /*6e530*/  LDL.LU R215, [R1+0xfc] ;  /* 0x0000fc0001d77983 */ /* 0x000ea80000300800 */
[----:B------:R-:W3:Y:S04]  /*6e540*/  LDL.LU R83, [R1+0x1dfc] ;  /* 0x001dfc0001537983 */ /* 0x000ee80000300800 */
[----:B------:R-:W2:Y:S04]  /*6e550*/  LDL.LU R77, [R1+0xe4] ;  /* 0x0000e400014d7983 */ /* 0x000ea80000300800 */
[----:B------:R-:W2:Y:S04]  /*6e560*/  LDL.LU R78, [R1+0xe8] ;  /* 0x0000e800014e7983 */ /* 0x000ea80000300800 */
[----:B------:R-:W2:Y:S04]  /*6e570*/  LDL.LU R79, [R1+0xec] ;  /* 0x0000ec00014f7983 */ /* 0x000ea80000300800 */
[----:B------:R-:W1:Y:S04]  /*6e580*/  LDS R75, [R252+0x104c80] ;  /* 0x104c8000fc4b7984 */ /* 0x000e680000000800 */
[----:B------:R-:W-:Y:S04]  /*6e590*/  LDS R68, [R0+0x104880] ;  /* 0x1048800000447984 */ /* 0x000fe80000000800 */
[----:B------:R-:W-:Y:S04]  /*6e5a0*/  LDS R70, [R0+0x104c80] ;  /* 0x104c800000467984 */ /* 0x000fe80000000800 */
[----:B------:R-:W-:Y:S04]  /*6e5b0*/  LDS R69, [R2+0x104880] ;  /* 0x1048800002457984 */ /* 0x000fe80000000800 */
[----:B------:R-:W1:Y:S01]  /*6e5c0*/  LDS R71, [R2+0x104c80] ;  /* 0x104c800002477984 */ /* 0x000e620000000800 */
[C---:B---3--:R-:W-:Y:S11]  /*6e5d0*/  HMMA.1688.F32.TF32 R80, R136.reuse, R6, R80 ;  /* 0x000000068850723c */ /* 0x048ff60000081050 */
[----:B------:R-:W-:Y:S11]  /*6e5e0*/  @!UPT UIADD3 URZ, URZ, URZ, URZ ;  /* 0x0000003f3f3ff290 */ /* 0x000ff6000fffe03f */
[----:B------:R-:W-:Y:S01]  /*6e5f0*/  @!UPT UIADD3 URZ, URZ, URZ, URZ ;  /* 0x0000003f3f3ff290 */ /* 0x000fe2000fffe03f */
[----:B------:R-:W-:Y:S04]  /*6e600*/  STL.64 [R1+0x240], R80 ;  /* 0x0002405001007387 */ /* 0x000fe80000100a00 */
[----:B------:R2:W-:Y:S02]  /*6e610*/  STL.64 [R1+0x248], R82 ;  /* 0x0002485201007387 */ /* 0x0005e40000100a00 */
[C---:B--2---:R-:W-:Y:S08]  /*6e620*/  HMMA.1688.F32.TF32 R80, R136.reuse, R10, R212 ;  /* 0x0000000a8850723c */ /* 0x044ff000000810d4 */
[C---:B------:R-:W-:Y:S08]  /*6e630*/  HMMA.1688.F32.TF32 R212, R136.reuse, R14, R76 ;  /* 0x0000000e88d4723c */ /* 0x040ff0000008104c */
[C---:B------:R-:W-:Y:S07]  /*6e640*/  HMMA.1688.F32.TF32 R76, R136.reuse, R22, R88 ;  /* 0x00000016884c723c */ /* 0x040fee0000081058 */
[----:B------:R-:W-:Y:S04]  /*6e650*/  STL.64 [R1+0x230], R80 ;  /* 0x0002305001007387 */ /* 0x000fe80000100a00 */
[----:B------:R2:W-:Y:S02]  /*6e660*/  STL.64 [R1+0x238], R82 ;  /* 0x0002385201007387 */ /* 0x0005e40000100a00 */
[C---:B--2---:R-:W-:Y:S02]  /*6e670*/  HMMA.1688.F32.TF32 R80, R136.reuse, R18, R84 ;  /* 0x000000128850723c */ /* 0x044fe40000081054 */
[----:B------:R-:W-:Y:S04]  /*6e680*/  STL.64 [R1+0x60], R212 ;  /* 0x000060d401007387 */ /* 0x000fe80000100a00 */
[----:B------:R-:W-:Y:S02]  /*6e690*/  STL.64 [R1+0x68], R214 ;  /* 0x000068d601007387 */ /* 0x000fe40000100a00 */
[C---:B------:R-:W-:Y:S11]  /*6e6a0*/  HMMA.1688.F32.TF32 R84, R136.reuse, R26, R92 ;  /* 0x0000001a8854723c */ /* 0x040ff6000008105c */
[----:B------:R-:W-:Y:S04]  /*6e6b0*/  @!UPT UIADD3 URZ, URZ, URZ, URZ ;  /* 0x0000003f3f3ff290 */ /* 0x000fe8000fffe03f */
[----:B------:R-:W-:Y:S04]  /*6e6c0*/  STL.64 [R1+0x220], R80 ;  /* 0x0002205001007387 */ /* 0x000fe80000100a00 */
[----:B------:R2:W-:Y:S04]  /*6e6d0*/  STL.64 [R1+0x228], R82 ;  /* 0x0002285201007387 */ /* 0x0005e80000100a00 */
[----:B------:R-:W-:Y:S04]  /*6e6e0*/  STL.64 [R1+0x210], R76 ;  /* 0x0002104c01007387 */ /* 0x000fe80000100a00 */
[----:B------:R3:W-:Y:S01]  /*6e6f0*/  STL.64 [R1+0x218], R78 ;  /* 0x0002184e01007387 */ /* 0x0007e20000100a00 */
[C---:B--2---:R-:W-:Y:S08]  /*6e700*/  HMMA.1688.F32.TF32 R80, R136.reuse, R30, R96 ;  /* 0x0000001e8850723c */ /* 0x044ff00000081060 */
[C---:B---3--:R-:W-:Y:S01]  /*6e710*/  HMMA.1688.F32.TF32 R76, R136.reuse, R34, R100 ;  /* 0x00000022884c723c */ /* 0x048fe20000081064 */
[----:B------:R-:W-:Y:S04]  /*6e720*/  STL.64 [R1+0x200], R84 ;  /* 0x0002005401007387 */ /* 0x000fe80000100a00 */
[----:B------:R5:W-:Y:S10]  /*6e730*/  STL.64 [R1+0x208], R86 ;  /* 0x0002085601007387 */ /* 0x000bf40000100a00 */
[----:B------:R-:W-:Y:S01]  /*6e740*/  STL.64 [R1+0x1f0], R80 ;  /* 0x0001f05001007387 */ /* 0x000fe20000100a00 */
[C---:B-----5:R-:W-:Y:S03]  /*6e750*/  HMMA.1688.F32.TF32 R84, R136.reuse, R38, R104 ;  /* 0x000000268854723c */ /* 0x060fe60000081068 */
[----:B------:R4:W-:Y:S04]  /*6e760*/  STL.64 [R1+0x1f8], R82 ;  /* 0x0001f85201007387 */ /* 0x0009e80000100a00 */
[----:B------:R-:W-:Y:S04]  /*6e770*/  STL.64 [R1+0x1e0], R76 ;  /* 0x0001e04c01007387 */ /* 0x000fe80000100a00 */
[----:B------:R2:W-:Y:S01]  /*6e780*/  STL.64 [R1+0x1e8], R78 ;  /* 0x0001e84e01007387 */ /* 0x0005e20000100a00 */
[C---:B----4-:R-:W-:Y:S08]  /*6e790*/  HMMA.1688.F32.TF32 R80, R136.reuse, R42, R108 ;  /* 0x0000002a8850723c */ /* 0x050ff0000008106c */
[C---:B--2---:R-:W-:Y:S03]  /*6e7a0*/  HMMA.1688.F32.TF32 R76, R136.reuse, R46, R112 ;  /* 0x0000002e884c723c */ /* 0x044fe60000081070 */
[----:B------:R-:W-:Y:S04]  /*6e7b0*/  STL.64 [R1+0x1d0], R84 ;  /* 0x0001d05401007387 */ /* 0x000fe80000100a00 */
[----:B------:R2:W-:Y:S01]  /*6e7c0*/  STL.64 [R1+0x1d8], R86 ;  /* 0x0001d85601007387 */ /* 0x0005e20000100a00 */
[----:B------:R-:W-:Y:S01]  /*6e7d0*/  HMMA.1688.F32.TF32 R212, R136, R66, R132 ;  /* 0x0000004288d4723c */ /* 0x000fe20000081084 */
[----:B------:R-:W-:-:S02]  /*6e7e0*/  IMAD.MOV.U32 R88, RZ, RZ, R206 ;  /* 0x000000ffff587224 */ /* 0x000fc400078e00ce */
[----:B------:R-:W-:Y:S01]  /*6e7f0*/  LDS R112, [R3+0x105000] ;  /* 0x1050000003707984 */ /* 0x000fe20000000800 */
[----:B------:R-:W-:Y:S02]  /*6e800*/  IMAD.MOV.U32 R89, RZ, RZ, R207 ;  /* 0x000000ffff597224 */ /* 0x000fe400078e00cf */
[----:B------:R-:W-:Y:S01]  /*6e810*/  IMAD.MOV.U32 R90, RZ, RZ, R53 ;  /* 0x000000ffff5a7224 */ /* 0x000fe200078e0035 */
[----:B------:R-:W-:Y:S04]  /*6e820*/  LDS R114, [R3+0x105400] ;  /* 0x1054000003727984 */ /* 0x000fe80000000800 */
[----:B------:R-:W-:Y:S04]  /*6e830*/  STL.64 [R1+0x1c0], R80 ;  /* 0x0001c05001007387 */ /* 0x000fe80000100a00 */
[----:B------:R-:W-:Y:S04]  /*6e840*/  STL.64 [R1+0x1c8], R82 ;  /* 0x0001c85201007387 */ /* 0x000fe80000100a00 */
[----:B------:R-:W-:Y:S04]  /*6e850*/  STL.64 [R1+0x1b0], R76 ;  /* 0x0001b04c01007387 */ /* 0x000fe80000100a00 */
[----:B------:R3:W-:Y:S01]  /*6e860*/  STL.64 [R1+0x1b8], R78 ;  /* 0x0001b84e01007387 */ /* 0x0007e20000100a00 */
[----:B--2---:R-:W-:Y:S01]  /*6e870*/  HMMA.1688.F32.TF32 R84, R136, R50, R116 ;  /* 0x000000328854723c */ /* 0x004fe20000081074 */
[----:B------:R-:W-:-:S02]  /*6e880*/  IMAD.MOV.U32 R91, RZ, RZ, R52 ;  /* 0x000000ffff5b7224 */ /* 0x000fc400078e0034 */
[----:B------:R-:W-:Y:S04]  /*6e890*/  LDS R113, [R252+0x105000] ;  /* 0x10500000fc717984 */ /* 0x000fe80000000800 */
[----:B------:R-:W-:Y:S01]  /*6e8a0*/  LDS R115, [R252+0x105400] ;  /* 0x10540000fc737984 */ /* 0x000fe20000000800 */
[C---:B---3--:R-:W-:Y:S08]  /*6e8b0*/  HMMA.1688.F32.TF32 R76, R136.reuse, R58, R124 ;  /* 0x0000003a884c723c */ /* 0x048ff0000008107c */
[----:B------:R-:W-:Y:S07]  /*6e8c0*/  HMMA.1688.F32.TF32 R80, R136, R54, R120 ;  /* 0x000000368850723c */ /* 0x000fee0000081078 */
[----:B------:R-:W-:Y:S04]  /*6e8d0*/  STL.64 [R1+0x1a0], R84 ;  /* 0x0001a05401007387 */ /* 0x000fe80000100a00 */
[----:B------:R-:W-:Y:S05]  /*6e8e0*/  STL.64 [R1+0x1a8], R86 ;  /* 0x0001a85601007387 */ /* 0x000fea0000100a00 */
[----:B------:R-:W-:-:S02]  /*6e8f0*/  IMAD.MOV.U32 R119, RZ, RZ, R76 ;  /* 0x000000ffff777224 */ /* 0x000fc400078e004c */
[----:B------:R-:W-:Y:S02]  /*6e900*/  IMAD.MOV.U32 R118, RZ, RZ, R77 ;  /* 0x000000ffff767224 */ /* 0x000fe400078e004d */
[----:B------:R-:W-:Y:S02]  /*6e910*/  IMAD.MOV.U32 R117, RZ, RZ, R78 ;  /* 0x000000ffff757224 */ /* 0x000fe400078e004e */
[----:B------:R-:W-:Y:S02]  /*6e920*/  IMAD.MOV.U32 R116, RZ, RZ, R79 ;  /* 0x000000ffff747224 */ /* 0x000fe400078e004f */
[----:B------:R-:W-:Y:S01]  /*6e930*/  HMMA.1688.F32.TF32 R76, R136, R62, R128 ;  /* 0x0000003e884c723c */ /* 0x000fe20000081080 */
[----:B------:R-:W-:Y:S04]  /*6e940*/  STL.64 [R1+0x370], R80 ;  /* 0x0003705001007387 */ /* 0x000fe80000100a00 */
[----:B------:R1:W-:Y:S03]  /*6e950*/  STL.64 [R1+0x378], R82 ;  /* 0x0003785201007387 */ /* 0x0003e60000100a00 */
[C---:B-1----:R-:W-:Y:S01]  /*6e960*/  HMMA.1688.F32.TF32 R80, R72.reuse, R6, R140 ;  /* 0x000000064850723c */ /* 0x042fe2000008108c */
[----:B------:R-:W-:Y:S11]  /*6e970*/  STL [R1+0x1de4], R212 ;  /* 0x001de4d401007387 */ /* 0x000ff60000100800 */
[----:B------:R-:W-:Y:S03]  /*6e980*/  @!UPT UIADD3 URZ, URZ, URZ, URZ ;  /* 0x0000003f3f3ff290 */ /* 0x000fe6000fffe03f */
[----:B------:R-:W-:Y:S04]  /*6e990*/  STL.64 [R1+0x350], R76 ;  /* 0x0003504c01007387 */ /* 0x000fe80000100a00 */
[----:B------:R1:W-:Y:S01]  /*6e9a0*/  STL.64 [R1+0x358], R78 ;  /* 0x0003584e01007387 */ /* 0x0003e20000100a00 */
[C---:B------:R-:W-:Y:S03]  /*6e9b0*/  HMMA.1688.F32.TF32 R84, R72.reuse, R14, R148 ;  /* 0x0000000e4854723c */ /* 0x040fe60000081094 */
[----:B------:R-:W-:Y:S04]  /*6e9c0*/  STL [R1+0x1de0], R213 ;  /* 0x001de0d501007387 */ /* 0x000fe80000100800 */
[----:B------:R-:W-:Y:S01]  /*6e9d0*/  STL [R1+0x1ddc], R214 ;  /* 0x001ddcd601007387 */ /* 0x000fe20000100800 */
[C---:B-1----:R-:W-:Y:S03]  /*6e9e0*/  HMMA.1688.F32.TF32 R76, R72.reuse, R10, R144 ;  /* 0x0000000a484c723c */ /* 0x042fe60000081090 */
[----:B------:R-:W-:Y:S04]  /*6e9f0*/  STL [R1+0x1dd8], R215 ;  /* 0x001dd8d701007387 */ /* 0x000fe80000100800 */
[----:B------:R-:W-:Y:S04]  /*6ea00*/  STL.64 [R1+0x340], R80 ;  /* 0x0003405001007387 */ /* 0x000fe80000100a00 */
[----:B------:R1:W-:Y:S02]  /*6ea10*/  STL.64 [R1+0x348], R82 ;  /* 0x0003485201007387 */ /* 0x0003e40000100a00 */
[C---:B-1----:R-:W-:Y:S10]  /*6ea20*/  HMMA.1688.F32.TF32 R80, R72.reuse, R18, R152 ;  /* 0x000000124850723c */ /* 0x042ff40000081098 */
[----:B------:R-:W-:Y:S04]  /*6ea30*/  STL.64 [R1+0x330], R76 ;  /* 0x0003304c01007387 */ /* 0x000fe80000100a00 */
[----:B------:R1:W-:Y:S04]  /*6ea40*/  STL.64 [R1+0x338], R78 ;  /* 0x0003384e01007387 */ /* 0x0003e80000100a00 */
[----:B------:R-:W-:Y:S04]  /*6ea50*/  STL.64 [R1+0x320], R84 ;  /* 0x0003205401007387 */ /* 0x000fe80000100a00 */
[----:B------:R2:W-:Y:S01]  /*6ea60*/  STL.64 [R1+0x328], R86 ;  /* 0x0003285601007387 */ /* 0x0005e20000100a00 */
[C---:B-1----:R-:W-:Y:S03]  /*6ea70*/  HMMA.1688.F32.TF32 R76, R72.reuse, R22, R156 ;  /* 0x00000016484c723c */ /* 0x042fe6000008109c */
[----:B------:R-:W-:Y:S05]  /*6ea80*/  STL.64 [R1+0x310], R80 ;  /* 0x0003105001007387 */ /* 0x000fea0000100a00 */
[C---:B--2---:R-:W-:Y:S01]  /*6ea90*/  HMMA.1688.F32.TF32 R84, R72.reuse, R26, R160 ;  /* 0x0000001a4854723c */ /* 0x044fe200000810a0 */
[----:B------:R1:W-:Y:S07]  /*6eaa0*/  STL.64 [R1+0x318], R82 ;  /* 0x0003185201007387 */ /* 0x0003ee0000100a00 */
[C---:B-1----:R-:W-:Y:S07]  /*6eab0*/  HMMA.1688.F32.TF32 R80, R72.reuse, R30, R164 ;  /* 0x0000001e4850723c */ /* 0x042fee00000810a4 */
[----:B------:R-:W-:Y:S04]  /*6eac0*/  STL.64 [R1+0x300], R76 ;  /* 0x0003004c01007387 */ /* 0x000fe80000100a00 */
[----:B------:R-:W-:Y:S04]  /*6ead0*/  STL.64 [R1+0x308], R78 ;  /* 0x0003084e01007387 */ /* 0x000fe80000100a00 */
[----:B------:R-:W-:Y:S04]  /*6eae0*/  STL.64 [R1+0x2f0], R84 ;  /* 0x0002f05401007387 */ /* 0x000fe80000100a00 */
[----:B------:R1:W-:Y:S04]  /*6eaf0*/  STL.64 [R1+0x2f8], R86 ;  /* 0x0002f85601007387 */ /* 0x0003e80000100a00 */
[----:B------:R-:W-:Y:S01]  /*6eb00*/  STL.64 [R1+0x2e0], R80 ;  /* 0x0002e05001007387 */ /* 0x000fe20000100a00 */
[C---:B-1----:R-:W-:Y:S03]  /*6eb10*/  HMMA.1688.F32.TF32 R84, R72.reuse, R38, R172 ;  /* 0x000000264854723c */ /* 0x042fe600000810ac */
[----:B------:R1:W-:Y:S04]  /*6eb20*/  STL.64 [R1+0x2e8], R82 ;  /* 0x0002e85201007387 */ /* 0x0003e80000100a00 */
[----:B------:R-:W-:Y:S01]  /*6eb30*/  LDS R173, [R2+0x105000] ;  /* 0x1050000002ad7984 */ /* 0x000fe20000000800 */
[----:B------:R-:W-:Y:S03]  /*6eb40*/  HMMA.1688.F32.TF32 R76, R72, R34, R168 ;  /* 0x00000022484c723c */ /* 0x000fe600000810a8 */
[----:B------:R-:W-:Y:S05]  /*6eb50*/  LDS R175, [R2+0x105400] ;  /* 0x1054000002af7984 */ /* 0x000fea0000000800 */
[C---:B------:R-:W-:Y:S08]  /*6eb60*/  HMMA.1688.F32.TF32 R100, R68.reuse, R26, R228 ;  /* 0x0000001a4464723c */ /* 0x040ff000000810e4 */
[----:B------:R-:W-:Y:S01]  /*6eb70*/  HMMA.1688.F32.TF32 R96, R68, R30, R232 ;  /* 0x0000001e4460723c */ /* 0x000fe200000810e8 */
[----:B------:R-:W-:Y:S01]  /*6eb80*/  IMAD.MOV.U32 R167, RZ, RZ, R116 ;  /* 0x000000ffffa77224 */ /* 0x000fe200078e0074 */
[----:B------:R-:W-:Y:S01]  /*6eb90*/  MOV R164, R119 ;  /* 0x0000007700a47202 */ /* 0x000fe20000000f00 */
[----:B------:R-:W-:Y:S01]  /*6eba0*/  IMAD.MOV.U32 R166, RZ, RZ, R117 ;  /* 0x000000ffffa67224 */ /* 0x000fe200078e0075 */
[----:B------:R-:W-:Y:S04]  /*6ebb0*/  LDS R172, [R0+0x105000] ;  /* 0x1050000000ac7984 */ /* 0x000fe80000000800 */
[----:B-1----:R-:W-:Y:S01]  /*6ebc0*/  HMMA.1688.F32.TF32 R80, R72, R42, R176 ;  /* 0x0000002a4850723c */ /* 0x002fe200000810b0 */
[----:B------:R-:W-:Y:S04]  /*6ebd0*/  STL.64 [R1+0x2c0], R84 ;  /* 0x0002c05401007387 */ /* 0x000fe80000100a00 */
[----:B------:R-:W-:Y:S01]  /*6ebe0*/  STL.64 [R1+0x2c8], R86 ;  /* 0x0002c85601007387 */ /* 0x000fe20000100a00 */
[----:B------:R-:W-:-:S03]  /*6ebf0*/  IMAD.MOV.U32 R165, RZ, RZ, R118 ;  /* 0x000000ffffa57224 */ /* 0x000fc600078e0076 */
[----:B------:R-:W-:Y:S11]  /*6ec00*/  LDS R174, [R0+0x105400] ;  /* 0x1054000000ae7984 */ /* 0x000ff60000000800 */
[----:B------:R-:W-:Y:S03]  /*6ec10*/  @!UPT UIADD3 URZ, URZ, URZ, URZ ;  /* 0x0000003f3f3ff290 */ /* 0x000fe6000fffe03f */
[----:B------:R-:W-:Y:S04]  /*6ec20*/  STL.64 [R1+0x2b0], R80 ;  /* 0x0002b05001007387 */ /* 0x000fe80000100a00 */
[----:B------:R1:W-:Y:S02]  /*6ec30*/  STL.64 [R1+0x2b8], R82 ;  /* 0x0002b85201007387 */ /* 0x0003e40000100a00 */
[----:B-1----:R-:W-:Y:S01]  /*6ec40*/  HMMA.1688.F32.TF32 R80, R72, R54, R188 ;  /* 0x000000364850723c */ /* 0x002fe200000810bc */
[----:B------:R-:W-:Y:S01]  /*6ec50*/  MOV R84, R204 ;  /* 0x000000cc00547202 */ /* 0x000fe20000000f00 */
[----:B------:R-:W-:Y:S11]  /*6ec60*/  IMAD.MOV.U32 R85, RZ, RZ, R205 ;  /* 0x000000ffff557224 */ /* 0x000ff600078e00cd */
[----:B------:R-:W-:Y:S10]  /*6ec70*/  @!UPT UIADD3 URZ, URZ, URZ, URZ ;  /* 0x0000003f3f3ff290 */ /* 0x000ff4000fffe03f */
        /* <DEDUP_REMOVED lines=10> */
[----:B------:R-:W-:-:S02]  /*6ed20*/  IMAD.MOV.U32 R171, RZ, RZ, R76 ;  /* 0x000000ffffab7224 */ /* 0x000fc400078e004c */
        /* <DEDUP_REMOVED lines=13> */
[----:B------:R-:W-:Y:S01]  /*6ee00*/  MOV R187, R76 ;  /* 0x0000004c00bb7202 */ /* 0x000fe20000000f00 */
        /* <DEDUP_REMOVED lines=11> */
[----:B------:R-:W-:Y:S11]  /*6eec0*/  HMMA.1688.F32.TF32 R72, R72, R66, R200 ;  /* 0x000000424848723c */ /* 0x000ff600000810c8 */
[----:B------:R-:W-:Y:S11]  /*6eed0*/  @!UPT UIADD3 URZ, URZ, URZ, URZ ;  /* 0x0000003f3f3ff290 */ /* 0x000ff6000fffe03f */
[----:B------:R-:W-:Y:S02]  /*6eee0*/  @!UPT UIADD3 URZ, URZ, URZ, URZ ;  /* 0x0000003f3f3ff290 */ /* 0x000fe4000fffe03f */
[----:B------:R-:W-:Y:S02]  /*6eef0*/  IMAD.MOV.U32 R199, RZ, RZ, R72 ;  /* 0x000000ffffc77224 */ /* 0x000fe400078e0048 */
[----:B------:R-:W-:Y:S02]  /*6ef00*/  IMAD.MOV.U32 R198, RZ, RZ, R73 ;  /* 0x000000ffffc67224 */ /* 0x000fe400078e0049 */
[----:B------:R-:W-:Y:S02]  /*6ef10*/  IMAD.MOV.U32 R197, RZ, RZ, R74 ;  /* 0x000000ffffc57224 */ /* 0x000fe400078e004a */
[----:B------:R-:W-:Y:S02]  /*6ef20*/  IMAD.MOV.U32 R196, RZ, RZ, R75 ;  /* 0x000000ffffc47224 */ /* 0x000fe400078e004b */
[C---:B--2---:R-:W-:Y:S11]  /*6ef30*/  HMMA.1688.F32.TF32 R72, R68.reuse, R6, R204 ;  /* 0x000000064448723c */ /* 0x044ff600000810cc */
[----:B------:R-:W-:Y:S11]  /*6ef40*/  @!UPT UIADD3 URZ, URZ, URZ, URZ ;  /* 0x0000003f3f3ff290 */ /* 0x000ff6000fffe03f */
[----:B------:R-:W-:Y:S01]  /*6ef50*/  @!UPT UIADD3 URZ, URZ, URZ, URZ ;  /* 0x0000003f3f3ff290 */ /* 0x000fe2000fffe03f */
[----:B------:R1:W-:Y:S01]  /*6ef60*/  STL [R1+0x180], R72 ;  /* 0x0001804801007387 */ /* 0x0003e20000100800 */
[----:B------:R-:W-:Y:S02]  /*6ef70*/  IMAD.MOV.U32 R212, RZ, RZ, R73 ;  /* 0x000000ffffd47224 */ /* 0x000fe400078e0049 */
        /* <DEDUP_REMOVED lines=9> */
[----:B------:R-:W-:Y:S11]  /*6f010*/  HMMA.1688.F32.TF32 R72, R68, R14, R216 ;  /* 0x0000000e4448723c */ /* 0x000ff600000810d8 */
[----:B------:R-:W-:Y:S11]  /*6f020*/  @!UPT UIADD3 URZ, URZ, URZ, URZ ;  /* 0x0000003f3f3ff290 */ /* 0x000ff6000fffe03f */
[----:B------:R-:W-:Y:S01]  /*6f030*/  @!UPT UIADD3 URZ, URZ, URZ, URZ ;  /* 0x0000003f3f3ff290 */ /* 0x000fe2000fffe03f */
[----:B------:R-:W-:Y:S01]  /*6f040*/  STL [R1+0x164], R73 ;  /* 0x0001644901007387 */ /* 0x000fe20000100800 */
[----:B------:R-:W-:-:S03]  /*6f050*/  IMAD.MOV.U32 R215, RZ, RZ, R72 ;  /* 0x000000ffffd77224 */ /* 0x000fc600078e0048 */
[----:B------:R1:W-:Y:S02]  /*6f060*/  STL.64 [R1+0x168], R74 ;  /* 0x0001684a01007387 */ /* 0x0003e40000100a00 */
[C---:B-1----:R-:W-:Y:S11]  /*6f070*/  HMMA.1688.F32.TF32 R72, R68.reuse, R18, R220 ;  /* 0x000000124448723c */ /* 0x042ff600000810dc */
[----:B------:R-:W-:Y:S11]  /*6f080*/  @!UPT UIADD3 URZ, URZ, URZ, URZ ;  /* 0x0000003f3f3ff290 */ /* 0x000ff6000fffe03f */
[----:B------:R-:W-:Y:S02]  /*6f090*/  @!UPT UIADD3 URZ, URZ, URZ, URZ ;  /* 0x0000003f3f3ff290 */ /* 0x000fe4000fffe03f */
[----:B------:R-:W-:Y:S01]  /*6f0a0*/  MOV R207, R72 ;  /* 0x0000004800cf7202 */ /* 0x000fe20000000f00 */
[----:B------:R-:W-:Y:S02]  /*6f0b0*/  IMAD.MOV.U32 R206, RZ, RZ, R73 ;  /* 0x000000ffffce7224 */ /* 0x000fe400078e0049 */
[----:B------:R-:W-:Y:S02]  /*6f0c0*/  IMAD.MOV.U32 R205, RZ, RZ, R74 ;  /* 0x000000ffffcd7224 */ /* 0x000fe400078e004a */
[----:B------:R-:W-:Y:S02]  /*6f0d0*/  IMAD.MOV.U32 R204, RZ, RZ, R75 ;  /* 0x000000ffffcc7224 */ /* 0x000fe400078e004b */
[C---:B------:R-:W-:Y:S01]  /*6f0e0*/  HMMA.1688.F32.TF32 R72, R68.reuse, R22, R224 ;  /* 0x000000164448723c */ /* 0x040fe200000810e0 */
[----:B------:R-:W-:Y:S11]  /*6f0f0*/  STL.64 [R1+0xf0], R100 ;  /* 0x0000f06401007387 */ /* 0x000ff60000100a00 */
[----:B------:R-:W-:Y:S11]  /*6f100*/  @!UPT UIADD3 URZ, URZ, URZ, URZ ;  /* 0x0000003f3f3ff290 */ /* 0x000ff6000fffe03f */
[----:B------:R-:W-:Y:S01]  /*6f110*/  @!UPT UIADD3 URZ, URZ, URZ, URZ ;  /* 0x0000003f3f3ff290 */ /* 0x000fe2000fffe03f */
[----:B------:R-:W-:Y:S02]  /*6f120*/  IMAD.MOV.U32 R179, RZ, RZ, R72 ;  /* 0x000000ffffb37224 */ /* 0x000fe400078e0048 */
[----:B------:R-:W-:Y:S02]  /*6f130*/  IMAD.MOV.U32 R178, RZ, RZ, R73 ;  /* 0x000000ffffb27224 */ /* 0x000fe400078e0049 */
[----:B------:R-:W-:Y:S02]  /*6f140*/  IMAD.MOV.U32 R177, RZ, RZ, R74 ;  /* 0x000000ffffb17224 */ /* 0x000fe400078e004a */
[----:B------:R-:W-:Y:S02]  /*6f150*/  IMAD.MOV.U32 R176, RZ, RZ, R75 ;  /* 0x000000ffffb07224 */ /* 0x000fe400078e004b */
[C---:B------:R-:W-:Y:S01]  /*6f160*/  HMMA.1688.F32.TF32 R72, R68.reuse, R34, R236 ;  /* 0x000000224448723c */ /* 0x040fe200000810ec */
[----:B------:R1:W-:Y:S04]  /*6f170*/  STL.64 [R1+0xf8], R102 ;  /* 0x0000f86601007387 */ /* 0x0003e80000100a00 */
[----:B------:R-:W-:Y:S04]  /*6f180*/  STL.64 [R1+0xe0], R96 ;  /* 0x0000e06001007387 */ /* 0x000fe80000100a00 */
[----:B------:R2:W-:Y:S01]  /*6f190*/  STL.64 [R1+0xe8], R98 ;  /* 0x0000e86201007387 */ /* 0x0005e20000100a00 */
[----:B-1----:R-:W-:Y:S01]  /*6f1a0*/  HMMA.1688.F32.TF32 R100, R68, R38, R240 ;  /* 0x000000264464723c */ /* 0x002fe200000810f0 */
[----:B------:R-:W-:-:S02]  /*6f1b0*/  IMAD.MOV.U32 R80, RZ, RZ, R49 ;  /* 0x000000ffff507224 */ /* 0x000fc400078e0031 */
[----:B------:R-:W-:Y:S01]  /*6f1c0*/  LDS R240, [R3+0x105080] ;  /* 0x1050800003f07984 */ /* 0x000fe20000000800 */
[----:B------:R-:W-:Y:S02]  /*6f1d0*/  IMAD.MOV.U32 R81, RZ, RZ, R48 ;  /* 0x000000ffff517224 */ /* 0x000fe400078e0030 */
[----:B------:R-:W-:Y:S01]  /*6f1e0*/  IMAD.MOV.U32 R82, RZ, RZ, R45 ;  /* 0x000000ffff527224 */ /* 0x000fe200078e002d */
[----:B------:R-:W-:Y:S01]  /*6f1f0*/  LDS R242, [R3+0x105480] ;  /* 0x1054800003f27984 */ /* 0x000fe20000000800 */
[C---:B--2---:R-:W-:Y:S05]  /*6f200*/  HMMA.1688.F32.TF32 R96, R68.reuse, R42, R244 ;  /* 0x0000002a4460723c */ /* 0x044fea00000810f4 */
[----:B------:R-:W-:Y:S04]  /*6f210*/  STL.64 [R1+0xd0], R72 ;  /* 0x0000d04801007387 */ /* 0x000fe80000100a00 */
[----:B------:R1:W-:Y:S01]  /*6f220*/  STL.64 [R1+0xd8], R74 ;  /* 0x0000d84a01007387 */ /* 0x0003e20000100a00 */
[----:B------:R-:W-:Y:S01]  /*6f230*/  IMAD.MOV.U32 R83, RZ, RZ, R44 ;  /* 0x000000ffff537224 */ /* 0x000fe200078e002c */
[----:B---3--:R-:W-:Y:S01]  /*6f240*/  HMMA.1688.F32.TF32 R48, R68, R50, R92 ;  /* 0x000000324430723c */ /* 0x008fe2000008105c */
[----:B------:R-:W-:Y:S01]  /*6f250*/  IMAD.MOV.U32 R86, RZ, RZ, R57 ;  /* 0x000000ffff567224 */ /* 0x000fe200078e0039 */
[----:B------:R-:W-:Y:S01]  /*6f260*/  LDS R241, [R252+0x105080] ;  /* 0x10508000fcf17984 */ /* 0x000fe20000000800 */
[----:B------:R-:W-:-:S02]  /*6f270*/  IMAD.MOV.U32 R87, RZ, RZ, R56 ;  /* 0x000000ffff577224 */ /* 0x000fc400078e0038 */
[----:B------:R-:W-:Y:S01]  /*6f280*/  IMAD.MOV.U32 R195, RZ, RZ, R76 ;  /* 0x000000ffffc37224 */ /* 0x000fe200078e004c */
[----:B------:R-:W-:Y:S02]  /*6f290*/  LDS R243, [R252+0x105480] ;  /* 0x10548000fcf37984 */ /* 0x000fe40000000800 */
[C---:B-1----:R-:W-:Y:S08]  /*6f2a0*/  HMMA.1688.F32.TF32 R72, R68.reuse, R46, R248 ;  /* 0x0000002e4448723c */ /* 0x042ff000000810f8 */
[----:B------:R-:W-:Y:S01]  /*6f2b0*/  HMMA.1688.F32.TF32 R44, R68, R54, R88 ;  /* 0x00000036442c723c */ /* 0x000fe20000081058 */
[----:B------:R-:W-:Y:S01]  /*6f2c0*/  STL.64 [R1+0xc0], R100 ;  /* 0x0000c06401007387 */ /* 0x000fe20000100a00 */
[----:B------:R-:W-:-:S02]  /*6f2d0*/  IMAD.MOV.U32 R194, RZ, RZ, R77 ;  /* 0x000000ffffc27224 */ /* 0x000fc400078e004d */
[----:B------:R-:W-:Y:S01]  /*6f2e0*/  IMAD.MOV.U32 R193, RZ, RZ, R78 ;  /* 0x000000ffffc17224 */ /* 0x000fe200078e004e */
[----:B------:R-:W-:Y:S01]  /*6f2f0*/  STL.64 [R1+0xc8], R102 ;  /* 0x0000c86601007387 */ /* 0x000fe20000100a00 */
[----:B------:R-:W-:Y:S02]  /*6f300*/  IMAD.MOV.U32 R192, RZ, RZ, R79 ;  /* 0x000000ffffc07224 */ /* 0x000fe400078e004f */
[----:B------:R-:W-:Y:S01]  /*6f310*/  IMAD.MOV.U32 R76, RZ, RZ, R65 ;  /* 0x000000ffff4c7224 */ /* 0x000fe200078e0041 */
[----:B------:R-:W-:Y:S01]  /*6f320*/  STL.64 [R1+0xb0], R96 ;  /* 0x0000b06001007387 */ /* 0x000fe20000100a00 */
[----:B------:R-:W-:Y:S02]  /*6f330*/  IMAD.MOV.U32 R77, RZ, RZ, R64 ;  /* 0x000000ffff4d7224 */ /* 0x000fe400078e0040 */
[----:B------:R-:W-:Y:S01]  /*6f340*/  IMAD.MOV.U32 R78, RZ, RZ, R61 ;  /* 0x000000ffff4e7224 */ /* 0x000fe200078e003d */
[----:B------:R-:W-:Y:S01]  /*6f350*/  STL.64 [R1+0xb8], R98 ;  /* 0x0000b86201007387 */ /* 0x000fe20000100a00 */
[----:B------:R-:W-:Y:S01]  /*6f360*/  IMAD.MOV.U32 R79, RZ, RZ, R60 ;  /* 0x000000ffff4f7224 */ /* 0x000fe200078e003c */
[C---:B------:R-:W-:Y:S02]  /*6f370*/  HMMA.1688.F32.TF32 R52, R68.reuse, R58, R84 ;  /* 0x0000003a4434723c */ /* 0x040fe40000081054 */
[----:B------:R-:W-:Y:S04]  /*6f380*/  STL.64 [R1+0xa0], R72 ;  /* 0x0000a04801007387 */ /* 0x000fe80000100a00 */
[----:B------:R-:W-:Y:S04]  /*6f390*/  STL.64 [R1+0xa8], R74 ;  /* 0x0000a84a01007387 */ /* 0x000fe80000100a00 */
[----:B------:R-:W-:Y:S04]  /*6f3a0*/  STL.64 [R1+0x90], R48 ;  /* 0x0000903001007387 */ /* 0x000fe80000100a00 */
[----:B------:R1:W-:Y:S04]  /*6f3b0*/  STL.64 [R1+0x98], R50 ;  /* 0x0000983201007387 */ /* 0x0003e80000100a00 */
[----:B------:R-:W-:Y:S04]  /*6f3c0*/  STL.64 [R1+0x80], R44 ;  /* 0x0000802c01007387 */ /* 0x000fe80000100a00 */
[----:B------:R2:W-:Y:S01]  /*6f3d0*/  STL.64 [R1+0x88], R46 ;  /* 0x0000882e01007387 */ /* 0x0005e20000100a00 */
[C---:B-1----:R-:W-:Y:S08]  /*6f3e0*/  HMMA.1688.F32.TF32 R48, R68.reuse, R62, R80 ;  /* 0x0000003e4430723c */ /* 0x042ff00000081050 */
[----:B--2---:R-:W-:Y:S01]  /*6f3f0*/  HMMA.1688.F32.TF32 R44, R68, R66, R76 ;  /* 0x00000042442c723c */ /* 0x004fe2000008104c */
[----:B------:R-:W-:Y:S04]  /*6f400*/  STL.64 [R1+0x70], R52 ;  /* 0x0000703401007387 */ /* 0x000fe80000100a00 */
[----:B------:R-:W-:Y:S10]  /*6f410*/  STL.64 [R1+0x78], R54 ;  /* 0x0000783601007387 */ /* 0x000ff40000100a00 */
[----:B------:R-:W-:Y:S04]  /*6f420*/  STL.64 [R1+0x50], R48 ;  /* 0x0000503001007387 */ /* 0x000fe80000100a00 */
[----:B------:R-:W-:Y:S04]  /*6f430*/  STL.64 [R1+0x58], R50 ;  /* 0x0000583201007387 */ /* 0x000fe80000100a00 */
[----:B------:R-:W-:Y:S04]  /*6f440*/  STL.64 [R1], R44 ;  /* 0x0000002c01007387 */ /* 0x000fe80000100a00 */
[----:B------:R-:W-:Y:S04]  /*6f450*/  STL.64 [R1+0x8], R46 ;  /* 0x0000082e01007387 */ /* 0x000fe80000100a00 */
[----:B------:R-:W2:Y:S01]  /*6f460*/  LDL.LU R2, [R1+0x1de8] ;  /* 0x001de80001027983 */ /* 0x000ea20000300800 */
[----:B------:R-:W-:-:S02]  /*6f470*/  IMAD.MOV.U32 R92, RZ, RZ, R9 ;  /* 0x000000ffff5c7224 */ /* 0x000fc400078e0009 */
[----:B------:R-:W-:Y:S02]  /*6f480*/  IMAD.MOV.U32 R93, RZ, RZ, R8 ;  /* 0x000000ffff5d7224 */ /* 0x000fe400078e0008 */
[----:B------:R-:W-:Y:S02]  /*6f490*/  IMAD.MOV.U32 R94, RZ, RZ, R5 ;  /* 0x000000ffff5e7224 */ /* 0x000fe400078e0005 */
[----:B------:R-:W-:Y:S02]  /*6f4a0*/  IMAD.MOV.U32 R95, RZ, RZ, R4 ;  /* 0x000000ffff5f7224 */ /* 0x000fe400078e0004 */
[----:B------:R-:W-:Y:S02]  /*6f4b0*/  IMAD.MOV.U32 R90, RZ, RZ, R13 ;  /* 0x000000ffff5a7224 */ /* 0x000fe400078e000d */
[----:B------:R-:W-:Y:S01]  /*6f4c0*/  IMAD.MOV.U32 R91, RZ, RZ, R12 ;  /* 0x000000ffff5b7224 */ /* 0x000fe200078e000c */
[----:B------:R-:W-:Y:S01]  /*6f4d0*/  MOV R88, R17 ;  /* 0x0000001100587202 */ /* 0x000fe20000000f00 */
        /* <DEDUP_REMOVED lines=13> */
[----:B--2---:R-:W1:Y:S04]  /*6f5b0*/  LDSM.16.M88.4 R8, [R2+0x4100] ;  /* 0x004100000208783b */ /* 0x004e680000000200 */
[----:B------:R-:W2:Y:S04]  /*6f5c0*/  LDSM.16.M88.4 R4, [R2+0x100] ;  /* 0x000100000204783b */ /* 0x000ea80000000200 */
[----:B------:R-:W3:Y:S04]  /*6f5d0*/  LDSM.16.M88.4 R12, [R2+0x8100] ;  /* 0x00810000020c783b */ /* 0x000ee80000000200 */
[----:B------:R-:W4:Y:S04]  /*6f5e0*/  LDSM.16.M88.4 R16, [R2+0xc100] ;  /* 0x00c100000210783b */ /* 0x000f280000000200 */
[----:B------:R-:W5:Y:S04]  /*6f5f0*/  LDSM.16.M88.4 R20, [R2+0x10100] ;  /* 0x010100000214783b */ /* 0x000f680000000200 */
[----:B------:R-:W3:Y:S04]  /*6f600*/  LDSM.16.M88.4 R24, [R2+0x14100] ;  /* 0x014100000218783b */ /* 0x000ee80000000200 */
[----:B------:R-:W4:Y:S04]  /*6f610*/  LDSM.16.M88.4 R48, [R2+0x2c100] ;  /* 0x02c100000230783b */ /* 0x000f280000000200 */
[----:B------:R-:W4:Y:S04]  /*6f620*/  LDSM.16.M88.4 R52, [R2+0x30100] ;  /* 0x030100000234783b */ /* 0x000f280000000200 */
[----:B------:R-:W-:Y:S04]  /*6f630*/  LDSM.16.M88.4 R28, [R2+0x18100] ;  /* 0x01810000021c783b */ /* 0x000fe80000000200 */
[----:B------:R-:W-:Y:S01]  /*6f640*/  LDSM.16.M88.4 R32, [R2+0x1c100] ;  /* 0x01c100000220783b */ /* 0x000fe20000000200 */
[----:B-1----:R-:W-:Y:S03]  /*6f650*/  HMMA.1688.F32.TF32 R68, R112, R8, R88 ;  /* 0x000000087044723c */ /* 0x002fe60000081058 */
[----:B------:R-:W-:Y:S04]  /*6f660*/  LDSM.16.M88.4 R36, [R2+0x20100] ;  /* 0x020100000224783b */ /* 0x000fe80000000200 */
[----:B--2---:R-:W-:Y:S04]  /*6f670*/  STL [R1+0x1dac], R6 ;  /* 0x001dac0601007387 */ /* 0x004fe80000100800 */
[----:B------:R-:W-:Y:S04]  /*6f680*/  STL [R1+0x1da8], R7 ;  /* 0x001da80701007387 */ /* 0x000fe80000100800 */
[----:B------:R-:W-:Y:S04]  /*6f690*/  STL [R1+0x1db4], R10 ;  /* 0x001db40a01007387 */ /* 0x000fe80000100800 */
[----:B------:R-:W-:Y:S04]  /*6f6a0*/  STL [R1+0x1db0], R11 ;  /* 0x001db00b01007387 */ /* 0x000fe80000100800 */
[----:B---3--:R-:W-:Y:S04]  /*6f6b0*/  STL [R1+0x1dbc], R14 ;  /* 0x001dbc0e01007387 */ /* 0x008fe80000100800 */
[----:B------:R-:W-:Y:S04]  /*6f6c0*/  STL [R1+0x1db8], R15 ;  /* 0x001db80f01007387 */ /* 0x000fe80000100800 */
[----:B----4-:R-:W-:Y:S04]  /*6f6d0*/  STL [R1+0x1dc4], R18 ;  /* 0x001dc41201007387 */ /* 0x010fe80000100800 */
[----:B------:R-:W-:Y:S04]  /*6f6e0*/  STL [R1+0x1dc0], R19 ;  /* 0x001dc01301007387 */ /* 0x000fe80000100800 */
[----:B-----5:R1:W-:Y:S04]  /*6f6f0*/  STL [R1+0x1dcc], R22 ;  /* 0x001dcc1601007387 */ /* 0x0203e80000100800 */
[----:B------:R2:W-:Y:S04]  /*6f700*/  STL [R1+0x1dc8], R23 ;  /* 0x001dc81701007387 */ /* 0x0005e80000100800 */
[----:B------:R3:W-:Y:S01]  /*6f710*/  STL [R1+0x1dd4], R26 ;  /* 0x001dd41a01007387 */ /* 0x0007e20000100800 */
[----:B-1----:R-:W-:-:S03]  /*6f720*/  IMAD.MOV.U32 R22, RZ, RZ, R70 ;  /* 0x000000ffff167224 */ /* 0x002fc600078e0046 */
[----:B------:R1:W-:Y:S01]  /*6f730*/  STL [R1+0x1dd0], R27 ;  /* 0x001dd01b01007387 */ /* 0x0003e20000100800 */
[----:B--2---:R-:W-:-:S03]  /*6f740*/  IMAD.MOV.U32 R23, RZ, RZ, R71 ;  /* 0x000000ffff177224 */ /* 0x004fc600078e0047 */
[----:B------:R-:W-:Y:S01]  /*6f750*/  LDSM.16.M88.4 R40, [R2+0x24100] ;  /* 0x024100000228783b */ /* 0x000fe20000000200 */
[----:B---3--:R-:W-:-:S03]  /*6f760*/  IMAD.MOV.U32 R26, RZ, RZ, R68 ;  /* 0x000000ffff1a7224 */ /* 0x008fc600078e0044 */
[----:B------:R-:W2:Y:S01]  /*6f770*/  LDSM.16.M88.4 R44, [R2+0x28100] ;  /* 0x02810000022c783b */ /* 0x000ea20000000200 */
[----:B-1----:R-:W-:Y:S02]  /*6f780*/  IMAD.MOV.U32 R27, RZ, RZ, R69 ;  /* 0x000000ffff1b7224 */ /* 0x002fe400078e0045 */
[C---:B------:R-:W-:Y:S01]  /*6f790*/  HMMA.1688.F32.TF32 R68, R112.reuse, R12, R84 ;  /* 0x0000000c7044723c */ /* 0x040fe20000081054 */
[----:B------:R-:W1:Y:S04]  /*6f7a0*/  LDSM.16.M88.4 R56, [R2+0x34100] ;  /* 0x034100000238783b */ /* 0x000e680000000200 */
[----:B------:R-:W3:Y:S03]  /*6f7b0*/  LDSM.16.M88.4 R60, [R2+0x38100] ;  /* 0x03810000023c783b */ /* 0x000ee60000000200 */
[C---:B------:R-:W-:Y:S01]  /*6f7c0*/  HMMA.1688.F32.TF32 R72, R112.reuse, R4, R92 ;  /* 0x000000047048723c */ /* 0x040fe2000008105c */
[----:B------:R-:W4:Y:S11]  /*6f7d0*/  LDSM.16.M88.4 R64, [R2+0x3c100] ;  /* 0x03c100000240783b */ /* 0x000f360000000200 */
[----:B------:R-:W-:Y:S04]  /*6f7e0*/  @!UPT UIADD3 URZ, URZ, URZ, URZ ;  /* 0x0000003f3f3ff290 */ /* 0x000fe8000fffe03f */
        /* <DEDUP_REMOVED lines=8> */
[----:B------:R-:W-:Y:S04]  /*6f870*/  STL [R1+0x1ca8], R55 ;  /* 0x001ca83701007387 */ /* 0x000fe80000100800 */
[----:B------:R-:W-:Y:S04]  /*6f880*/  STL [R1+0x1b24], R2 ;  /* 0x001b240201007387 */ /* 0x000fe80000100800 */
[----:B------:R-:W-:Y:S04]  /*6f890*/  STL.64 [R1+0x40], R72 ;  /* 0x0000404801007387 */ /* 0x000fe80000100a00 */
[----:B------:R5:W-:Y:S01]  /*6f8a0*/  STL.64 [R1+0x48], R74 ;  /* 0x0000484a01007387 */ /* 0x000be20000100a00 */
[----:B------:R-:W-:-:S03]  /*6f8b0*/  IMAD.MOV.U32 R10, RZ, RZ, R68 ;  /* 0x000000ffff0a7224 */ /* 0x000fc600078e0044 */
[----:B------:R-:W2:Y:S01]  /*6f8c0*/  LDL.LU R92, [R1+0x3c0] ;  /* 0x0003c000015c7983 */ /* 0x000ea20000300800 */
[----:B------:R-:W-:Y:S02]  /*6f8d0*/  IMAD.MOV.U32 R11, RZ, RZ, R69 ;  /* 0x000000ffff0b7224 */ /* 0x000fe400078e0045 */
[----:B------:R-:W-:Y:S01]  /*6f8e0*/  IMAD.MOV.U32 R6, RZ, RZ, R70 ;  /* 0x000000ffff067224 */ /* 0x000fe200078e0046 */
[----:B------:R-:W2:Y:S01]  /*6f8f0*/  LDL.LU R93, [R1+0x3c4] ;  /* 0x0003c400015d7983 */ /* 0x000ea20000300800 */
[----:B------:R-:W-:Y:S02]  /*6f900*/  IMAD.MOV.U32 R7, RZ, RZ, R71 ;  /* 0x000000ffff077224 */ /* 0x000fe400078e0047 */
[C---:B------:R-:W-:Y:S01]  /*6f910*/  HMMA.1688.F32.TF32 R68, R112.reuse, R20, R76 ;  /* 0x000000147044723c */ /* 0x040fe2000008104c */
[----:B------:R-:W2:Y:S04]  /*6f920*/  LDL.LU R94, [R1+0x3c8] ;  /* 0x0003c800015e7983 */ /* 0x000ea80000300800 */
[----:B------:R-:W2:Y:S04]  /*6f930*/  LDL.LU R95, [R1+0x3cc] ;  /* 0x0003cc00015f7983 */ /* 0x000ea80000300800 */
        /* <DEDUP_REMOVED lines=28> */
[----:B------:R-:W1:Y:S04]  /*6fb00*/  LDL.LU R104, [R1+0x390] ;  /* 0x0003900001687983 */ /* 0x000e680000300800 */
[----:B------:R-:W1:Y:S04]  /*6fb10*/  LDL.LU R105, [R1+0x394] ;  /* 0x0003940001697983 */ /* 0x000e680000300800 */
[----:B------:R-:W1:Y:S04]  /*6fb20*/  LDL.LU R106, [R1+0x398] ;  /* 0x00039800016a7983 */ /* 0x000e680000300800 */
[----:B------:R-:W1:Y:S04]  /*6fb30*/  LDL.LU R107, [R1+0x39c] ;  /* 0x00039c00016b7983 */ /* 0x000e680000300800 */
[----:B------:R-:W4:Y:S04]  /*6fb40*/  LDL.LU R108, [R1+0x380] ;  /* 0x00038000016c7983 */ /* 0x000f280000300800 */
[----:B------:R-:W4:Y:S04]  /*6fb50*/  LDL.LU R109, [R1+0x384] ;  /* 0x00038400016d7983 */ /* 0x000f280000300800 */
[----:B------:R-:W4:Y:S04]  /*6fb60*/  LDL.LU R110, [R1+0x388] ;  /* 0x00038800016e7983 */ /* 0x000f280000300800 */
[----:B------:R-:W4:Y:S04]  /*6fb70*/  LDL.LU R111, [R1+0x38c] ;  /* 0x00038c00016f7983 */ /* 0x000f280000300800 */
[----:B------:R-:W-:Y:S04]  /*6fb80*/  STL.64 [R1+0x1cc0], R70 ;  /* 0x001cc04601007387 */ /* 0x000fe80000100a00 */
[----:B------:R-:W-:Y:S01]  /*6fb90*/  STL.64 [R1+0x1cb8], R68 ;  /* 0x001cb84401007387 */ /* 0x000fe20000100a00 */
[C---:B--2---:R-:W-:Y:S08]  /*6fba0*/  HMMA.1688.F32.TF32 R92, R112.reuse, R44, R92 ;  /* 0x0000002c705c723c */ /* 0x044ff0000008105c */
[C---:B---3--:R-:W-:Y:S08]  /*6fbb0*/  HMMA.1688.F32.TF32 R76, R112.reuse, R28, R76 ;  /* 0x0000001c704c723c */ /* 0x048ff0000008104c */
[C---:B-----5:R-:W-:Y:S08]  /*6fbc0*/  HMMA.1688.F32.TF32 R72, R112.reuse, R24, R120 ;  /* 0x000000187048723c */ /* 0x060ff00000081078 */
[C---:B----4-:R-:W-:Y:S08]  /*6fbd0*/  HMMA.1688.F32.TF32 R80, R112.reuse, R32, R80 ;  /* 0x000000207050723c */ /* 0x050ff00000081050 */
[C---:B------:R-:W-:Y:S07]  /*6fbe0*/  HMMA.1688.F32.TF32 R84, R112.reuse, R36, R84 ;  /* 0x000000247054723c */ /* 0x040fee0000081054 */
[----:B------:R2:W-:Y:S01]  /*6fbf0*/  STL.64 [R1+0x1cd0], R74 ;  /* 0x001cd04a01007387 */ /* 0x0005e20000100a00 */
[C---:B------:R-:W-:Y:S03]  /*6fc00*/  HMMA.1688.F32.TF32 R88, R112.reuse, R40, R88 ;  /* 0x000000287058723c */ /* 0x040fe60000081058 */
[----:B------:R3:W-:Y:S05]  /*6fc10*/  STL.64 [R1+0x1cc8], R72 ;  /* 0x001cc84801007387 */ /* 0x0007ea0000100a00 */
[C---:B------:R-:W-:Y:S01]  /*6fc20*/  HMMA.1688.F32.TF32 R96, R112.reuse, R48, R96 ;  /* 0x000000307060723c */ /* 0x040fe20000081060 */
[----:B------:R-:W-:Y:S04]  /*6fc30*/  STL.64 [R1+0x1ce0], R78 ;  /* 0x001ce04e01007387 */ /* 0x000fe80000100a00 */
[----:B------:R-:W-:Y:S03]  /*6fc40*/  STL.64 [R1+0x1cd8], R76 ;  /* 0x001cd84c01007387 */ /* 0x000fe60000100a00 */
[C---:B------:R-:W-:Y:S01]  /*6fc50*/  HMMA.1688.F32.TF32 R100, R112.reuse, R52, R100 ;  /* 0x000000347064723c */ /* 0x040fe20000081064 */
[----:B------:R4:W-:Y:S04]  /*6fc60*/  STL.64 [R1+0x1cf0], R82 ;  /* 0x001cf05201007387 */ /* 0x0009e80000100a00 */
[----:B------:R5:W-:Y:S03]  /*6fc70*/  STL.64 [R1+0x1ce8], R80 ;  /* 0x001ce85001007387 */ /* 0x000be60000100a00 */
[C---:B-1----:R-:W-:Y:S01]  /*6fc80*/  HMMA.1688.F32.TF32 R104, R112.reuse, R56, R104 ;  /* 0x000000387068723c */ /* 0x042fe20000081068 */
        /* <DEDUP_REMOVED lines=8> */
[----:B------:R-:W5:Y:S04]  /*6fd10*/  LDL R2, [R1+0x474] ;  /* 0x0004740001027983 */ /* 0x000f680000100800 */
[----:B------:R-:W-:Y:S04]  /*6fd20*/  STL.64 [R1+0x1d40], R102 ;  /* 0x001d406601007387 */ /* 0x000fe80000100a00 */
[----:B------:R-:W-:Y:S04]  /*6fd30*/  STL.64 [R1+0x1d38], R100 ;  /* 0x001d386401007387 */ /* 0x000fe80000100a00 */
[----:B------:R-:W-:Y:S04]  /*6fd40*/  STL.64 [R1+0x1d50], R106 ;  /* 0x001d506a01007387 */ /* 0x000fe80000100a00 */
[----:B------:R-:W-:Y:S04]  /*6fd50*/  STL.64 [R1+0x1d48], R104 ;  /* 0x001d486801007387 */ /* 0x000fe80000100a00 */
        /* <DEDUP_REMOVED lines=58> */
[----:B------:R-:W-:Y:S01]  /*70100*/  STL.64 [R1+0x1d58], R108 ;  /* 0x001d586c01007387 */ /* 0x000fe20000100a00 */
[----:B--2---:R-:W-:-:S02]  /*70110*/  IMAD.MOV.U32 R75, RZ, RZ, R204 ;  /* 0x000000ffff4b7224 */ /* 0x004fc400078e00cc */
[----:B------:R-:W-:Y:S02]  /*70120*/  IMAD.MOV.U32 R74, RZ, RZ, R205 ;  /* 0x000000ffff4a7224 */ /* 0x000fe400078e00cd */
[----:B---3--:R-:W-:Y:S02]  /*70130*/  IMAD.MOV.U32 R73, RZ, RZ, R206 ;  /* 0x000000ffff497224 */ /* 0x008fe400078e00ce */
[----:B------:R-:W-:Y:S02]  /*70140*/  IMAD.MOV.U32 R72, RZ, RZ, R207 ;  /* 0x000000ffff487224 */ /* 0x000fe400078e00cf */
[----:B------:R-:W-:Y:S02]  /*70150*/  IMAD.MOV.U32 R251, RZ, RZ, R200 ;  /* 0x000000fffffb7224 */ /* 0x000fe400078e00c8 */
[----:B------:R-:W-:Y:S02]  /*70160*/  IMAD.MOV.U32 R250, RZ, RZ, R201 ;  /* 0x000000fffffa7224 */ /* 0x000fe400078e00c9 */
[----:B------:R-:W-:-:S02]  /*70170*/  IMAD.MOV.U32 R249, RZ, RZ, R202 ;  /* 0x000000fffff97224 */ /* 0x000fc400078e00ca */
[----:B------:R-:W-:Y:S02]  /*70180*/  IMAD.MOV.U32 R248, RZ, RZ, R203 ;  /* 0x000000fffff87224 */ /* 0x000fe400078e00cb */
[----:B------:R-:W-:Y:S02]  /*70190*/  IMAD.MOV.U32 R239, RZ, RZ, R192 ;  /* 0x000000ffffef7224 */ /* 0x000fe400078e00c0 */
[----:B------:R-:W-:Y:S01]  /*701a0*/  IMAD.MOV.U32 R238, RZ, RZ, R193 ;  /* 0x000000ffffee7224 */ /* 0x000fe200078e00c1 */
[----:B------:R-:W-:Y:S01]  /*701b0*/  MOV R236, R195 ;  /* 0x000000c300ec7202 */ /* 0x000fe20000000f00 */
        /* <DEDUP_REMOVED lines=13> */
[----:B----4-:R-:W-:Y:S02]  /*70290*/  IMAD.MOV.U32 R83, RZ, RZ, R196 ;  /* 0x000000ffff537224 */ /* 0x010fe400078e00c4 */
[----:B------:R-:W-:-:S02]  /*702a0*/  IMAD.MOV.U32 R82, RZ, RZ, R197 ;  /* 0x000000ffff527224 */ /* 0x000fc400078e00c5 */
[----:B-----5:R-:W-:Y:S02]  /*702b0*/  IMAD.MOV.U32 R81, RZ, RZ, R198 ;  /* 0x000000ffff517224 */ /* 0x020fe400078e00c6 */
[----:B------:R-:W-:Y:S01]  /*702c0*/  IMAD.MOV.U32 R80, RZ, RZ, R199 ;  /* 0x000000ffff507224 */ /* 0x000fe200078e00c7 */
[----:B------:R-:W-:Y:S01]  /*702d0*/  MOV R245, R212 ;  /* 0x000000d400f57202 */ /* 0x000fe20000000f00 */
[----:B------:R-:W-:Y:S02]  /*702e0*/  IMAD.MOV.U32 R246, RZ, RZ, R213 ;  /* 0x000000fffff67224 */ /* 0x000fe400078e00d5 */
[----:B------:R-:W-:Y:S02]  /*702f0*/  IMAD.MOV.U32 R247, RZ, RZ, R214 ;  /* 0x000000fffff77224 */ /* 0x000fe400078e00d6 */
[----:B------:R-:W-:Y:S01]  /*70300*/  IMAD.MOV.U32 R76, RZ, RZ, R215 ;  /* 0x000000ffff4c7224 */ /* 0x000fe200078e00d7 */
[----:B------:R-:W-:Y:S08]  /*70310*/  HMMA.1688.F32.TF32 R116, R172, R4, R116 ;  /* 0x00000004ac74723c */ /* 0x000ff00000081074 */
[----:B------:R-:W-:Y:S08]  /*70320*/  HMMA.1688.F32.TF32 R112, R112, R64, R216 ;  /* 0x000000407070723c */ /* 0x000ff000000810d8 */
[C---:B------:R-:W-:Y:S11]  /*70330*/  HMMA.1688.F32.TF32 R120, R172.reuse, R8, R120 ;  /* 0x00000008ac78723c */ /* 0x040ff60000081078 */
[----:B------:R-:W-:Y:S04]  /*70340*/  @!UPT UIADD3 URZ, URZ, URZ, URZ ;  /* 0x0000003f3f3ff290 */ /* 0x000fe8000fffe03f */
[----:B------:R-:W-:Y:S04]  /*70350*/  STL.64 [R1+0x1d70], R114 ;  /* 0x001d707201007387 */ /* 0x000fe80000100a00 */
[----:B------:R-:W-:Y:S01]  /*70360*/  STL.64 [R1+0x1d68], R112 ;  /* 0x001d687001007387 */ /* 0x000fe20000100a00 */
[C---:B------:R-:W-:Y:S03]  /*70370*/  HMMA.1688.F32.TF32 R124, R172.reuse, R16, R124 ;  /* 0x00000010ac7c723c */ /* 0x040fe6000008107c */
[----:B------:R-:W-:Y:S04]  /*70380*/  STL.64 [R1+0x1d80], R118 ;  /* 0x001d807601007387 */ /* 0x000fe80000100a00 */
[----:B------:R-:W-:Y:S04]  /*70390*/  STL.64 [R1+0x1d78], R116 ;  /* 0x001d787401007387 */ /* 0x000fe80000100a00 */
[----:B------:R-:W-:Y:S04]  /*703a0*/  STL.64 [R1+0x1d90], R122 ;  /* 0x001d907a01007387 */ /* 0x000fe80000100a00 */
[----:B------:R-:W-:Y:S08]  /*703b0*/  STL.64 [R1+0x1d88], R120 ;  /* 0x001d887801007387 */ /* 0x000ff00000100a00 */
        /* <DEDUP_REMOVED lines=16> */
[----:B------:R-:W5:Y:S01]  /*704c0*/  LDL.LU R194, [R1+0x318] ;  /* 0x0003180001c27983 */ /* 0x000f620000300800 */
[----:B------:R-:W-:Y:S03]  /*704d0*/  HMMA.1688.F32.TF32 R68, R172, R12, R208 ;  /* 0x0000000cac44723c */ /* 0x000fe600000810d0 */
        /* <DEDUP_REMOVED lines=25> */
[----:B-1----:R-:W5:Y:S04]  /*70670*/  LDL.LU R84, [R1+0x2c0] ;  /* 0x0002c00001547983 */ /* 0x002f680000300800 */
        /* <DEDUP_REMOVED lines=20> */
[----:B------:R-:W-:Y:S01]  /*707c0*/  IMAD.MOV.U32 R69, RZ, RZ, R178 ;  /* 0x000000ffff457224 */ /* 0x000fe200078e00b2 */
[----:B------:R-:W-:Y:S01]  /*707d0*/  LDS R179, [R2+0x105480] ;  /* 0x1054800002b37984 */ /* 0x000fe20000000800 */
[----:B------:R-:W-:-:S02]  /*707e0*/  IMAD.MOV.U32 R70, RZ, RZ, R177 ;  /* 0x000000ffff467224 */ /* 0x000fc400078e00b1 */
[----:B------:R-:W-:Y:S01]  /*707f0*/  IMAD.MOV.U32 R71, RZ, RZ, R176 ;  /* 0x000000ffff477224 */ /* 0x000fe200078e00b0 */
[----:B------:R-:W-:Y:S04]  /*70800*/  LDS R178, [R0+0x105480] ;  /* 0x1054800000b27984 */ /* 0x000fe80000000800 */
[----:B------:R-:W-:Y:S04]  /*70810*/  LDS R176, [R0+0x105080] ;  /* 0x1050800000b07984 */ /* 0x000fe80000000800 */
[----:B------:R-:W1:Y:S01]  /*70820*/  LDS R177, [R2+0x105080] ;  /* 0x1050800002b17984 */ /* 0x000e620000000800 */
        /* <DEDUP_REMOVED lines=10> */
[C---:B------:R-:W-:Y:S08]  /*708d0*/  HMMA.1688.F32.TF32 R208, R240.reuse, R32, R208 ;  /* 0x00000020f0d0723c */ /* 0x040ff000000810d0 */
[C---:B--2---:R-:W-:Y:S08]  /*708e0*/  HMMA.1688.F32.TF32 R216, R240.reuse, R40, R216 ;  /* 0x00000028f0d8723c */ /* 0x044ff000000810d8 */
[C---:B------:R-:W-:Y:S08]  /*708f0*/  HMMA.1688.F32.TF32 R220, R240.reuse, R44, R220 ;  /* 0x0000002cf0dc723c */ /* 0x040ff000000810dc */
[C---:B---3--:R-:W-:Y:S08]  /*70900*/  HMMA.1688.F32.TF32 R204, R240.reuse, R28, R204 ;  /* 0x0000001cf0cc723c */ /* 0x048ff000000810cc */
[C---:B------:R-:W-:Y:S08]  /*70910*/  HMMA.1688.F32.TF32 R224, R240.reuse, R48, R224 ;  /* 0x00000030f0e0723c */ /* 0x040ff000000810e0 */
[C---:B----4-:R-:W-:Y:S08]  /*70920*/  HMMA.1688.F32.TF32 R200, R240.reuse, R24, R200 ;  /* 0x00000018f0c8723c */ /* 0x050ff000000810c8 */
[C---:B------:R-:W-:Y:S08]  /*70930*/  HMMA.1688.F32.TF32 R232, R240.reuse, R56, R232 ;  /* 0x00000038f0e8723c */ /* 0x040ff000000810e8 */
[C---:B-----5:R-:W-:Y:S08]  /*70940*/  HMMA.1688.F32.TF32 R192, R240.reuse, R16, R192 ;  /* 0x00000010f0c0723c */ /* 0x060ff000000810c0 */
[C---:B------:R-:W-:Y:S08]  /*70950*/  HMMA.1688.F32.TF32 R236, R240.reuse, R60, R236 ;  /* 0x0000003cf0ec723c */ /* 0x040ff000000810ec */
[----:B------:R-:W-:Y:S08]  /*70960*/  HMMA.1688.F32.TF32 R188, R240, R12, R188 ;  /* 0x0000000cf0bc723c */ /* 0x000ff000000810bc */
[----:B------:R-:W-:Y:S08]  /*70970*/  HMMA.1688.F32.TF32 R168, R172, R60, R168 ;  /* 0x0000003caca8723c */ /* 0x000ff000000810a8 */
[----:B-1----:R-:W-:Y:S08]  /*70980*/  HMMA.1688.F32.TF32 R72, R176, R16, R72 ;  /* 0x00000010b048723c */ /* 0x002ff00000081048 */
[C---:B------:R-:W-:Y:S08]  /*70990*/  HMMA.1688.F32.TF32 R184, R240.reuse, R8, R184 ;  /* 0x00000008f0b8723c */ /* 0x040ff000000810b8 */
[C---:B------:R-:W-:Y:S08]  /*709a0*/  HMMA.1688.F32.TF32 R180, R240.reuse, R4, R180 ;  /* 0x00000004f0b4723c */ /* 0x040ff000000810b4 */
[-C--:B------:R-:W-:Y:S08]  /*709b0*/  HMMA.1688.F32.TF32 R196, R240, R20.reuse, R196 ;  /* 0x00000014f0c4723c */ /* 0x080ff000000810c4 */
[----:B------:R-:W-:Y:S08]  /*709c0*/  HMMA.1688.F32.TF32 R68, R176, R20, R68 ;  /* 0x00000014b044723c */ /* 0x000ff00000081044 */
[----:B------:R-:W-:Y:S08]  /*709d0*/  HMMA.1688.F32.TF32 R228, R240, R52, R228 ;  /* 0x00000034f0e4723c */ /* 0x000ff000000810e4 */
[----:B------:R-:W-:Y:S08]  /*709e0*/  HMMA.1688.F32.TF32 R172, R172, R64, R212 ;  /* 0x00000040acac723c */ /* 0x000ff000000810d4 */
[C---:B------:R-:W-:Y:S08]  /*709f0*/  HMMA.1688.F32.TF32 R212, R240.reuse, R36, R84 ;  /* 0x00000024f0d4723c */ /* 0x040ff00000081054 */
[----:B------:R-:W-:Y:S08]  /*70a00*/  HMMA.1688.F32.TF32 R240, R240, R64, R80 ;  /* 0x00000040f0f0723c */ /* 0x000ff00000081050 */
[C---:B------:R-:W-:Y:S01]  /*70a10*/  HMMA.1688.F32.TF32 R80, R176.reuse, R8, R248 ;  /* 0x00000008b050723c */ /* 0x040fe200000810f8 */
[----:B------:R-:W-:Y:S04]  /*70a20*/  LDS R248, [R3+0x105800] ;  /* 0x1058000003f87984 */ /* 0x000fe80000000800 */
[----:B------:R-:W-:Y:S03]  /*70a30*/  LDS R250, [R3+0x105c00] ;  /* 0x105c000003fa7984 */ /* 0x000fe60000000800 */
[----:B------:R-:W-:Y:S01]  /*70a40*/  HMMA.1688.F32.TF32 R76, R176, R12, R76 ;  /* 0x0000000cb04c723c */ /* 0x000fe2000008104c */
[----:B------:R-:W-:Y:S04]  /*70a50*/  LDS R249, [R252+0x105800] ;  /* 0x10580000fcf97984 */ /* 0x000fe80000000800 */
[----:B------:R-:W1:Y:S10]  /*70a60*/  LDS R251, [R252+0x105c00] ;  /* 0x105c0000fcfb7984 */ /* 0x000e740000000800 */
[----:B------:R-:W-:Y:S04]  /*70a70*/  STL.64 [R1+0x170], R80 ;  /* 0x0001705001007387 */ /* 0x000fe80000100a00 */
[----:B------:R-:W-:Y:S04]  /*70a80*/  STL.64 [R1+0x178], R82 ;  /* 0x0001785201007387 */ /* 0x000fe80000100a00 */
[----:B------:R2:W-:Y:S04]  /*70a90*/  STL.64 [R1+0x160], R76 ;  /* 0x0001604c01007387 */ /* 0x0005e80000100a00 */
[----:B------:R3:W-:Y:S04]  /*70aa0*/  STL.64 [R1+0x168], R78 ;  /* 0x0001684e01007387 */ /* 0x0007e80000100a00 */
[----:B------:R-:W4:Y:S04]  /*70ab0*/  LDL.LU R84, [R1] ;  /* 0x0000000001547983 */ /* 0x000f280000300800 */
[----:B------:R5:W-:Y:S04]  /*70ac0*/  STL.64 [R1+0x150], R72 ;  /* 0x0001504801007387 */ /* 0x000be80000100a00 */
[----:B------:R1:W-:Y:S04]  /*70ad0*/  STL.64 [R1+0x158], R74 ;  /* 0x0001584a01007387 */ /* 0x0003e80000100a00 */
[----:B------:R1:W-:Y:S04]  /*70ae0*/  STL.64 [R1+0x140], R68 ;  /* 0x0001404401007387 */ /* 0x0003e80000100a00 */
[----:B------:R1:W-:Y:S04]  /*70af0*/  STL.64 [R1+0x148], R70 ;  /* 0x0001484601007387 */ /* 0x0003e80000100a00 */
        /* <DEDUP_REMOVED lines=43> */
[----:B--2---:R-:W-:-:S03]  /*70db0*/  IMAD.MOV.U32 R76, RZ, RZ, R26 ;  /* 0x000000ffff4c7224 */ /* 0x004fc600078e001a */
[----:B------:R-:W2:Y:S01]  /*70dc0*/  LDL.LU R80, [R1+0x40] ;  /* 0x0000400001507983 */ /* 0x000ea20000300800 */
[----:B------:R-:W-:-:S03]  /*70dd0*/  IMAD.MOV.U32 R77, RZ, RZ, R27 ;  /* 0x000000ffff4d7224 */ /* 0x000fc600078e001b */
[----:B------:R-:W2:Y:S01]  /*70de0*/  LDL.LU R81, [R1+0x44] ;  /* 0x0000440001517983 */ /* 0x000ea20000300800 */
[----:B---3--:R-:W-:-:S03]  /*70df0*/  IMAD.MOV.U32 R78, RZ, RZ, R22 ;  /* 0x000000ffff4e7224 */ /* 0x008fc600078e0016 */
[----:B------:R-:W2:Y:S01]  /*70e00*/  LDL.LU R82, [R1+0x48] ;  /* 0x0000480001527983 */ /* 0x000ea20000300800 */
[----:B------:R-:W-:-:S03]  /*70e10*/  IMAD.MOV.U32 R79, RZ, RZ, R23 ;  /* 0x000000ffff4f7224 */ /* 0x000fc600078e0017 */
[----:B------:R-:W2:Y:S01]  /*70e20*/  LDL.LU R83, [R1+0x4c] ;  /* 0x00004c0001537983 */ /* 0x000ea20000300800 */
[----:B-----5:R-:W-:-:S03]  /*70e30*/  IMAD.MOV.U32 R72, RZ, RZ, R18 ;  /* 0x000000ffff487224 */ /* 0x020fc600078e0012 */
[----:B------:R-:W3:Y:S01]  /*70e40*/  LDL.LU R26, [R1+0x1dd4] ;  /* 0x001dd400011a7983 */ /* 0x000ee20000300800 */
[----:B------:R-:W-:-:S03]  /*70e50*/  IMAD.MOV.U32 R73, RZ, RZ, R19 ;  /* 0x000000ffff497224 */ /* 0x000fc600078e0013 */
[----:B------:R-:W3:Y:S01]  /*70e60*/  LDL.LU R27, [R1+0x1dd0] ;  /* 0x001dd000011b7983 */ /* 0x000ee20000300800 */
[----:B-1----:R-:W-:-:S03]  /*70e70*/  IMAD.MOV.U32 R74, RZ, RZ, R14 ;  /* 0x000000ffff4a7224 */ /* 0x002fc600078e000e */
[----:B------:R-:W5:Y:S01]  /*70e80*/  LDL.LU R22, [R1+0x1dcc] ;  /* 0x001dcc0001167983 */ /* 0x000f620000300800 */
[----:B------:R-:W-:-:S03]  /*70e90*/  IMAD.MOV.U32 R75, RZ, RZ, R15 ;  /* 0x000000ffff4b7224 */ /* 0x000fc600078e000f */
[----:B------:R-:W5:Y:S01]  /*70ea0*/  LDL.LU R23, [R1+0x1dc8] ;  /* 0x001dc80001177983 */ /* 0x000f620000300800 */
        /* <DEDUP_REMOVED lines=11> */
[----:B------:R-:W2:Y:S01]  /*70f60*/  LDL.LU R7, [R1+0x1da8] ;  /* 0x001da80001077983 */ /* 0x000ea20000300800 */
[C---:B------:R-:W-:Y:S08]  /*70f70*/  HMMA.1688.F32.TF32 R244, R176.reuse, R4, R244 ;  /* 0x00000004b0f4723c */ /* 0x040ff000000810f4 */
[C---:B----4-:R-:W-:Y:S08]  /*70f80*/  HMMA.1688.F32.TF32 R88, R176.reuse, R60, R88 ;  /* 0x0000003cb058723c */ /* 0x050ff00000081058 */
[C---:B------:R-:W-:Y:S08]  /*70f90*/  HMMA.1688.F32.TF32 R96, R176.reuse, R52, R96 ;  /* 0x00000034b060723c */ /* 0x040ff00000081060 */
[C---:B------:R-:W-:Y:S08]  /*70fa0*/  HMMA.1688.F32.TF32 R100, R176.reuse, R48, R100 ;  /* 0x00000030b064723c */ /* 0x040ff00000081064 */
[C---:B------:R-:W-:Y:S08]  /*70fb0*/  HMMA.1688.F32.TF32 R112, R176.reuse, R36, R112 ;  /* 0x00000024b070723c */ /* 0x040ff00000081070 */
[C---:B------:R-:W-:Y:S08]  /*70fc0*/  HMMA.1688.F32.TF32 R120, R176.reuse, R28, R120 ;  /* 0x0000001cb078723c */ /* 0x040ff00000081078 */
[C---:B------:R-:W-:Y:S08]  /*70fd0*/  HMMA.1688.F32.TF32 R124, R176.reuse, R24, R124 ;  /* 0x00000018b07c723c */ /* 0x040ff0000008107c */
[C---:B------:R-:W-:Y:S11]  /*70fe0*/  HMMA.1688.F32.TF32 R116, R176.reuse, R32, R116 ;  /* 0x00000020b074723c */ /* 0x040ff60000081074 */
[----:B------:R-:W-:Y:S04]  /*70ff0*/  @!UPT UIADD3 URZ, URZ, URZ, URZ ;  /* 0x0000003f3f3ff290 */ /* 0x000fe8000fffe03f */
[----:B------:R-:W-:Y:S01]  /*71000*/  STL.64 [R1+0x130], R124 ;  /* 0x0001307c01007387 */ /* 0x000fe20000100a00 */
[C---:B------:R-:W-:Y:S03]  /*71010*/  HMMA.1688.F32.TF32 R108, R176.reuse, R40, R108 ;  /* 0x00000028b06c723c */ /* 0x040fe6000008106c */
[----:B------:R1:W-:Y:S05]  /*71020*/  STL.64 [R1+0x138], R126 ;  /* 0x0001387e01007387 */ /* 0x0003ea0000100a00 */
[C---:B------:R-:W-:Y:S01]  /*71030*/  HMMA.1688.F32.TF32 R104, R176.reuse, R44, R104 ;  /* 0x0000002cb068723c */ /* 0x040fe20000081068 */
[----:B-1----:R-:W4:Y:S04]  /*71040*/  LDL.LU.64 R126, [R1+0x1da0] ;  /* 0x001da000017e7983 */ /* 0x002f280000300a00 */
[----:B------:R-:W4:Y:S04]  /*71050*/  LDL.LU.64 R124, [R1+0x1d98] ;  /* 0x001d9800017c7983 */ /* 0x000f280000300a00 */
[----:B------:R-:W-:Y:S04]  /*71060*/  STL.64 [R1+0x120], R120 ;  /* 0x0001207801007387 */ /* 0x000fe80000100a00 */
[----:B------:R1:W-:Y:S01]  /*71070*/  STL.64 [R1+0x128], R122 ;  /* 0x0001287a01007387 */ /* 0x0003e20000100a00 */
[----:B------:R-:W-:Y:S01]  /*71080*/  HMMA.1688.F32.TF32 R92, R176, R56, R92 ;  /* 0x00000038b05c723c */ /* 0x000fe2000008105c */
[----:B------:R-:W-:-:S02]  /*71090*/  MOV R29, R0 ;  /* 0x00000000001d7202 */ /* 0x000fc40000000f00 */
[----:B-1----:R-:W3:Y:S04]  /*710a0*/  LDL.LU.64 R122, [R1+0x1d90] ;  /* 0x001d9000017a7983 */ /* 0x002ee80000300a00 */
[----:B------:R-:W3:Y:S04]  /*710b0*/  LDL.LU.64 R120, [R1+0x1d88] ;  /* 0x001d880001787983 */ /* 0x000ee80000300a00 */
[----:B------:R-:W-:Y:S04]  /*710c0*/  STL.64 [R1+0x110], R116 ;  /* 0x0001107401007387 */ /* 0x000fe80000100a00 */
[----:B------:R1:W-:Y:S01]  /*710d0*/  STL.64 [R1+0x118], R118 ;  /* 0x0001187601007387 */ /* 0x0003e20000100a00 */
[----:B------:R-:W-:-:S02]  /*710e0*/  IMAD.MOV.U32 R0, RZ, RZ, R113 ;  /* 0x000000ffff007224 */ /* 0x000fc400078e0071 */
[----:B------:R-:W-:Y:S02]  /*710f0*/  IMAD.MOV.U32 R5, RZ, RZ, R110 ;  /* 0x000000ffff057224 */ /* 0x000fe400078e006e */
[----:B------:R-:W-:Y:S01]  /*71100*/  IMAD.MOV.U32 R4, RZ, RZ, R111 ;  /* 0x000000ffff047224 */ /* 0x000fe200078e006f */
[----:B-1----:R-:W3:Y:S04]  /*71110*/  LDL.LU.64 R118, [R1+0x1d80] ;  /* 0x001d800001767983 */ /* 0x002ee80000300a00 */
[----:B------:R-:W3:Y:S04]  /*71120*/  LDL.LU.64 R116, [R1+0x1d78] ;  /* 0x001d780001747983 */ /* 0x000ee80000300a00 */
[----:B------:R-:W-:Y:S01]  /*71130*/  STL [R1+0xf0], R112 ;  /* 0x0000f07001007387 */ /* 0x000fe20000100800 */
[----:B------:R-:W-:-:S03]  /*71140*/  IMAD.MOV.U32 R9, RZ, RZ, R108 ;  /* 0x000000ffff097224 */ /* 0x000fc600078e006c */
[----:B------:R1:W-:Y:S01]  /*71150*/  STL.64 [R1+0xf8], R114 ;  /* 0x0000f87201007387 */ /* 0x0003e20000100a00 */
[----:B------:R-:W-:Y:S01]  /*71160*/  IMAD.MOV.U32 R8, RZ, RZ, R109 ;  /* 0x000000ffff087224 */ /* 0x000fe200078e006d */
[----:B------:R-:W-:Y:S02]  /*71170*/  HMMA.1688.F32.TF32 R176, R176, R64, R84 ;  /* 0x00000040b0b0723c */ /* 0x000fe40000081054 */
[----:B-1----:R-:W3:Y:S04]  /*71180*/  LDL.LU.64 R114, [R1+0x1d70] ;  /* 0x001d700001727983 */ /* 0x002ee80000300a00 */
[----:B------:R-:W3:Y:S04]  /*71190*/  LDL.LU.64 R112, [R1+0x1d68] ;  /* 0x001d680001707983 */ /* 0x000ee80000300a00 */
[----:B------:R-:W3:Y:S01]  /*711a0*/  LDL.LU.64 R110, [R1+0x1d60] ;  /* 0x001d6000016e7983 */ /* 0x000ee20000300a00 */
[C---:B--2---:R-:W-:Y:S03]  /*711b0*/  HMMA.1688.F32.TF32 R80, R248.reuse, R6, R80 ;  /* 0x00000006f850723c */ /* 0x044fe60000081050 */
[----:B------:R-:W2:Y:S04]  /*711c0*/  LDL.LU.64 R108, [R1+0x1d58] ;  /* 0x001d5800016c7983 */ /* 0x000ea80000300a00 */
[----:B------:R-:W-:Y:S01]  /*711d0*/  STL.64 [R1+0xd0], R104 ;  /* 0x0000d06801007387 */ /* 0x000fe20000100a00 */
[C---:B------:R-:W-:Y:S03]  /*711e0*/  HMMA.1688.F32.TF32 R76, R248.reuse, R10, R76 ;  /* 0x0000000af84c723c */ /* 0x040fe6000008104c */
[----:B------:R1:W-:Y:S05]  /*711f0*/  STL.64 [R1+0xd8], R106 ;  /* 0x0000d86a01007387 */ /* 0x0003ea0000100a00 */
[C---:B------:R-:W-:Y:S01]  /*71200*/  HMMA.1688.F32.TF32 R72, R248.reuse, R14, R72 ;  /* 0x0000000ef848723c */ /* 0x040fe20000081048 */
        /* <DEDUP_REMOVED lines=17> */
[----:B------:R-:W-:-:S02]  /*71320*/  IMAD.MOV.U32 R57, RZ, RZ, R78 ;  /* 0x000000ffff397224 */ /* 0x000fc400078e004e */
[----:B------:R-:W-:Y:S01]  /*71330*/  IMAD.MOV.U32 R56, RZ, RZ, R79 ;  /* 0x000000ffff387224 */ /* 0x000fe200078e004f */
[----:B-1----:R-:W2:Y:S04]  /*71340*/  LDL.LU.64 R90, [R1+0x1d10] ;  /* 0x001d1000015a7983 */ /* 0x002ea80000300a00 */
[----:B------:R-:W2:Y:S04]  /*71350*/  LDL.LU.64 R88, [R1+0x1d08] ;  /* 0x001d080001587983 */ /* 0x000ea80000300a00 */
[----:B------:R-:W2:Y:S04]  /*71360*/  LDL.LU.64 R86, [R1+0x1d00] ;  /* 0x001d000001567983 */ /* 0x000ea80000300a00 */
[----:B------:R-:W2:Y:S04]  /*71370*/  LDL.LU.64 R84, [R1+0x1cf8] ;  /* 0x001cf80001547983 */ /* 0x000ea80000300a00 */
[----:B------:R-:W-:Y:S04]  /*71380*/  STL.64 [R1+0x80], R176 ;  /* 0x000080b001007387 */ /* 0x000fe80000100a00 */
[----:B------:R-:W-:Y:S04]  /*71390*/  STL.64 [R1+0x88], R178 ;  /* 0x000088b201007387 */ /* 0x000fe80000100a00 */
[----:B------:R-:W-:Y:S01]  /*713a0*/  STL.64 [R1+0x70], R80 ;  /* 0x0000705001007387 */ /* 0x000fe20000100a00 */
[----:B------:R-:W-:-:S03]  /*713b0*/  IMAD.MOV.U32 R61, RZ, RZ, R76 ;  /* 0x000000ffff3d7224 */ /* 0x000fc600078e004c */
[----:B------:R1:W-:Y:S01]  /*713c0*/  STL.64 [R1+0x78], R82 ;  /* 0x0000785201007387 */ /* 0x0003e20000100a00 */
[----:B------:R-:W-:Y:S02]  /*713d0*/  IMAD.MOV.U32 R60, RZ, RZ, R77 ;  /* 0x000000ffff3c7224 */ /* 0x000fe400078e004d */
[----:B------:R-:W-:Y:S01]  /*713e0*/  IMAD.MOV.U32 R17, RZ, RZ, R75 ;  /* 0x000000ffff117224 */ /* 0x000fe200078e004b */
[----:B------:R-:W-:Y:S01]  /*713f0*/  LDS R177, [R2+0x105800] ;  /* 0x1058000002b17984 */ /* 0x000fe20000000800 */
[----:B------:R-:W-:-:S03]  /*71400*/  IMAD.MOV.U32 R12, RZ, RZ, R70 ;  /* 0x000000ffff0c7224 */ /* 0x000fc600078e0046 */
[----:B------:R5:W-:Y:S04]  /*71410*/  LDS R179, [R2+0x105c00] ;  /* 0x105c000002b37984 */ /* 0x000be80000000800 */
[----:B-1----:R-:W2:Y:S04]  /*71420*/  LDL.LU.64 R82, [R1+0x1cf0] ;  /* 0x001cf00001527983 */ /* 0x002ea80000300a00 */
[----:B------:R-:W2:Y:S04]  /*71430*/  LDL.LU.64 R80, [R1+0x1ce8] ;  /* 0x001ce80001507983 */ /* 0x000ea80000300a00 */
[----:B------:R-:W2:Y:S04]  /*71440*/  LDL.LU.64 R78, [R1+0x1ce0] ;  /* 0x001ce000014e7983 */ /* 0x000ea80000300a00 */
[----:B------:R-:W2:Y:S04]  /*71450*/  LDL.LU.64 R76, [R1+0x1cd8] ;  /* 0x001cd800014c7983 */ /* 0x000ea80000300a00 */
[----:B------:R-:W-:Y:S01]  /*71460*/  STL.64 [R1+0x3c0], R72 ;  /* 0x0003c04801007387 */ /* 0x000fe20000100a00 */
[----:B-----5:R-:W-:-:S03]  /*71470*/  IMAD.MOV.U32 R2, RZ, RZ, R71 ;  /* 0x000000ffff027224 */ /* 0x020fc600078e0047 */
[----:B------:R1:W-:Y:S01]  /*71480*/  STL [R1+0x3c8], R74 ;  /* 0x0003c84a01007387 */ /* 0x0003e20000100800 */
[----:B------:R-:W-:Y:S02]  /*71490*/  IMAD.MOV.U32 R16, RZ, RZ, R68 ;  /* 0x000000ffff107224 */ /* 0x000fe400078e0044 */
[----:B------:R-:W-:Y:S01]  /*714a0*/  IMAD.MOV.U32 R13, RZ, RZ, R69 ;  /* 0x000000ffff0d7224 */ /* 0x000fe200078e0045 */
[----:B------:R-:W-:Y:S04]  /*714b0*/  LDS R176, [R29+0x105800] ;  /* 0x105800001db07984 */ /* 0x000fe80000000800 */
[----:B------:R-:W5:Y:S04]  /*714c0*/  LDS R178, [R29+0x105c00] ;  /* 0x105c00001db27984 */ /* 0x000f680000000800 */
[----:B-1----:R-:W3:Y:S04]  /*714d0*/  LDL.LU.64 R74, [R1+0x1cd0] ;  /* 0x001cd000014a7983 */ /* 0x002ee80000300a00 */
[----:B------:R-:W3:Y:S04]  /*714e0*/  LDL.LU.64 R72, [R1+0x1cc8] ;  /* 0x001cc80001487983 */ /* 0x000ee80000300a00 */
[----:B------:R1:W-:Y:S04]  /*714f0*/  STL [R1+0x1c90], R17 ;  /* 0x001c901101007387 */ /* 0x0003e80000100800 */
[----:B------:R-:W2:Y:S04]  /*71500*/  LDL.LU.64 R70, [R1+0x1cc0] ;  /* 0x001cc00001467983 */ /* 0x000ea80000300a00 */
[----:B------:R-:W2:Y:S04]  /*71510*/  LDL.LU.64 R68, [R1+0x1cb8] ;  /* 0x001cb80001447983 */ /* 0x000ea80000300a00 */
[----:B------:R-:W-:Y:S04]  /*71520*/  STL [R1+0x1ca0], R2 ;  /* 0x001ca00201007387 */ /* 0x000fe80000100800 */
[----:B------:R-:W-:Y:S04]  /*71530*/  STL [R1+0x1c9c], R12 ;  /* 0x001c9c0c01007387 */ /* 0x000fe80000100800 */
[----:B------:R-:W-:Y:S04]  /*71540*/  STL [R1+0x1c98], R13 ;  /* 0x001c980d01007387 */ /* 0x000fe80000100800 */
[----:B------:R-:W-:Y:S01]  /*71550*/  STL [R1+0x1c94], R16 ;  /* 0x001c941001007387 */ /* 0x000fe20000100800 */
[----:B--2---:R-:W-:Y:S11]  /*71560*/  HMMA.1688.F32.TF32 R68, R248, R22, R68 ;  /* 0x00000016f844723c */ /* 0x004ff60000081044 */
[----:B------:R-:W-:Y:S11]  /*71570*/  @!UPT UIADD3 URZ, URZ, URZ, URZ ;  /* 0x0000003f3f3ff290 */ /* 0x000ff6000fffe03f */
[----:B------:R-:W-:Y:S01]  /*71580*/  @!UPT UIADD3 URZ, URZ, URZ, URZ ;  /* 0x0000003f3f3ff290 */ /* 0x000fe2000fffe03f */
[----:B------:R-:W-:Y:S01]  /*71590*/  STL [R1+0x3a0], R68 ;  /* 0x0003a04401007387 */ /* 0x000fe20000100800 */
[----:B-1----:R-:W-:-:S03]  /*715a0*/  IMAD.MOV.U32 R17, RZ, RZ, R69 ;  /* 0x000000ffff117224 */ /* 0x002fc600078e0045 */
[----:B------:R3:W-:Y:S02]  /*715b0*/  STL.64 [R1+0x3a8], R70 ;  /* 0x0003a84601007387 */ /* 0x0007e40000100a00 */
        /* <DEDUP_REMOVED lines=9> */
[----:B------:R-:W-:Y:S01]  /*71650*/  @!UPT UIADD3 URZ, URZ, URZ, URZ ;  /* 0x0000003f3f3ff290 */ /* 0x000fe2000fffe03f */
[----:B------:R1:W-:Y:S01]  /*71660*/  STL.64 [R1+0x388], R70 ;  /* 0x0003884601007387 */ /* 0x0003e20000100a00 */
[----:B------:R-:W-:Y:S01]  /*71670*/  MOV R20, R68 ;  /* 0x0000004400147202 */ /* 0x000fe20000000f00 */
[----:B------:R-:W-:Y:S02]  /*71680*/  IMAD.MOV.U32 R21, RZ, RZ, R69 ;  /* 0x000000ffff157224 */ /* 0x000fe400078e0045 */
[C---:B-1----:R-:W-:Y:S03]  /*71690*/  HMMA.1688.F32.TF32 R68, R248.reuse, R34, R80 ;  /* 0x00000022f844723c */ /* 0x042fe60000081050 */
[----:B------:R-:W-:Y:S04]  /*716a0*/  STL [R1+0x1c8c], R21 ;  /* 0x001c8c1501007387 */ /* 0x000fe80000100800 */
[----:B------:R-:W-:Y:S01]  /*716b0*/  STL [R1+0x1c88], R20 ;  /* 0x001c881401007387 */ /* 0x000fe20000100800 */
[C---:B------:R-:W-:Y:S11]  /*716c0*/  HMMA.1688.F32.TF32 R76, R248.reuse, R38, R84 ;  /* 0x00000026f84c723c */ /* 0x040ff60000081054 */
[----:B------:R-:W-:Y:S04]  /*716d0*/  @!UPT UIADD3 URZ, URZ, URZ, URZ ;  /* 0x0000003f3f3ff290 */ /* 0x000fe8000fffe03f */
[----:B------:R1:W-:Y:S01]  /*716e0*/  STL.64 [R1+0x378], R70 ;  /* 0x0003784601007387 */ /* 0x0003e20000100a00 */
[----:B------:R-:W-:Y:S02]  /*716f0*/  IMAD.MOV.U32 R24, RZ, RZ, R68 ;  /* 0x000000ffff187224 */ /* 0x000fe400078e0044 */
[----:B------:R-:W-:Y:S02]  /*71700*/  IMAD.MOV.U32 R25, RZ, RZ, R69 ;  /* 0x000000ffff197224 */ /* 0x000fe400078e0045 */
[----:B-1----:R-:W-:Y:S03]  /*71710*/  HMMA.1688.F32.TF32 R68, R248, R42, R88 ;  /* 0x0000002af844723c */ /* 0x002fe60000081058 */
[----:B------:R-:W-:Y:S04]  /*71720*/  STL [R1+0x1c84], R25 ;  /* 0x001c841901007387 */ /* 0x000fe80000100800 */
[----:B------:R-:W-:Y:S04]  /*71730*/  STL [R1+0x1c80], R24 ;  /* 0x001c801801007387 */ /* 0x000fe80000100800 */
[----:B------:R-:W2:Y:S04]  /*71740*/  LDL R75, [R1+0x474] ;  /* 0x00047400014b7983 */ /* 0x000ea80000100800 */
[----:B------:R1:W-:Y:S04]  /*71750*/  STL.64 [R1+0x360], R76 ;  /* 0x0003604c01007387 */ /* 0x0003e80000100a00 */
[----:B------:R3:W-:Y:S04]  /*71760*/  STL.64 [R1+0x368], R78 ;  /* 0x0003684e01007387 */ /* 0x0007e80000100a00 */
[----:B------:R4:W-:Y:S01]  /*71770*/  STL.64 [R1+0x358], R70 ;  /* 0x0003584601007387 */ /* 0x0009e20000100a00 */
[----:B-1----:R-:W-:-:S03]  /*71780*/  IMAD.MOV.U32 R76, RZ, RZ, R50 ;  /* 0x000000ffff4c7224 */ /* 0x002fc600078e0032 */
[----:B------:R-:W2:Y:S01]  /*71790*/  LDL.LU R50, [R1+0x1cb4] ;  /* 0x001cb40001327983 */ /* 0x000ea20000300800 */
[----:B------:R-:W-:Y:S02]  /*717a0*/  IMAD.MOV.U32 R77, RZ, RZ, R51 ;  /* 0x000000ffff4d7224 */ /* 0x000fe400078e0033 */
[----:B---3--:R-:W-:Y:S01]  /*717b0*/  IMAD.MOV.U32 R78, RZ, RZ, R54 ;  /* 0x000000ffff4e7224 */ /* 0x008fe200078e0036 */
[----:B------:R-:W3:Y:S01]  /*717c0*/  LDL.LU R51, [R1+0x1cb0] ;  /* 0x001cb00001337983 */ /* 0x000ee20000300800 */
[----:B------:R-:W-:-:S03]  /*717d0*/  IMAD.MOV.U32 R79, RZ, RZ, R55 ;  /* 0x000000ffff4f7224 */ /* 0x000fc600078e0037 */
[----:B------:R-:W3:Y:S04]  /*717e0*/  LDL.LU R54, [R1+0x1cac] ;  /* 0x001cac0001367983 */ /* 0x000ee80000300800 */
[----:B------:R-:W3:Y:S01]  /*717f0*/  LDL.LU R55, [R1+0x1ca8] ;  /* 0x001ca80001377983 */ /* 0x000ee20000300800 */
[----:B------:R-:W-:Y:S02]  /*71800*/  IMAD.MOV.U32 R32, RZ, RZ, R68 ;  /* 0x000000ffff207224 */ /* 0x000fe400078e0044 */
[----:B------:R-:W-:Y:S02]  /*71810*/  IMAD.MOV.U32 R33, RZ, RZ, R69 ;  /* 0x000000ffff217224 */ /* 0x000fe400078e0045 */
[----:B----4-:R-:W-:Y:S03]  /*71820*/  HMMA.1688.F32.TF32 R68, R248, R46, R92 ;  /* 0x0000002ef844723c */ /* 0x010fe6000008105c */
[----:B------:R-:W-:Y:S04]  /*71830*/  STL [R1+0x1c7c], R33 ;  /* 0x001c7c2101007387 */ /* 0x000fe80000100800 */
[----:B------:R-:W-:Y:S11]  /*71840*/  STL [R1+0x1c78], R32 ;  /* 0x001c782001007387 */ /* 0x000ff60000100800 */
[----:B------:R-:W-:Y:S05]  /*71850*/  @!UPT UIADD3 URZ, URZ, URZ, URZ ;  /* 0x0000003f3f3ff290 */ /* 0x000fea000fffe03f */
[----:B------:R3:W-:Y:S01]  /*71860*/  STL.64 [R1+0x348], R70 ;  /* 0x0003484601007387 */ /* 0x0007e20000100a00 */
[----:B------:R-:W-:Y:S02]  /*71870*/  IMAD.MOV.U32 R36, RZ, RZ, R68 ;  /* 0x000000ffff247224 */ /* 0x000fe400078e0044 */
[----:B------:R-:W-:Y:S02]  /*71880*/  IMAD.MOV.U32 R37, RZ, RZ, R69 ;  /* 0x000000ffff257224 */ /* 0x000fe400078e0045 */
[----:B------:R-:W-:Y:S01]  /*71890*/  IMAD.MOV.U32 R74, RZ, RZ, R29 ;  /* 0x000000ffff4a7224 */ /* 0x000fe200078e001d */
[C---:B-----5:R-:W-:Y:S04]  /*718a0*/  HMMA.1688.F32.TF32 R88, R176.reuse, R58, R164 ;  /* 0x0000003ab058723c */ /* 0x060fe800000810a4 */
[----:B------:R-:W-:Y:S04]  /*718b0*/  LDS R92, [R74+0x105880] ;  /* 0x105880004a5c7984 */ /* 0x000fe80000000800 */
[----:B------:R-:W-:Y:S01]  /*718c0*/  LDS R94, [R74+0x105c80] ;  /* 0x105c80004a5e7984 */ /* 0x000fe20000000800 */
[C---:B------:R-:W-:Y:S03]  /*718d0*/  HMMA.1688.F32.TF32 R84, R176.reuse, R10, R120 ;  /* 0x0000000ab054723c */ /* 0x040fe60000081078 */
[----:B------:R-:W-:Y:S04]  /*718e0*/  LDS R72, [R74+0x106080] ;  /* 0x106080004a487984 */ /* 0x000fe80000000800 */
[----:B--2---:R-:W-:Y:S04]  /*718f0*/  LDS R93, [R75+0x105880] ;  /* 0x105880004b5d7984 */ /* 0x004fe80000000800 */
[----:B------:R-:W-:Y:S01]  /*71900*/  LDS R95, [R75+0x105c80] ;  /* 0x105c80004b5f7984 */ /* 0x000fe20000000800 */
[----:B------:R-:W-:Y:S03]  /*71910*/  HMMA.1688.F32.TF32 R116, R176, R6, R116 ;  /* 0x00000006b074723c */ /* 0x000fe60000081074 */
[----:B------:R-:W-:Y:S05]  /*71920*/  LDS R73, [R75+0x106080] ;  /* 0x106080004b497984 */ /* 0x000fea0000000800 */
[C---:B---3--:R-:W-:Y:S08]  /*71930*/  HMMA.1688.F32.TF32 R68, R248.reuse, R50, R96 ;  /* 0x00000032f844723c */ /* 0x048ff00000081060 */
[C---:B------:R-:W-:Y:S11]  /*71940*/  HMMA.1688.F32.TF32 R80, R248.reuse, R54, R100 ;  /* 0x00000036f850723c */ /* 0x040ff60000081064 */
[----:B------:R-:W-:Y:S05]  /*71950*/  @!UPT UIADD3 URZ, URZ, URZ, URZ ;  /* 0x0000003f3f3ff290 */ /* 0x000fea000fffe03f */
[----:B------:R-:W-:Y:S02]  /*71960*/  IMAD.MOV.U32 R40, RZ, RZ, R68 ;  /* 0x000000ffff287224 */ /* 0x000fe400078e0044 */
[----:B------:R-:W-:Y:S02]  /*71970*/  IMAD.MOV.U32 R41, RZ, RZ, R69 ;  /* 0x000000ffff297224 */ /* 0x000fe400078e0045 */
[----:B------:R-:W-:Y:S02]  /*71980*/  IMAD.MOV.U32 R33, RZ, RZ, R70 ;  /* 0x000000ffff217224 */ /* 0x000fe400078e0046 */
[----:B------:R-:W-:Y:S01]  /*71990*/  IMAD.MOV.U32 R32, RZ, RZ, R71 ;  /* 0x000000ffff207224 */ /* 0x000fe200078e0047 */
[----:B------:R-:W-:Y:S01]  /*719a0*/  STL.64 [R1+0x320], R80 ;  /* 0x0003205001007387 */ /* 0x000fe20000100a00 */
[C---:B------:R-:W-:Y:S03]  /*719b0*/  HMMA.1688.F32.TF32 R68, R248.reuse, R58, R104 ;  /* 0x0000003af844723c */ /* 0x040fe60000081068 */
[----:B------:R1:W-:Y:S05]  /*719c0*/  STL.64 [R1+0x328], R82 ;  /* 0x0003285201007387 */ /* 0x0003ea0000100a00 */
[C---:B-1----:R-:W-:Y:S11]  /*719d0*/  HMMA.1688.F32.TF32 R80, R248.reuse, R62, R108 ;  /* 0x0000003ef850723c */ /* 0x042ff6000008106c */
[----:B------:R-:W-:Y:S05]  /*719e0*/  @!UPT UIADD3 URZ, URZ, URZ, URZ ;  /* 0x0000003f3f3ff290 */ /* 0x000fea000fffe03f */
[----:B------:R-:W-:Y:S01]  /*719f0*/  IMAD.MOV.U32 R21, RZ, RZ, R68 ;  /* 0x000000ffff157224 */ /* 0x000fe200078e0044 */
[----:B------:R-:W-:Y:S01]  /*71a00*/  MOV R24, R71 ;  /* 0x0000004700187202 */ /* 0x000fe20000000f00 */
[----:B------:R-:W-:Y:S02]  /*71a10*/  IMAD.MOV.U32 R20, RZ, RZ, R69 ;  /* 0x000000ffff147224 */ /* 0x000fe400078e0045 */
[----:B------:R-:W-:Y:S02]  /*71a20*/  IMAD.MOV.U32 R25, RZ, RZ, R70 ;  /* 0x000000ffff197224 */ /* 0x000fe400078e0046 */
[----:B------:R-:W-:Y:S01]  /*71a30*/  HMMA.1688.F32.TF32 R68, R248, R66, R112 ;  /* 0x00000042f844723c */ /* 0x000fe20000081070 */
[----:B------:R-:W-:Y:S04]  /*71a40*/  STL.64 [R1+0x300], R80 ;  /* 0x0003005001007387 */ /* 0x000fe80000100a00 */
[----:B------:R1:W-:Y:S03]  /*71a50*/  STL.64 [R1+0x308], R82 ;  /* 0x0003085201007387 */ /* 0x0003e60000100a00 */
[C---:B-1----:R-:W-:Y:S08]  /*71a60*/  HMMA.1688.F32.TF32 R80, R176.reuse, R14, R76 ;  /* 0x0000000eb050723c */ /* 0x042ff0000008104c */
[C---:B------:R-:W-:Y:S07]  /*71a70*/  HMMA.1688.F32.TF32 R76, R176.reuse, R18, R124 ;  /* 0x00000012b04c723c */ /* 0x040fee000008107c */
[----:B------:R-:W-:Y:S01]  /*71a80*/  STL.64 [R1+0x2f8], R70 ;  /* 0x0002f84601007387 */ /* 0x000fe20000100a00 */
[----:B------:R-:W-:Y:S01]  /*71a90*/  HMMA.1688.F32.TF32 R96, R176, R30, R136 ;  /* 0x0000001eb060723c */ /* 0x000fe20000081088 */
[----:B------:R-:W-:-:S02]  /*71aa0*/  IMAD.MOV.U32 R52, RZ, RZ, R68 ;  /* 0x000000ffff347224 */ /* 0x000fc400078e0044 */
[----:B------:R-:W-:Y:S01]  /*71ab0*/  LDS R70, [R3+0x105c80] ;  /* 0x105c800003467984 */ /* 0x000fe20000000800 */
[----:B------:R-:W-:-:S03]  /*71ac0*/  IMAD.MOV.U32 R53, RZ, RZ, R69 ;  /* 0x000000ffff357224 */ /* 0x000fc600078e0045 */
[----:B------:R-:W-:Y:S04]  /*71ad0*/  LDS R68, [R3+0x105880] ;  /* 0x1058800003447984 */ /* 0x000fe80000000800 */
[----:B------:R-:W-:Y:S04]  /*71ae0*/  STL.64 [R1+0x2e0], R80 ;  /* 0x0002e05001007387 */ /* 0x000fe80000100a00 */
[----:B------:R-:W-:Y:S01]  /*71af0*/  STL.64 [R1+0x2e8], R82 ;  /* 0x0002e85201007387 */ /* 0x000fe20000100a00 */
[----:B------:R-:W-:-:S03]  /*71b00*/  IMAD.MOV.U32 R64, RZ, RZ, R76 ;  /* 0x000000ffff407224 */ /* 0x000fc600078e004c */
[----:B------:R1:W-:Y:S01]  /*71b10*/  STL.64 [R1+0x2d8], R78 ;  /* 0x0002d84e01007387 */ /* 0x0003e20000100a00 */
[----:B------:R-:W-:-:S03]  /*71b20*/  IMAD.MOV.U32 R65, RZ, RZ, R77 ;  /* 0x000000ffff417224 */ /* 0x000fc600078e004d */
[----:B------:R-:W-:Y:S04]  /*71b30*/  LDS R69, [R252+0x105880] ;  /* 0x10588000fc457984 */ /* 0x000fe80000000800 */
[----:B------:R-:W2:Y:S01]  /*71b40*/  LDS R71, [R252+0x105c80] ;  /* 0x105c8000fc477984 */ /* 0x000ea20000000800 */
[C---:B-1----:R-:W-:Y:S11]  /*71b50*/  HMMA.1688.F32.TF32 R76, R176.reuse, R22, R128 ;  /* 0x00000016b04c723c */ /* 0x042ff60000081080 */
[----:B------:R-:W-:Y:S11]  /*71b60*/  @!UPT UIADD3 URZ, URZ, URZ, URZ ;  /* 0x0000003f3f3ff290 */ /* 0x000ff6000fffe03f */
[----:B------:R-:W-:Y:S01]  /*71b70*/  @!UPT UIADD3 URZ, URZ, URZ, URZ ;  /* 0x0000003f3f3ff290 */ /* 0x000fe2000fffe03f */
[----:B------:R1:W-:Y:S01]  /*71b80*/  STL.64 [R1+0x2c0], R76 ;  /* 0x0002c04c01007387 */ /* 0x0003e20000100a00 */
[----:B------:R-:W-:Y:S02]  /*71b90*/  IMAD.MOV.U32 R29, RZ, RZ, R78 ;  /* 0x000000ffff1d7224 */ /* 0x000fe400078e004e */
[----:B------:R-:W-:Y:S02]  /*71ba0*/  IMAD.MOV.U32 R28, RZ, RZ, R79 ;  /* 0x000000ffff1c7224 */ /* 0x000fe400078e004f */
[C---:B-1----:R-:W-:Y:S01]  /*71bb0*/  HMMA.1688.F32.TF32 R76, R176.reuse, R26, R132 ;  /* 0x0000001ab04c723c */ /* 0x042fe20000081084 */
[----:B------:R1:W-:Y:S11]  /*71bc0*/  STL [R1+0x1c74], R96 ;  /* 0x001c746001007387 */ /* 0x0003f60000100800 */
[----:B------:R-:W-:Y:S11]  /*71bd0*/  @!UPT UIADD3 URZ, URZ, URZ, URZ ;  /* 0x0000003f3f3ff290 */ /* 0x000ff6000fffe03f */
[----:B------:R-:W-:Y:S01]  /*71be0*/  @!UPT UIADD3 URZ, URZ, URZ, URZ ;  /* 0x0000003f3f3ff290 */ /* 0x000fe2000fffe03f */
[----:B------:R-:W-:Y:S02]  /*71bf0*/  IMAD.MOV.U32 R49, RZ, RZ, R76 ;  /* 0x000000ffff317224 */ /* 0x000fe400078e004c */
[----:B------:R-:W-:Y:S02]  /*71c00*/  IMAD.MOV.U32 R48, RZ, RZ, R77 ;  /* 0x000000ffff307224 */ /* 0x000fe400078e004d */
[----:B------:R-:W-:Y:S02]  /*71c10*/  IMAD.MOV.U32 R45, RZ, RZ, R78 ;  /* 0x000000ffff2d7224 */ /* 0x000fe400078e004e */
[----:B------:R-:W-:Y:S02]  /*71c20*/  IMAD.MOV.U32 R44, RZ, RZ, R79 ;  /* 0x000000ffff2c7224 */ /* 0x000fe400078e004f */
[C---:B------:R-:W-:Y:S01]  /*71c30*/  HMMA.1688.F32.TF32 R76, R176.reuse, R50, R156 ;  /* 0x00000032b04c723c */ /* 0x040fe2000008109c */
[----:B------:R3:W-:Y:S04]  /*71c40*/  STL [R1+0x1c70], R97 ;  /* 0x001c706101007387 */ /* 0x0007e80000100800 */
[----:B------:R4:W-:Y:S03]  /*71c50*/  STL [R1+0x1c6c], R98 ;  /* 0x001c6c6201007387 */ /* 0x0009e60000100800 */
[C---:B------:R-:W-:Y:S01]  /*71c60*/  HMMA.1688.F32.TF32 R80, R176.reuse, R46, R152 ;  /* 0x0000002eb050723c */ /* 0x040fe20000081098 */
[----:B------:R5:W-:Y:S11]  /*71c70*/  STL [R1+0x1c68], R99 ;  /* 0x001c686301007387 */ /* 0x000bf60000100800 */
[----:B------:R-:W-:Y:S04]  /*71c80*/  @!UPT UIADD3 URZ, URZ, URZ, URZ ;  /* 0x0000003f3f3ff290 */ /* 0x000fe8000fffe03f */
[----:B-1----:R-:W-:Y:S02]  /*71c90*/  IMAD.MOV.U32 R96, RZ, RZ, R76 ;  /* 0x000000ffff607224 */ /* 0x002fe400078e004c */
[----:B---3--:R-:W-:Y:S02]  /*71ca0*/  IMAD.MOV.U32 R97, RZ, RZ, R77 ;  /* 0x000000ffff617224 */ /* 0x008fe400078e004d */
[----:B----4-:R-:W-:Y:S02]  /*71cb0*/  IMAD.MOV.U32 R98, RZ, RZ, R78 ;  /* 0x000000ffff627224 */ /* 0x010fe400078e004e */
[----:B-----5:R-:W-:Y:S02]  /*71cc0*/  IMAD.MOV.U32 R99, RZ, RZ, R79 ;  /* 0x000000ffff637224 */ /* 0x020fe400078e004f */
[C---:B------:R-:W-:Y:S01]  /*71cd0*/  HMMA.1688.F32.TF32 R76, R176.reuse, R54, R160 ;  /* 0x00000036b04c723c */ /* 0x040fe200000810a0 */
[----:B------:R-:W-:Y:S04]  /*71ce0*/  STL.64 [R1+0x60], R80 ;  /* 0x0000605001007387 */ /* 0x000fe80000100a00 */
[----:B------:R1:W-:Y:S03]  /*71cf0*/  STL.64 [R1+0x68], R82 ;  /* 0x0000685201007387 */ /* 0x0003e60000100a00 */
[C---:B-1----:R-:W-:Y:S11]  /*71d00*/  HMMA.1688.F32.TF32 R80, R176.reuse, R62, R168 ;  /* 0x0000003eb050723c */ /* 0x042ff600000810a8 */
[----:B------:R-:W-:Y:S04]  /*71d10*/  @!UPT UIADD3 URZ, URZ, URZ, URZ ;  /* 0x0000003f3f3ff290 */ /* 0x000fe8000fffe03f */
[----:B------:R-:W-:Y:S04]  /*71d20*/  STL.64 [R1+0x290], R76 ;  /* 0x0002904c01007387 */ /* 0x000fe80000100a00 */
[----:B------:R1:W-:Y:S02]  /*71d30*/  STL.64 [R1+0x298], R78 ;  /* 0x0002984e01007387 */ /* 0x0003e40000100a00 */
[----:B-1----:R-:W-:Y:S02]  /*71d40*/  HMMA.1688.F32.TF32 R76, R176, R66, R172 ;  /* 0x00000042b04c723c */ /* 0x002fe400000810ac */
[----:B------:R-:W-:Y:S04]  /*71d50*/  STL.64 [R1+0x280], R88 ;  /* 0x0002805801007387 */ /* 0x000fe80000100a00 */
[----:B------:R-:W-:Y:S04]  /*71d60*/  STL.64 [R1+0x288], R90 ;  /* 0x0002885a01007387 */ /* 0x000fe80000100a00 */
[----:B------:R-:W-:Y:S04]  /*71d70*/  STL.64 [R1+0x270], R80 ;  /* 0x0002705001007387 */ /* 0x000fe80000100a00 */
[----:B------:R-:W-:Y:S09]  /*71d80*/  STL.64 [R1+0x278], R82 ;  /* 0x0002785201007387 */ /* 0x000ff20000100a00 */
[----:B------:R-:W-:Y:S04]  /*71d90*/  STL.64 [R1+0x260], R76 ;  /* 0x0002604c01007387 */ /* 0x000fe80000100a00 */
[----:B------:R2:W-:Y:S02]  /*71da0*/  STL.64 [R1+0x268], R78 ;  /* 0x0002684e01007387 */ /* 0x0005e40000100a00 */
[C---:B--2---:R-:W-:Y:S11]  /*71db0*/  HMMA.1688.F32.TF32 R76, R68.reuse, R14, R188 ;  /* 0x0000000e444c723c */ /* 0x044ff600000810bc */
[----:B------:R-:W-:Y:S11]  /*71dc0*/  @!UPT UIADD3 URZ, URZ, URZ, URZ ;  /* 0x0000003f3f3ff290 */ /* 0x000ff6000fffe03f */
[----:B------:R-:W-:Y:S01]  /*71dd0*/  @!UPT UIADD3 URZ, URZ, URZ, URZ ;  /* 0x0000003f3f3ff290 */ /* 0x000fe2000fffe03f */
[----:B------:R-:W-:Y:S04]  /*71de0*/  STL.64 [R1+0x250], R76 ;  /* 0x0002504c01007387 */ /* 0x000fe80000100a00 */
[----:B------:R1:W-:Y:S02]  /*71df0*/  STL.64 [R1+0x258], R78 ;  /* 0x0002584e01007387 */ /* 0x0003e40000100a00 */
[C---:B-1----:R-:W-:Y:S11]  /*71e00*/  HMMA.1688.F32.TF32 R76, R68.reuse, R26, R200 ;  /* 0x0000001a444c723c */ /* 0x042ff600000810c8 */
        /* <DEDUP_REMOVED lines=9> */
[----:B------:R-:W-:Y:S01]  /*71ea0*/  IMAD.MOV.U32 R207, RZ, RZ, R76 ;  /* 0x000000ffffcf7224 */ /* 0x000fe200078e004c */
[----:B------:R-:W-:Y:S01]  /*71eb0*/  MOV R206, R77 ;  /* 0x0000004d00ce7202 */ /* 0x000fe20000000f00 */
        /* <DEDUP_REMOVED lines=11> */
[----:B------:R-:W-:Y:S04]  /*71f70*/  STL.64 [R1+0x248], R90 ;  /* 0x0002485a01007387 */ /* 0x000fe80000100a00 */
[----:B------:R-:W-:Y:S04]  /*71f80*/  STL.64 [R1+0x230], R80 ;  /* 0x0002305001007387 */ /* 0x000fe80000100a00 */
[----:B------:R1:W-:Y:S02]  /*71f90*/  STL.64 [R1+0x238], R82 ;  /* 0x0002385201007387 */ /* 0x0003e40000100a00 */
[----:B-1----:R-:W-:Y:S09]  /*71fa0*/  HMMA.1688.F32.TF32 R80, R68, R38, R212 ;  /* 0x000000264450723c */ /* 0x002ff200000810d4 */
        /* <DEDUP_REMOVED lines=11> */
[C---:B------:R-:W-:Y:S01]  /*72060*/  HMMA.1688.F32.TF32 R76, R68.reuse, R50, R224 ;  /* 0x00000032444c723c */ /* 0x040fe200000810e0 */
[----:B------:R-:W-:Y:S04]  /*72070*/  STL.64 [R1+0x1f0], R80 ;  /* 0x0001f05001007387 */ /* 0x000fe80000100a00 */
[----:B------:R1:W-:Y:S03]  /*72080*/  STL.64 [R1+0x1f8], R82 ;  /* 0x0001f85201007387 */ /* 0x0003e60000100a00 */
[C---:B------:R-:W-:Y:S08]  /*72090*/  HMMA.1688.F32.TF32 R88, R68.reuse, R54, R228 ;  /* 0x000000364458723c */ /* 0x040ff000000810e4 */
[----:B-1----:R-:W-:Y:S08]  /*720a0*/  HMMA.1688.F32.TF32 R80, R68, R58, R232 ;  /* 0x0000003a4450723c */ /* 0x002ff000000810e8 */
[----:B------:R-:W-:-:S02]  /*720b0*/  IMAD.MOV.U32 R223, RZ, RZ, R76 ;  /* 0x000000ffffdf7224 */ /* 0x000fc400078e004c */
[----:B------:R-:W-:Y:S02]  /*720c0*/  IMAD.MOV.U32 R222, RZ, RZ, R77 ;  /* 0x000000ffffde7224 */ /* 0x000fe400078e004d */
[----:B------:R-:W-:Y:S02]  /*720d0*/  IMAD.MOV.U32 R221, RZ, RZ, R78 ;  /* 0x000000ffffdd7224 */ /* 0x000fe400078e004e */
[----:B------:R-:W-:Y:S02]  /*720e0*/  IMAD.MOV.U32 R220, RZ, RZ, R79 ;  /* 0x000000ffffdc7224 */ /* 0x000fe400078e004f */
[----:B------:R-:W-:Y:S08]  /*720f0*/  HMMA.1688.F32.TF32 R76, R68, R62, R236 ;  /* 0x0000003e444c723c */ /* 0x000ff000000810ec */
[----:B------:R-:W-:Y:S08]  /*72100*/  HMMA.1688.F32.TF32 R108, R176, R42, R148 ;  /* 0x0000002ab06c723c */ /* 0x000ff00000081094 */
[C---:B------:R-:W-:Y:S08]  /*72110*/  HMMA.1688.F32.TF32 R180, R68.reuse, R6, R180 ;  /* 0x0000000644b4723c */ /* 0x040ff000000810b4 */
[C---:B------:R-:W-:Y:S08]  /*72120*/  HMMA.1688.F32.TF32 R148, R68.reuse, R10, R184 ;  /* 0x0000000a4494723c */ /* 0x040ff000000810b8 */
[----:B------:R-:W-:Y:S01]  /*72130*/  HMMA.1688.F32.TF32 R68, R68, R66, R240 ;  /* 0x000000424444723c */ /* 0x000fe200000810f0 */
[----:B------:R-:W-:Y:S01]  /*72140*/  IMAD.MOV.U32 R236, RZ, RZ, R79 ;  /* 0x000000ffffec7224 */ /* 0x000fe200078e004f */
[----:B------:R-:W-:Y:S01]  /*72150*/  STL.64 [R1+0x1b0], R88 ;  /* 0x0001b05801007387 */ /* 0x000fe20000100a00 */
[----:B------:R-:W-:Y:S01]  /*72160*/  MOV R238, R77 ;  /* 0x0000004d00ee7202 */ /* 0x000fe20000000f00 */
[----:B------:R-:W-:-:S02]  /*72170*/  IMAD.MOV.U32 R239, RZ, RZ, R76 ;  /* 0x000000ffffef7224 */ /* 0x000fc400078e004c */
[----:B------:R-:W-:Y:S01]  /*72180*/  STL.64 [R1+0x1b8], R90 ;  /* 0x0001b85a01007387 */ /* 0x000fe20000100a00 */
[----:B------:R-:W-:-:S03]  /*72190*/  IMAD.MOV.U32 R237, RZ, RZ, R78 ;  /* 0x000000ffffed7224 */ /* 0x000fc600078e004e */
[----:B------:R-:W-:Y:S04]  /*721a0*/  STL.64 [R1+0x1a0], R80 ;  /* 0x0001a05001007387 */ /* 0x000fe80000100a00 */
[----:B------:R-:W-:Y:S04]  /*721b0*/  STL.64 [R1+0x1a8], R82 ;  /* 0x0001a85201007387 */ /* 0x000fe80000100a00 */
[----:B------:R-:W-:Y:S04]  /*721c0*/  STL [R1+0x1c4c], R236 ;  /* 0x001c4cec01007387 */ /* 0x000fe80000100800 */
[----:B------:R-:W-:Y:S04]  /*721d0*/  STL [R1+0x1c48], R238 ;  /* 0x001c48ee01007387 */ /* 0x000fe80000100800 */
[----:B------:R-:W-:Y:S04]  /*721e0*/  STL [R1+0x1c44], R239 ;  /* 0x001c44ef01007387 */ /* 0x000fe80000100800 */
[----:B------:R-:W-:Y:S01]  /*721f0*/  STL [R1+0x1c40], R237 ;  /* 0x001c40ed01007387 */ /* 0x000fe20000100800 */
[C---:B------:R-:W-:Y:S03]  /*72200*/  HMMA.1688.F32.TF32 R100, R176.reuse, R34, R140 ;  /* 0x00000022b064723c */ /* 0x040fe6000008108c */
[----:B------:R-:W-:Y:S04]  /*72210*/  STL.64 [R1+0x180], R68 ;  /* 0x0001804401007387 */ /* 0x000fe80000100a00 */
[----:B------:R-:W-:Y:S04]  /*72220*/  STL.64 [R1+0x188], R70 ;  /* 0x0001884601007387 */ /* 0x000fe80000100a00 */
[----:B------:R-:W-:Y:S04]  /*72230*/  STL [R1+0x1c28], R3 ;  /* 0x001c280301007387 */ /* 0x000fe80000100800 */
[----:B------:R-:W-:Y:S04]  /*72240*/  STL [R1+0x1c2c], R252 ;  /* 0x001c2cfc01007387 */ /* 0x000fe80000100800 */
[----:B------:R-:W2:Y:S04]  /*72250*/  LDL.LU R140, [R1+0x160] ;  /* 0x00016000018c7983 */ /* 0x000ea80000300800 */
[----:B------:R-:W2:Y:S04]  /*72260*/  LDL.LU R141, [R1+0x164] ;  /* 0x00016400018d7983 */ /* 0x000ea80000300800 */
[----:B------:R-:W2:Y:S04]  /*72270*/  LDL.LU R142, [R1+0x168] ;  /* 0x00016800018e7983 */ /* 0x000ea80000300800 */
[----:B------:R-:W2:Y:S01]  /*72280*/  LDL.LU R143, [R1+0x16c] ;  /* 0x00016c00018f7983 */ /* 0x000ea20000300800 */
[----:B------:R-:W-:Y:S03]  /*72290*/  HMMA.1688.F32.TF32 R104, R176, R38, R144 ;  /* 0x00000026b068723c */ /* 0x000fe60000081090 */
        /* <DEDUP_REMOVED lines=24> */
[----:B------:R-:W-:-:S03]  /*72420*/  IMAD.MOV.U32 R125, RZ, RZ, R0 ;  /* 0x000000ffff7d7224 */ /* 0x000fc600078e0000 */
        /* <DEDUP_REMOVED lines=8> */
[C---:B------:R-:W-:Y:S01]  /*724b0*/  HMMA.1688.F32.TF32 R244, R92.reuse, R6, R244 ;  /* 0x000000065cf4723c */ /* 0x040fe200000810f4 */
[----:B------:R-:W-:Y:S04]  /*724c0*/  LDS R88, [R3+0x106000] ;  /* 0x1060000003587984 */ /* 0x000fe80000000800 */
[----:B------:R-:W-:Y:S03]  /*724d0*/  LDS R90, [R3+0x106400] ;  /* 0x10640000035a7984 */ /* 0x000fe60000000800 */
[C---:B------:R-:W-:Y:S01]  /*724e0*/  HMMA.1688.F32.TF32 R120, R92.reuse, R42, R120 ;  /* 0x0000002a5c78723c */ /* 0x040fe20000081078 */
[----:B------:R-:W-:Y:S04]  /*724f0*/  LDS R89, [R252+0x106000] ;  /* 0x10600000fc597984 */ /* 0x000fe80000000800 */
        /* <DEDUP_REMOVED lines=10> */
[----:B------:R-:W-:Y:S01]  /*725a0*/  LDS R75, [R75+0x106480] ;  /* 0x106480004b4b7984 */ /* 0x000fe20000000800 */
[----:B--2---:R-:W-:Y:S11]  /*725b0*/  HMMA.1688.F32.TF32 R140, R92, R14, R140 ;  /* 0x0000000e5c8c723c */ /* 0x004ff6000008108c */
[----:B------:R-:W-:Y:S11]  /*725c0*/  @!UPT UIADD3 URZ, URZ, URZ, URZ ;  /* 0x0000003f3f3ff290 */ /* 0x000ff6000fffe03f */
[----:B------:R-:W-:Y:S02]  /*725d0*/  @!UPT UIADD3 URZ, URZ, URZ, URZ ;  /* 0x0000003f3f3ff290 */ /* 0x000fe4000fffe03f */
[----:B------:R-:W-:Y:S02]  /*725e0*/  IMAD.MOV.U32 R243, RZ, RZ, R140 ;  /* 0x000000fffff37224 */ /* 0x000fe400078e008c */
[----:B------:R-:W-:Y:S02]  /*725f0*/  IMAD.MOV.U32 R242, RZ, RZ, R141 ;  /* 0x000000fffff27224 */ /* 0x000fe400078e008d */
[----:B------:R-:W-:Y:S02]  /*72600*/  IMAD.MOV.U32 R241, RZ, RZ, R142 ;  /* 0x000000fffff17224 */ /* 0x000fe400078e008e */
[----:B------:R-:W-:-:S05]  /*72610*/  IMAD.MOV.U32 R240, RZ, RZ, R143 ;  /* 0x000000fffff07224 */ /* 0x000fca00078e008f */
[----:B------:R-:W-:Y:S04]  /*72620*/  STL [R1+0x1c5c], R240 ;  /* 0x001c5cf001007387 */ /* 0x000fe80000100800 */
[----:B------:R-:W-:Y:S04]  /*72630*/  STL [R1+0x1c58], R241 ;  /* 0x001c58f101007387 */ /* 0x000fe80000100800 */
[----:B------:R-:W-:Y:S01]  /*72640*/  STL [R1+0x1c54], R242 ;  /* 0x001c54f201007387 */ /* 0x000fe20000100800 */
[C---:B---3--:R-:W-:Y:S08]  /*72650*/  HMMA.1688.F32.TF32 R248, R92.reuse, R18, R248 ;  /* 0x000000125cf8723c */ /* 0x048ff000000810f8 */
[C---:B----4-:R-:W-:Y:S08]  /*72660*/  HMMA.1688.F32.TF32 R140, R92.reuse, R22, R136 ;  /* 0x000000165c8c723c */ /* 0x050ff00000081088 */
[C---:B-----5:R-:W-:Y:S08]  /*72670*/  HMMA.1688.F32.TF32 R136, R92.reuse, R26, R132 ;  /* 0x0000001a5c88723c */ /* 0x060ff00000081084 */
[C---:B------:R-:W-:Y:S08]  /*72680*/  HMMA.1688.F32.TF32 R132, R92.reuse, R30, R128 ;  /* 0x0000001e5c84723c */ /* 0x040ff00000081080 */
[C---:B------:R-:W-:Y:S01]  /*72690*/  HMMA.1688.F32.TF32 R128, R92.reuse, R34, R112 ;  /* 0x000000225c80723c */ /* 0x040fe20000081070 */
[----:B------:R-:W-:Y:S04]  /*726a0*/  STL [R1+0x1c50], R243 ;  /* 0x001c50f301007387 */ /* 0x000fe80000100800 */
[----:B------:R-:W-:Y:S03]  /*726b0*/  STL [R1+0x1c3c], R248 ;  /* 0x001c3cf801007387 */ /* 0x000fe60000100800 */
[----:B------:R-:W-:Y:S01]  /*726c0*/  HMMA.1688.F32.TF32 R124, R92, R38, R124 ;  /* 0x000000265c7c723c */ /* 0x000fe2000008107c */
[----:B------:R-:W-:Y:S04]  /*726d0*/  STL [R1+0x1c38], R249 ;  /* 0x001c38f901007387 */ /* 0x000fe80000100800 */
[----:B------:R-:W-:Y:S04]  /*726e0*/  STL [R1+0x1c34], R250 ;  /* 0x001c34fa01007387 */ /* 0x000fe80000100800 */
[----:B------:R-:W-:Y:S04]  /*726f0*/  STL [R1+0x1c30], R251 ;  /* 0x001c30fb01007387 */ /* 0x000fe80000100800 */
[----:B------:R1:W-:Y:S04]  /*72700*/  STL.64 [R1+0x140], R140 ;  /* 0x0001408c01007387 */ /* 0x0003e80000100a00 */
[----:B------:R2:W-:Y:S04]  /*72710*/  STL.64 [R1+0x148], R142 ;  /* 0x0001488e01007387 */ /* 0x0005e80000100a00 */
[----:B------:R3:W-:Y:S04]  /*72720*/  STL.64 [R1+0x130], R136 ;  /* 0x0001308801007387 */ /* 0x0007e80000100a00 */
[----:B------:R4:W-:Y:S04]  /*72730*/  STL.64 [R1+0x138], R138 ;  /* 0x0001388a01007387 */ /* 0x0009e80000100a00 */
[----:B------:R-:W5:Y:S04]  /*72740*/  LDL.LU R112, [R1+0xd0] ;  /* 0x0000d00001707983 */ /* 0x000f680000300800 */
[----:B------:R1:W-:Y:S04]  /*72750*/  STL.64 [R1+0x120], R132 ;  /* 0x0001208401007387 */ /* 0x0003e80000100a00 */
[----:B------:R1:W-:Y:S04]  /*72760*/  STL.64 [R1+0x128], R134 ;  /* 0x0001288601007387 */ /* 0x0003e80000100a00 */
[----:B------:R1:W-:Y:S04]  /*72770*/  STL.64 [R1+0x110], R128 ;  /* 0x0001108001007387 */ /* 0x0003e80000100a00 */
[----:B------:R1:W-:Y:S04]  /*72780*/  STL.64 [R1+0x118], R130 ;  /* 0x0001188201007387 */ /* 0x0003e80000100a00 */
[----:B------:R-:W5:Y:S04]  /*72790*/  LDL.LU R113, [R1+0xd4] ;  /* 0x0000d40001717983 */ /* 0x000f680000300800 */
[----:B------:R-:W5:Y:S04]  /*727a0*/  LDL.LU R114, [R1+0xd8] ;  /* 0x0000d80001727983 */ /* 0x000f680000300800 */
[----:B------:R-:W5:Y:S04]  /*727b0*/  LDL.LU R115, [R1+0xdc] ;  /* 0x0000dc0001737983 */ /* 0x000f680000300800 */
[----:B-1----:R-:W5:Y:S04]  /*727c0*/  LDL.LU R140, [R1+0xc0] ;  /* 0x0000c000018c7983 */ /* 0x002f680000300800 */
[----:B------:R1:W-:Y:S04]  /*727d0*/  STL.64 [R1+0x50], R124 ;  /* 0x0000507c01007387 */ /* 0x0003e80000100a00 */
[----:B------:R1:W-:Y:S04]  /*727e0*/  STL.64 [R1+0x58], R126 ;  /* 0x0000587e01007387 */ /* 0x0003e80000100a00 */
[----:B------:R-:W5:Y:S04]  /*727f0*/  LDL.LU R141, [R1+0xc4] ;  /* 0x0000c400018d7983 */ /* 0x000f680000300800 */
[----:B--2---:R-:W2:Y:S04]  /*72800*/  LDL.LU R142, [R1+0xc8] ;  /* 0x0000c800018e7983 */ /* 0x004ea80000300800 */
[----:B------:R-:W2:Y:S04]  /*72810*/  LDL.LU R143, [R1+0xcc] ;  /* 0x0000cc00018f7983 */ /* 0x000ea80000300800 */
[----:B------:R1:W-:Y:S04]  /*72820*/  STL.64 [R1+0x40], R120 ;  /* 0x0000407801007387 */ /* 0x0003e80000100a00 */
[----:B---3--:R-:W3:Y:S04]  /*72830*/  LDL.LU R136, [R1+0xb0] ;  /* 0x0000b00001887983 */ /* 0x008ee80000300800 */
[----:B------:R-:W3:Y:S04]  /*72840*/  LDL.LU R137, [R1+0xb4] ;  /* 0x0000b40001897983 */ /* 0x000ee80000300800 */
[----:B----4-:R-:W3:Y:S04]  /*72850*/  LDL.LU R138, [R1+0xb8] ;  /* 0x0000b800018a7983 */ /* 0x010ee80000300800 */
[----:B------:R-:W3:Y:S04]  /*72860*/  LDL.LU R139, [R1+0xbc] ;  /* 0x0000bc00018b7983 */ /* 0x000ee80000300800 */
[----:B------:R-:W4:Y:S04]  /*72870*/  LDL.LU R132, [R1+0xa0] ;  /* 0x0000a00001847983 */ /* 0x000f280000300800 */
[----:B------:R-:W4:Y:S04]  /*72880*/  LDL.LU R133, [R1+0xa4] ;  /* 0x0000a40001857983 */ /* 0x000f280000300800 */
[----:B------:R-:W4:Y:S04]  /*72890*/  LDL.LU R134, [R1+0xa8] ;  /* 0x0000a80001867983 */ /* 0x000f280000300800 */
[----:B------:R-:W4:Y:S04]  /*728a0*/  LDL.LU R135, [R1+0xac] ;  /* 0x0000ac0001877983 */ /* 0x000f280000300800 */
[----:B------:R-:W2:Y:S04]  /*728b0*/  LDL.LU R128, [R1+0x90] ;  /* 0x0000900001807983 */ /* 0x000ea80000300800 */
[----:B------:R-:W2:Y:S04]  /*728c0*/  LDL.LU R129, [R1+0x94] ;  /* 0x0000940001817983 */ /* 0x000ea80000300800 */
[----:B------:R-:W2:Y:S04]  /*728d0*/  LDL.LU R130, [R1+0x98] ;  /* 0x0000980001827983 */ /* 0x000ea80000300800 */
[----:B------:R-:W2:Y:S04]  /*728e0*/  LDL.LU R131, [R1+0x9c] ;  /* 0x00009c0001837983 */ /* 0x000ea80000300800 */
[----:B-1----:R-:W2:Y:S04]  /*728f0*/  LDL.LU R124, [R1+0x80] ;  /* 0x00008000017c7983 */ /* 0x002ea80000300800 */
        /* <DEDUP_REMOVED lines=9> */
[----:B------:R-:W1:Y:S04]  /*72990*/  LDSM.16.M88.4 R4, [R0+0x180] ;  /* 0x000180000004783b */ /* 0x000e680000000200 */
[----:B------:R-:W-:Y:S04]  /*729a0*/  STL [R1+0x1c64], R249 ;  /* 0x001c64f901007387 */ /* 0x000fe80000100800 */
[----:B------:R-:W-:Y:S04]  /*729b0*/  STL [R1+0x1c60], R248 ;  /* 0x001c60f801007387 */ /* 0x000fe80000100800 */
[----:B------:R-:W1:Y:S01]  /*729c0*/  LDSM.16.M88.4 R68, [R0+0x4180] ;  /* 0x004180000044783b */ /* 0x000e620000000200 */
[----:B------:R-:W-:-:S03]  /*729d0*/  IMAD.MOV.U32 R225, RZ, RZ, R17 ;  /* 0x000000ffffe17224 */ /* 0x000fc600078e0011 */
[----:B------:R-:W-:Y:S04]  /*729e0*/  LDSM.16.M88.4 R196, [R0+0x8180] ;  /* 0x0081800000c4783b */ /* 0x000fe80000000200 */
[----:B------:R-:W1:Y:S04]  /*729f0*/  LDSM.16.M88.4 R192, [R0+0xc180] ;  /* 0x00c1800000c0783b */ /* 0x000e680000000200 */
[----:B------:R-:W-:Y:S04]  /*72a00*/  LDSM.16.M88.4 R164, [R0+0x30180] ;  /* 0x0301800000a4783b */ /* 0x000fe80000000200 */
[----:B------:R-:W-:Y:S04]  /*72a10*/  LDSM.16.M88.4 R160, [R0+0x34180] ;  /* 0x0341800000a0783b */ /* 0x000fe80000000200 */
[----:B------:R-:W-:Y:S04]  /*72a20*/  LDSM.16.M88.4 R188, [R0+0x18180] ;  /* 0x0181800000bc783b */ /* 0x000fe80000000200 */
[----:B------:R-:W-:Y:S04]  /*72a30*/  LDSM.16.M88.4 R184, [R0+0x1c180] ;  /* 0x01c1800000b8783b */ /* 0x000fe80000000200 */
[----:B------:R-:W-:Y:S04]  /*72a40*/  LDSM.16.M88.4 R176, [R0+0x24180] ;  /* 0x0241800000b0783b */ /* 0x000fe80000000200 */
[----:B------:R-:W-:Y:S04]  /*72a50*/  LDSM.16.M88.4 R172, [R0+0x28180] ;  /* 0x0281800000ac783b */ /* 0x000fe80000000200 */
[----:B------:R-:W-:Y:S04]  /*72a60*/  LDSM.16.M88.4 R168, [R0+0x2c180] ;  /* 0x02c1800000a8783b */ /* 0x000fe80000000200 */
[----:B------:R-:W-:Y:S04]  /*72a70*/  LDSM.16.M88.4 R156, [R0+0x38180] ;  /* 0x03818000009c783b */ /* 0x000fe80000000200 */
[----:B------:R-:W-:Y:S01]  /*72a80*/  LDSM.16.M88.4 R152, [R0+0x3c180] ;  /* 0x03c180000098783b */ /* 0x000fe20000000200 */
[C---:B-----5:R-:W-:Y:S11]  /*72a90*/  HMMA.1688.F32.TF32 R112, R92.reuse, R46, R112 ;  /* 0x0000002e5c70723c */ /* 0x060ff60000081070 */
[----:B------:R-:W-:Y:S11]  /*72aa0*/  @!UPT UIADD3 URZ, URZ, URZ, URZ ;  /* 0x0000003f3f3ff290 */ /* 0x000ff6000fffe03f */
[----:B------:R-:W-:Y:S01]  /*72ab0*/  @!UPT UIADD3 URZ, URZ, URZ, URZ ;  /* 0x0000003f3f3ff290 */ /* 0x000fe2000fffe03f */
[----:B------:R5:W-:Y:S02]  /*72ac0*/  STL.64 [R1+0x38], R114 ;  /* 0x0000387201007387 */ /* 0x000be40000100a00 */
[----:B-----5:R-:W-:Y:S02]  /*72ad0*/  IMAD.MOV.U32 R114, RZ, RZ, R57 ;  /* 0x000000ffff727224 */ /* 0x020fe400078e0039 */
[----:B------:R-:W-:Y:S01]  /*72ae0*/  IMAD.MOV.U32 R115, RZ, RZ, R56 ;  /* 0x000000ffff737224 */ /* 0x000fe200078e0038 */
[----:B---3--:R-:W-:Y:S01]  /*72af0*/  HMMA.1688.F32.TF32 R136, R92, R54, R136 ;  /* 0x000000365c88723c */ /* 0x008fe20000081088 */
[----:B------:R-:W-:Y:S02]  /*72b00*/  IMAD.MOV.U32 R239, RZ, RZ, R112 ;  /* 0x000000ffffef7224 */ /* 0x000fe400078e0070 */
[----:B------:R-:W-:-:S05]  /*72b10*/  IMAD.MOV.U32 R237, RZ, RZ, R113 ;  /* 0x000000ffffed7224 */ /* 0x000fca00078e0071 */
[C---:B----4-:R-:W-:Y:S01]  /*72b20*/  HMMA.1688.F32.TF32 R56, R92.reuse, R58, R132 ;  /* 0x0000003a5c38723c */ /* 0x050fe20000081084 */
[----:B------:R-:W-:Y:S02]  /*72b30*/  IMAD.MOV.U32 R112, RZ, RZ, R61 ;  /* 0x000000ffff707224 */ /* 0x000fe400078e003d */
[----:B------:R-:W-:Y:S11]  /*72b40*/  IMAD.MOV.U32 R113, RZ, RZ, R60 ;  /* 0x000000ffff717224 */ /* 0x000ff600078e003c */
[----:B------:R-:W-:Y:S02]  /*72b50*/  @!UPT UIADD3 URZ, URZ, URZ, URZ ;  /* 0x0000003f3f3ff290 */ /* 0x000fe4000fffe03f */
[----:B------:R-:W-:Y:S02]  /*72b60*/  IMAD.MOV.U32 R249, RZ, RZ, R136 ;  /* 0x000000fffff97224 */ /* 0x000fe400078e0088 */
[----:B------:R-:W-:Y:S02]  /*72b70*/  IMAD.MOV.U32 R248, RZ, RZ, R137 ;  /* 0x000000fffff87224 */ /* 0x000fe400078e0089 */
[----:B------:R-:W-:Y:S01]  /*72b80*/  IMAD.MOV.U32 R240, RZ, RZ, R138 ;  /* 0x000000fffff07224 */ /* 0x000fe200078e008a */
[----:B--2---:R-:W-:Y:S01]  /*72b90*/  HMMA.1688.F32.TF32 R60, R92, R62, R128 ;  /* 0x0000003e5c3c723c */ /* 0x004fe20000081080 */
[----:B------:R-:W-:Y:S02]  /*72ba0*/  IMAD.MOV.U32 R241, RZ, RZ, R139 ;  /* 0x000000fffff17224 */ /* 0x000fe400078e008b */
[----:B------:R-:W-:-:S05]  /*72bb0*/  IMAD.MOV.U32 R250, RZ, RZ, R56 ;  /* 0x000000fffffa7224 */ /* 0x000fca00078e0038 */
[----:B------:R-:W-:Y:S01]  /*72bc0*/  HMMA.1688.F32.TF32 R128, R92, R66, R124 ;  /* 0x000000425c80723c */ /* 0x000fe2000008107c */
[----:B------:R-:W-:Y:S02]  /*72bd0*/  IMAD.MOV.U32 R251, RZ, RZ, R57 ;  /* 0x000000fffffb7224 */ /* 0x000fe400078e0039 */
[----:B------:R-:W-:Y:S02]  /*72be0*/  IMAD.MOV.U32 R252, RZ, RZ, R58 ;  /* 0x000000fffffc7224 */ /* 0x000fe400078e003a */
[----:B------:R-:W-:-:S03]  /*72bf0*/  IMAD.MOV.U32 R3, RZ, RZ, R59 ;  /* 0x000000ffff037224 */ /* 0x000fc600078e003b */
[-C--:B-1----:R-:W-:Y:S07]  /*72c00*/  HMMA.1688.F32.TF32 R124, R80, R4.reuse, R116 ;  /* 0x00000004507c723c */ /* 0x082fee0000081074 */
[----:B------:R-:W-:Y:S01]  /*72c10*/  STL.64 [R1+0x1ba0], R62 ;  /* 0x001ba03e01007387 */ /* 0x000fe20000100a00 */
[-C--:B------:R-:W-:Y:S08]  /*72c20*/  HMMA.1688.F32.TF32 R136, R88, R4.reuse, R120 ;  /* 0x000000045888723c */ /* 0x080ff00000081078 */
[----:B------:R-:W-:Y:S01]  /*72c30*/  HMMA.1688.F32.TF32 R56, R76, R4, R180 ;  /* 0x000000044c38723c */ /* 0x000fe200000810b4 */
[----:B------:R-:W-:Y:S04]  /*72c40*/  STL.64 [R1+0x1b98], R60 ;  /* 0x001b983c01007387 */ /* 0x000fe80000100a00 */
[----:B------:R-:W-:Y:S04]  /*72c50*/  STL.64 [R1+0x1bb0], R130 ;  /* 0x001bb08201007387 */ /* 0x000fe80000100a00 */
[----:B------:R-:W-:Y:S01]  /*72c60*/  STL.64 [R1+0x1ba8], R128 ;  /* 0x001ba88001007387 */ /* 0x000fe20000100a00 */
[----:B------:R-:W-:Y:S03]  /*72c70*/  HMMA.1688.F32.TF32 R140, R92, R50, R140 ;  /* 0x000000325c8c723c */ /* 0x000fe6000008108c */
[----:B------:R-:W1:Y:S04]  /*72c80*/  LDSM.16.M88.4 R120, [R0+0x10180] ;  /* 0x010180000078783b */ /* 0x000e680000000200 */
[----:B------:R-:W-:Y:S04]  /*72c90*/  STL.64 [R1+0x1bc0], R138 ;  /* 0x001bc08a01007387 */ /* 0x000fe80000100a00 */
[----:B------:R-:W-:Y:S04]  /*72ca0*/  STL.64 [R1+0x1bb8], R136 ;  /* 0x001bb88801007387 */ /* 0x000fe80000100a00 */
[----:B------:R-:W-:Y:S04]  /*72cb0*/  STL [R1+0x1b34], R124 ;  /* 0x001b347c01007387 */ /* 0x000fe80000100800 */
[----:B------:R-:W-:Y:S04]  /*72cc0*/  STL [R1+0x1b30], R125 ;  /* 0x001b307d01007387 */ /* 0x000fe80000100800 */
[----:B------:R-:W-:Y:S04]  /*72cd0*/  STL [R1+0x1b2c], R126 ;  /* 0x001b2c7e01007387 */ /* 0x000fe80000100800 */
[----:B------:R-:W-:Y:S04]  /*72ce0*/  STL [R1+0x1b28], R127 ;  /* 0x001b287f01007387 */ /* 0x000fe80000100800 */
[----:B------:R-:W-:Y:S04]  /*72cf0*/  STL.64 [R1+0x1bd0], R58 ;  /* 0x001bd03a01007387 */ /* 0x000fe80000100a00 */
[----:B------:R2:W-:Y:S01]  /*72d00*/  STL.64 [R1+0x1bc8], R56 ;  /* 0x001bc83801007387 */ /* 0x0005e20000100a00 */
[----:B------:R-:W-:Y:S08]  /*72d10*/  HMMA.1688.F32.TF32 R132, R88, R68, R112 ;  /* 0x000000445884723c */ /* 0x000ff00000081070 */
[----:B------:R-:W-:Y:S01]  /*72d20*/  HMMA.1688.F32.TF32 R8, R92, R10, R144 ;  /* 0x0000000a5c08723c */ /* 0x000fe20000081090 */
[----:B------:R-:W-:Y:S01]  /*72d30*/  IMAD.MOV.U32 R42, RZ, RZ, R33 ;  /* 0x000000ffff2a7224 */ /* 0x000fe200078e0021 */
[----:B------:R-:W3:Y:S01]  /*72d40*/  LDSM.16.M88.4 R116, [R0+0x14180] ;  /* 0x014180000074783b */ /* 0x000ee20000000200 */
[----:B------:R-:W-:-:S03]  /*72d50*/  IMAD.MOV.U32 R43, RZ, RZ, R32 ;  /* 0x000000ffff2b7224 */ /* 0x000fc600078e0020 */
[----:B------:R-:W4:Y:S02]  /*72d60*/  LDSM.16.M88.4 R180, [R0+0x20180] ;  /* 0x0201800000b4783b */ /* 0x000f240000000200 */
[----:B--2---:R-:W-:Y:S01]  /*72d70*/  HMMA.1688.F32.TF32 R56, R72, R4, R244 ;  /* 0x000000044838723c */ /* 0x004fe200000810f4 */
[----:B------:R-:W-:Y:S01]  /*72d80*/  MOV R242, R140 ;  /* 0x0000008c00f27202 */ /* 0x000fe20000000f00 */
[----:B------:R2:W-:Y:S01]  /*72d90*/  STL.64 [R1+0x1bd8], R6 ;  /* 0x001bd80601007387 */ /* 0x0005e20000100a00 */
[----:B------:R-:W-:Y:S02]  /*72da0*/  IMAD.MOV.U32 R243, RZ, RZ, R141 ;  /* 0x000000fffff37224 */ /* 0x000fe400078e008d */
[----:B------:R-:W-:Y:S02]  /*72db0*/  IMAD.MOV.U32 R140, RZ, RZ, R2 ;  /* 0x000000ffff8c7224 */ /* 0x000fe400078e0002 */
[----:B------:R-:W-:Y:S02]  /*72dc0*/  IMAD.MOV.U32 R236, RZ, RZ, R142 ;  /* 0x000000ffffec7224 */ /* 0x000fe400078e008e */
[----:B------:R-:W-:-:S02]  /*72dd0*/  IMAD.MOV.U32 R141, RZ, RZ, R12 ;  /* 0x000000ffff8d7224 */ /* 0x000fc400078e000c */
[----:B------:R-:W-:Y:S02]  /*72de0*/  IMAD.MOV.U32 R238, RZ, RZ, R143 ;  /* 0x000000ffffee7224 */ /* 0x000fe400078e008f */
[----:B------:R-:W-:Y:S02]  /*72df0*/  IMAD.MOV.U32 R142, RZ, RZ, R13 ;  /* 0x000000ffff8e7224 */ /* 0x000fe400078e000d */
[----:B------:R-:W-:-:S08]  /*72e00*/  IMAD.MOV.U32 R143, RZ, RZ, R16 ;  /* 0x000000ffff8f7224 */ /* 0x000fd000078e0010 */
[----:B------:R-:W-:Y:S04]  /*72e10*/  STL.64 [R1+0x3d0], R56 ;  /* 0x0003d03801007387 */ /* 0x000fe80000100a00 */
[----:B------:R-:W-:Y:S04]  /*72e20*/  STL.64 [R1+0x3d8], R58 ;  /* 0x0003d83a01007387 */ /* 0x000fe80000100a00 */
[----:B------:R-:W5:Y:S04]  /*72e30*/  LDL.LU R2, [R1+0x1ca0] ;  /* 0x001ca00001027983 */ /* 0x000f680000300800 */
[----:B------:R-:W3:Y:S04]  /*72e40*/  LDL.LU R12, [R1+0x1c9c] ;  /* 0x001c9c00010c7983 */ /* 0x000ee80000300800 */
[----:B------:R-:W4:Y:S04]  /*72e50*/  LDL.LU R13, [R1+0x1c98] ;  /* 0x001c9800010d7983 */ /* 0x000f280000300800 */
[----:B------:R-:W4:Y:S04]  /*72e60*/  LDL.LU R16, [R1+0x1c94] ;  /* 0x001c940001107983 */ /* 0x000f280000300800 */
[----:B------:R-:W1:Y:S04]  /*72e70*/  LDL.LU R224, [R1+0x3a0] ;  /* 0x0003a00001e07983 */ /* 0x000e680000300800 */
[----:B------:R-:W4:Y:S04]  /*72e80*/  LDL.LU R17, [R1+0x1c90] ;  /* 0x001c900001117983 */ /* 0x000f280000300800 */
[----:B------:R-:W1:Y:S04]  /*72e90*/  LDL.LU R226, [R1+0x3a8] ;  /* 0x0003a80001e27983 */ /* 0x000e680000300800 */
[----:B------:R-:W1:Y:S04]  /*72ea0*/  LDL.LU R227, [R1+0x3ac] ;  /* 0x0003ac0001e37983 */ /* 0x000e680000300800 */
[----:B------:R-:W4:Y:S04]  /*72eb0*/  LDL.LU R112, [R1+0x3c0] ;  /* 0x0003c00001707983 */ /* 0x000f280000300800 */
[----:B------:R-:W4:Y:S04]  /*72ec0*/  LDL.LU R113, [R1+0x3c4] ;  /* 0x0003c40001717983 */ /* 0x000f280000300800 */
[----:B------:R-:W4:Y:S01]  /*72ed0*/  LDL.LU R114, [R1+0x3c8] ;  /* 0x0003c80001727983 */ /* 0x000f220000300800 */
[-C--:B------:R-:W-:Y:S08]  /*72ee0*/  HMMA.1688.F32.TF32 R84, R80, R68.reuse, R84 ;  /* 0x000000445054723c */ /* 0x080ff00000081054 */
[-C--:B--2---:R-:W-:Y:S08]  /*72ef0*/  HMMA.1688.F32.TF32 R4, R72, R68.reuse, R8 ;  /* 0x000000444804723c */ /* 0x084ff00000081008 */
[----:B------:R-:W-:Y:S01]  /*72f00*/  HMMA.1688.F32.TF32 R148, R76, R68, R148 ;  /* 0x000000444c94723c */ /* 0x000fe20000081094 */
[----:B------:R-:W-:Y:S04]  /*72f10*/  STL.64 [R1+0x1be8], R134 ;  /* 0x001be88601007387 */ /* 0x000fe80000100a00 */
[----:B------:R-:W-:Y:S04]  /*72f20*/  STL.64 [R1+0x1be0], R132 ;  /* 0x001be08401007387 */ /* 0x000fe80000100a00 */
[----:B------:R-:W-:Y:S04]  /*72f30*/  STL [R1+0x1b44], R84 ;  /* 0x001b445401007387 */ /* 0x000fe80000100800 */
[----:B------:R-:W-:Y:S04]  /*72f40*/  STL [R1+0x1b40], R85 ;  /* 0x001b405501007387 */ /* 0x000fe80000100800 */
[----:B------:R-:W-:Y:S04]  /*72f50*/  STL [R1+0x1b3c], R86 ;  /* 0x001b3c5601007387 */ /* 0x000fe80000100800 */
[----:B------:R-:W-:Y:S04]  /*72f60*/  STL [R1+0x1b38], R87 ;  /* 0x001b385701007387 */ /* 0x000fe80000100800 */
[----:B------:R-:W-:Y:S04]  /*72f70*/  STL.64 [R1+0x1bf8], R150 ;  /* 0x001bf89601007387 */ /* 0x000fe80000100a00 */
[----:B------:R-:W-:Y:S04]  /*72f80*/  STL.64 [R1+0x1bf0], R148 ;  /* 0x001bf09401007387 */ /* 0x000fe80000100a00 */
[----:B------:R-:W-:Y:S04]  /*72f90*/  STL.64 [R1+0x3e0], R4 ;  /* 0x0003e00401007387 */ /* 0x000fe80000100a00 */
[----:B------:R-:W-:Y:S04]  /*72fa0*/  STL [R1+0x3e8], R6 ;  /* 0x0003e80601007387 */ /* 0x000fe80000100800 */
[----:B------:R-:W-:Y:S01]  /*72fb0*/  STL.64 [R1+0x1c00], R70 ;  /* 0x001c004601007387 */ /* 0x000fe20000100a00 */
[----:B-----5:R-:W-:Y:S01]  /*72fc0*/  IMAD.MOV.U32 R147, RZ, RZ, R2 ;  /* 0x000000ffff937224 */ /* 0x020fe200078e0002 */
[----:B---3--:R-:W-:Y:S01]  /*72fd0*/  MOV R146, R12 ;  /* 0x0000000c00927202 */ /* 0x008fe20000000f00 */
[----:B----4-:R-:W-:-:S02]  /*72fe0*/  IMAD.MOV.U32 R145, RZ, RZ, R13 ;  /* 0x000000ffff917224 */ /* 0x010fc400078e000d */
[----:B------:R-:W-:Y:S02]  /*72ff0*/  IMAD.MOV.U32 R144, RZ, RZ, R16 ;  /* 0x000000ffff907224 */ /* 0x000fe400078e0010 */
[----:B------:R-:W-:-:S05]  /*73000*/  IMAD.MOV.U32 R115, RZ, RZ, R17 ;  /* 0x000000ffff737224 */ /* 0x000fca00078e0011 */
[----:B------:R-:W-:Y:S01]  /*73010*/  HMMA.1688.F32.TF32 R144, R88, R192, R144 ;  /* 0x000000c05890723c */ /* 0x000fe20000081090 */
[----:B------:R-:W-:-:S07]  /*73020*/  IMAD.MOV.U32 R2, RZ, RZ, R7 ;  /* 0x000000ffff027224 */ /* 0x000fce00078e0007 */
[C---:B------:R-:W-:Y:S01]  /*73030*/  HMMA.1688.F32.TF32 R112, R88.reuse, R196, R112 ;  /* 0x000000c45870723c */ /* 0x040fe20000081070 */
[----:B------:R-:W-:Y:S07]  /*73040*/  STL [R1+0x1b48], R2 ;  /* 0x001b480201007387 */ /* 0x000fee0000100800 */
[----:B-1----:R-:W-:Y:S07]  /*73050*/  HMMA.1688.F32.TF32 R12, R88, R120, R224 ;  /* 0x00000078580c723c */ /* 0x002fee00000810e0 */
[----:B------:R-:W-:-:S02]  /*73060*/  IMAD.MOV.U32 R224, RZ, RZ, R21 ;  /* 0x000000ffffe07224 */ /* 0x000fc400078e0015 */
[----:B------:R-:W-:-:S06]  /*73070*/  IMAD.MOV.U32 R225, RZ, RZ, R20 ;  /* 0x000000ffffe17224 */ /* 0x000fcc00078e0014 */
[----:B------:R-:W-:Y:S04]  /*73080*/  STL.64 [R1+0x1c10], R114 ;  /* 0x001c107201007387 */ /* 0x000fe80000100a00 */
[----:B------:R-:W-:Y:S01]  /*73090*/  STL.64 [R1+0x1c08], R112 ;  /* 0x001c087001007387 */ /* 0x000fe20000100a00 */
[----:B------:R-:W-:-:S03]  /*730a0*/  IMAD.MOV.U32 R226, RZ, RZ, R25 ;  /* 0x000000ffffe27224 */ /* 0x000fc600078e0019 */
[----:B------:R-:W-:Y:S01]  /*730b0*/  STL.64 [R1+0x1c20], R146 ;  /* 0x001c209201007387 */ /* 0x000fe20000100a00 */
[----:B------:R-:W-:-:S03]  /*730c0*/  IMAD.MOV.U32 R227, RZ, RZ, R24 ;  /* 0x000000ffffe37224 */ /* 0x000fc600078e0018 */
[----:B------:R-:W-:Y:S04]  /*730d0*/  STL.64 [R1+0x1c18], R144 ;  /* 0x001c189001007387 */ /* 0x000fe80000100a00 */
[----:B------:R-:W2:Y:S04]  /*730e0*/  LDL.LU R21, [R1+0x1c8c] ;  /* 0x001c8c0001157983 */ /* 0x000ea80000300800 */
[----:B------:R-:W2:Y:S04]  /*730f0*/  LDL.LU R20, [R1+0x1c88] ;  /* 0x001c880001147983 */ /* 0x000ea80000300800 */
[----:B------:R-:W3:Y:S04]  /*73100*/  LDL.LU R25, [R1+0x1c84] ;  /* 0x001c840001197983 */ /* 0x000ee80000300800 */
[----:B------:R-:W3:Y:S04]  /*73110*/  LDL.LU R24, [R1+0x1c80] ;  /* 0x001c800001187983 */ /* 0x000ee80000300800 */
[----:B------:R-:W4:Y:S04]  /*73120*/  LDL.LU R33, [R1+0x1c7c] ;  /* 0x001c7c0001217983 */ /* 0x000f280000300800 */
[----:B------:R-:W4:Y:S04]  /*73130*/  LDL.LU R32, [R1+0x1c78] ;  /* 0x001c780001207983 */ /* 0x000f280000300800 */
[----:B------:R-:W2:Y:S04]  /*73140*/  LDL.LU R22, [R1+0x388] ;  /* 0x0003880001167983 */ /* 0x000ea80000300800 */
[----:B------:R-:W2:Y:S04]  /*73150*/  LDL.LU R23, [R1+0x38c] ;  /* 0x00038c0001177983 */ /* 0x000ea80000300800 */
[----:B------:R-:W3:Y:S04]  /*73160*/  LDL.LU R26, [R1+0x378] ;  /* 0x00037800011a7983 */ /* 0x000ee80000300800 */
[----:B------:R-:W3:Y:S04]  /*73170*/  LDL.LU R27, [R1+0x37c] ;  /* 0x00037c00011b7983 */ /* 0x000ee80000300800 */
        /* <DEDUP_REMOVED lines=8> */
[----:B------:R-:W3:Y:S04]  /*73200*/  LDL.LU R228, [R1+0x320] ;  /* 0x0003200001e47983 */ /* 0x000ee80000300800 */
[----:B------:R-:W3:Y:S04]  /*73210*/  LDL.LU R229, [R1+0x324] ;  /* 0x0003240001e57983 */ /* 0x000ee80000300800 */
[----:B------:R-:W3:Y:S04]  /*73220*/  LDL.LU R230, [R1+0x328] ;  /* 0x0003280001e67983 */ /* 0x000ee80000300800 */
[----:B------:R-:W3:Y:S01]  /*73230*/  LDL.LU R231, [R1+0x32c] ;  /* 0x00032c0001e77983 */ /* 0x000ee20000300800 */
[----:B------:R-:W-:Y:S03]  /*73240*/  HMMA.1688.F32.TF32 R16, R88, R116, R140 ;  /* 0x000000745810723c */ /* 0x000fe6000008108c */
        /* <DEDUP_REMOVED lines=10> */
[----:B------:R-:W-:-:S03]  /*732f0*/  IMAD.MOV.U32 R62, RZ, RZ, R29 ;  /* 0x000000ffff3e7224 */ /* 0x000fc600078e001d */
[----:B------:R-:W5:Y:S01]  /*73300*/  LDL.LU R66, [R1+0x2d8] ;  /* 0x0002d80001427983 */ /* 0x000f620000300800 */
[----:B------:R-:W-:-:S03]  /*73310*/  IMAD.MOV.U32 R63, RZ, RZ, R28 ;  /* 0x000000ffff3f7224 */ /* 0x000fc600078e001c */
[----:B------:R-:W5:Y:S04]  /*73320*/  LDL.LU R67, [R1+0x2dc] ;  /* 0x0002dc0001437983 */ /* 0x000f680000300800 */
[----:B------:R-:W5:Y:S04]  /*73330*/  LDL.LU R60, [R1+0x2c0] ;  /* 0x0002c000013c7983 */ /* 0x000f680000300800 */
[----:B------:R-:W5:Y:S01]  /*73340*/  LDL.LU R61, [R1+0x2c4] ;  /* 0x0002c400013d7983 */ /* 0x000f620000300800 */
[----:B--2---:R-:W-:Y:S07]  /*73350*/  HMMA.1688.F32.TF32 R28, R88, R180, R232 ;  /* 0x000000b4581c723c */ /* 0x004fee00000810e8 */
[----:B------:R-:W-:-:S02]  /*73360*/  IMAD.MOV.U32 R234, RZ, RZ, R45 ;  /* 0x000000ffffea7224 */ /* 0x000fc400078e002d */
[----:B------:R-:W-:Y:S02]  /*73370*/  IMAD.MOV.U32 R235, RZ, RZ, R44 ;  /* 0x000000ffffeb7224 */ /* 0x000fe400078e002c */
[----:B------:R-:W-:Y:S02]  /*73380*/  IMAD.MOV.U32 R232, RZ, RZ, R49 ;  /* 0x000000ffffe87224 */ /* 0x000fe400078e0031 */
[----:B------:R-:W-:Y:S02]  /*73390*/  IMAD.MOV.U32 R233, RZ, RZ, R48 ;  /* 0x000000ffffe97224 */ /* 0x000fe400078e0030 */
[C---:B------:R-:W-:Y:S08]  /*733a0*/  HMMA.1688.F32.TF32 R48, R88.reuse, R160, R224 ;  /* 0x000000a05830723c */ /* 0x040ff000000810e0 */
[----:B---3--:R-:W-:Y:S01]  /*733b0*/  HMMA.1688.F32.TF32 R44, R88, R164, R228 ;  /* 0x000000a4582c723c */ /* 0x008fe200000810e4 */
        /* <DEDUP_REMOVED lines=8> */
[----:B------:R-:W3:Y:S04]  /*73440*/  LDL.LU R96, [R1+0x1c74] ;  /* 0x001c740001607983 */ /* 0x000ee80000300800 */
[----:B------:R-:W3:Y:S04]  /*73450*/  LDL.LU R97, [R1+0x1c70] ;  /* 0x001c700001617983 */ /* 0x000ee80000300800 */
[----:B------:R-:W3:Y:S04]  /*73460*/  LDL.LU R98, [R1+0x1c6c] ;  /* 0x001c6c0001627983 */ /* 0x000ee80000300800 */
[----:B------:R-:W3:Y:S01]  /*73470*/  LDL.LU R99, [R1+0x1c68] ;  /* 0x001c680001637983 */ /* 0x000ee20000300800 */
[C---:B----4-:R-:W-:Y:S08]  /*73480*/  HMMA.1688.F32.TF32 R8, R80.reuse, R196, R92 ;  /* 0x000000c45008723c */ /* 0x050ff0000008105c */
[----:B-----5:R-:W-:Y:S08]  /*73490*/  HMMA.1688.F32.TF32 R64, R80, R192, R64 ;  /* 0x000000c05040723c */ /* 0x020ff00000081040 */
[C---:B------:R-:W-:Y:S08]  /*734a0*/  HMMA.1688.F32.TF32 R20, R88.reuse, R188, R20 ;  /* 0x000000bc5814723c */ /* 0x040ff00000081014 */
[C---:B------:R-:W-:Y:S08]  /*734b0*/  HMMA.1688.F32.TF32 R24, R88.reuse, R184, R24 ;  /* 0x000000b85818723c */ /* 0x040ff00000081018 */
[C---:B------:R-:W-:Y:S08]  /*734c0*/  HMMA.1688.F32.TF32 R32, R88.reuse, R176, R32 ;  /* 0x000000b05820723c */ /* 0x040ff00000081020 */
[C---:B------:R-:W-:Y:S08]  /*734d0*/  HMMA.1688.F32.TF32 R36, R88.reuse, R172, R36 ;  /* 0x000000ac5824723c */ /* 0x040ff00000081024 */
[C---:B------:R-:W-:Y:S08]  /*734e0*/  HMMA.1688.F32.TF32 R40, R88.reuse, R168, R40 ;  /* 0x000000a85828723c */ /* 0x040ff00000081028 */
[C---:B------:R-:W-:Y:S08]  /*734f0*/  HMMA.1688.F32.TF32 R140, R88.reuse, R156, R140 ;  /* 0x0000009c588c723c */ /* 0x040ff0000008108c */
[----:B------:R-:W-:Y:S01]  /*73500*/  HMMA.1688.F32.TF32 R52, R88, R152, R52 ;  /* 0x000000985834723c */ /* 0x000fe20000081034 */
[----:B------:R-:W-:Y:S07]  /*73510*/  STL [R1+0x1b58], R8 ;  /* 0x001b580801007387 */ /* 0x000fee0000100800 */
[C---:B------:R-:W-:Y:S01]  /*73520*/  HMMA.1688.F32.TF32 R88, R80.reuse, R120, R60 ;  /* 0x000000785058723c */ /* 0x040fe2000008103c */
[----:B------:R-:W-:Y:S07]  /*73530*/  STL [R1+0x1b54], R9 ;  /* 0x001b540901007387 */ /* 0x000fee0000100800 */
[----:B------:R-:W-:Y:S01]  /*73540*/  HMMA.1688.F32.TF32 R92, R80, R116, R232 ;  /* 0x00000074505c723c */ /* 0x000fe200000810e8 */
[----:B------:R-:W-:Y:S04]  /*73550*/  STL [R1+0x1b50], R10 ;  /* 0x001b500a01007387 */ /* 0x000fe80000100800 */
[----:B------:R2:W-:Y:S04]  /*73560*/  STL [R1+0x1b4c], R11 ;  /* 0x001b4c0b01007387 */ /* 0x0005e80000100800 */
        /* <DEDUP_REMOVED lines=20> */
[----:B------:R-:W-:Y:S04]  /*736b0*/  STL [R1+0x1b94], R97 ;  /* 0x001b946101007387 */ /* 0x000fe80000100800 */
[----:B------:R-:W-:Y:S04]  /*736c0*/  STL [R1+0x1b90], R98 ;  /* 0x001b906201007387 */ /* 0x000fe80000100800 */
[----:B------:R-:W-:Y:S04]  /*736d0*/  STL [R1+0x1b8c], R99 ;  /* 0x001b8c6301007387 */ /* 0x000fe80000100800 */
[----:B------:R2:W-:Y:S04]  /*736e0*/  STL.64 [R1+0x60], R8 ;  /* 0x0000600801007387 */ /* 0x0005e80000100a00 */
[----:B------:R3:W-:Y:S04]  /*736f0*/  STL.64 [R1+0x68], R10 ;  /* 0x0000680a01007387 */ /* 0x0007e80000100a00 */
        /* <DEDUP_REMOVED lines=19> */
[----:B------:R-:W3:Y:S01]  /*73830*/  LDL.LU R204, [R1+0x240] ;  /* 0x0002400001cc7983 */ /* 0x000ee20000300800 */
[----:B------:R-:W-:Y:S01]  /*73840*/  IMAD.MOV.U32 R214, RZ, RZ, R209 ;  /* 0x000000ffffd67224 */ /* 0x000fe200078e00d1 */
[----:B------:R-:W-:Y:S01]  /*73850*/  MOV R209, R206 ;  /* 0x000000ce00d17202 */ /* 0x000fe20000000f00 */
[----:B------:R-:W-:-:S02]  /*73860*/  IMAD.MOV.U32 R210, RZ, RZ, R205 ;  /* 0x000000ffffd27224 */ /* 0x000fc400078e00cd */
[----:B------:R-:W-:Y:S01]  /*73870*/  IMAD.MOV.U32 R215, RZ, RZ, R208 ;  /* 0x000000ffffd77224 */ /* 0x000fe200078e00d0 */
[----:B------:R-:W3:Y:S01]  /*73880*/  LDL.LU R205, [R1+0x244] ;  /* 0x0002440001cd7983 */ /* 0x000ee20000300800 */
[----:B------:R-:W-:-:S03]  /*73890*/  IMAD.MOV.U32 R208, RZ, RZ, R207 ;  /* 0x000000ffffd07224 */ /* 0x000fc600078e00cf */
        /* <DEDUP_REMOVED lines=18> */
[----:B------:R-:W-:Y:S11]  /*739c0*/  HMMA.1688.F32.TF32 R4, R80, R168, R224 ;  /* 0x000000a85004723c */ /* 0x000ff600000810e0 */
[----:B------:R-:W-:Y:S11]  /*739d0*/  @!UPT UIADD3 URZ, URZ, URZ, URZ ;  /* 0x0000003f3f3ff290 */ /* 0x000ff6000fffe03f */
[----:B------:R-:W-:Y:S02]  /*739e0*/  @!UPT UIADD3 URZ, URZ, URZ, URZ ;  /* 0x0000003f3f3ff290 */ /* 0x000fe4000fffe03f */
[----:B-1----:R-:W-:Y:S01]  /*739f0*/  IMAD.MOV.U32 R65, RZ, RZ, R4 ;  /* 0x000000ffff417224 */ /* 0x002fe200078e0004 */
[----:B----4-:R-:W-:Y:S01]  /*73a00*/  MOV R66, R5 ;  /* 0x0000000500427202 */ /* 0x010fe20000000f00 */
[----:B-----5:R-:W-:Y:S02]  /*73a10*/  IMAD.MOV.U32 R67, RZ, RZ, R6 ;  /* 0x000000ffff437224 */ /* 0x020fe400078e0006 */
[----:B--2---:R-:W-:Y:S02]  /*73a20*/  IMAD.MOV.U32 R8, RZ, RZ, R7 ;  /* 0x000000ffff087224 */ /* 0x004fe400078e0007 */
[----:B------:R-:W-:Y:S02]  /*73a30*/  IMAD.MOV.U32 R227, RZ, RZ, R216 ;  /* 0x000000ffffe37224 */ /* 0x000fe400078e00d8 */
[----:B------:R-:W-:Y:S01]  /*73a40*/  IMAD.MOV.U32 R226, RZ, RZ, R217 ;  /* 0x000000ffffe27224 */ /* 0x000fe200078e00d9 */
[----:B------:R-:W2:Y:S01]  /*73a50*/  LDL.LU R216, [R1+0x1f0] ;  /* 0x0001f00001d87983 */ /* 0x000ea20000300800 */
[----:B------:R-:W-:-:S02]  /*73a60*/  IMAD.MOV.U32 R225, RZ, RZ, R218 ;  /* 0x000000ffffe17224 */ /* 0x000fc400078e00da */
[----:B------:R-:W-:Y:S01]  /*73a70*/  IMAD.MOV.U32 R224, RZ, RZ, R219 ;  /* 0x000000ffffe07224 */ /* 0x000fe200078e00db */
[----:B------:R-:W2:Y:S04]  /*73a80*/  LDL.LU R217, [R1+0x1f4] ;  /* 0x0001f40001d97983 */ /* 0x000ea80000300800 */
[----:B------:R-:W2:Y:S04]  /*73a90*/  LDL.LU R218, [R1+0x1f8] ;  /* 0x0001f80001da7983 */ /* 0x000ea80000300800 */
[----:B------:R-:W2:Y:S04]  /*73aa0*/  LDL.LU R219, [R1+0x1fc] ;  /* 0x0001fc0001db7983 */ /* 0x000ea80000300800 */
[----:B------:R-:W4:Y:S04]  /*73ab0*/  LDL.LU R232, [R1+0x1b0] ;  /* 0x0001b00001e87983 */ /* 0x000f280000300800 */
[----:B------:R-:W4:Y:S04]  /*73ac0*/  LDL.LU R233, [R1+0x1b4] ;  /* 0x0001b40001e97983 */ /* 0x000f280000300800 */
[----:B------:R-:W4:Y:S04]  /*73ad0*/  LDL.LU R234, [R1+0x1b8] ;  /* 0x0001b80001ea7983 */ /* 0x000f280000300800 */
[----:B------:R-:W4:Y:S01]  /*73ae0*/  LDL.LU R235, [R1+0x1bc] ;  /* 0x0001bc0001eb7983 */ /* 0x000f220000300800 */
        /* <DEDUP_REMOVED lines=15> */
[----:B------:R-:W-:Y:S02]  /*73be0*/  IMAD.MOV.U32 R56, RZ, RZ, R239 ;  /* 0x000000ffff387224 */ /* 0x000fe400078e00ef */
[----:B------:R-:W-:Y:S11]  /*73bf0*/  IMAD.MOV.U32 R57, RZ, RZ, R237 ;  /* 0x000000ffff397224 */ /* 0x000ff600078e00ed */
[----:B------:R-:W-:Y:S10]  /*73c00*/  @!UPT UIADD3 URZ, URZ, URZ, URZ ;  /* 0x0000003f3f3ff290 */ /* 0x000ff4000fffe03f */
[----:B------:R-:W-:Y:S02]  /*73c10*/  IMAD.MOV.U32 R9, RZ, RZ, R4 ;  /* 0x000000ffff097224 */ /* 0x000fe400078e0004 */
[----:B------:R-:W-:Y:S02]  /*73c20*/  IMAD.MOV.U32 R10, RZ, RZ, R5 ;  /* 0x000000ffff0a7224 */ /* 0x000fe400078e0005 */
[----:B------:R-:W-:Y:S02]  /*73c30*/  IMAD.MOV.U32 R11, RZ, RZ, R6 ;  /* 0x000000ffff0b7224 */ /* 0x000fe400078e0006 */
[----:B------:R-:W-:Y:S02]  /*73c40*/  IMAD.MOV.U32 R2, RZ, RZ, R7 ;  /* 0x000000ffff027224 */ /* 0x000fe400078e0007 */
[----:B------:R-:W-:Y:S07]  /*73c50*/  HMMA.1688.F32.TF32 R4, R80, R152, R136 ;  /* 0x000000985004723c */ /* 0x000fee0000081088 */
[----:B------:R-:W-:-:S02]  /*73c60*/  IMAD.MOV.U32 R136, RZ, RZ, R242 ;  /* 0x000000ffff887224 */ /* 0x000fc400078e00f2 */
[----:B------:R-:W-:Y:S01]  /*73c70*/  IMAD.MOV.U32 R137, RZ, RZ, R243 ;  /* 0x000000ffff897224 */ /* 0x000fe200078e00f3 */
[----:B------:R-:W-:Y:S01]  /*73c80*/  HMMA.1688.F32.TF32 R244, R76, R120, R128 ;  /* 0x000000784cf4723c */ /* 0x000fe20000081080 */
[----:B------:R-:W-:-:S06]  /*73c90*/  IMAD.MOV.U32 R138, RZ, RZ, R236 ;  /* 0x000000ffff8a7224 */ /* 0x000fcc00078e00ec */
[----:B------:R-:W-:Y:S02]  /*73ca0*/  IMAD.MOV.U32 R128, RZ, RZ, R249 ;  /* 0x000000ffff807224 */ /* 0x000fe400078e00f9 */
[----:B------:R-:W3:Y:S01]  /*73cb0*/  LDL.LU R249, [R1+0x1c64] ;  /* 0x001c640001f97983 */ /* 0x000ee20000300800 */
[----:B------:R-:W-:Y:S02]  /*73cc0*/  IMAD.MOV.U32 R129, RZ, RZ, R248 ;  /* 0x000000ffff817224 */ /* 0x000fe400078e00f8 */
[----:B------:R-:W-:Y:S01]  /*73cd0*/  IMAD.MOV.U32 R130, RZ, RZ, R240 ;  /* 0x000000ffff827224 */ /* 0x000fe200078e00f0 */
[----:B------:R-:W5:Y:S01]  /*73ce0*/  LDL.LU R248, [R1+0x1c60] ;  /* 0x001c600001f87983 */ /* 0x000f620000300800 */
[----:B------:R-:W-:-:S03]  /*73cf0*/  IMAD.MOV.U32 R131, RZ, RZ, R241 ;  /* 0x000000ffff837224 */ /* 0x000fc600078e00f1 */
[----:B------:R-:W2:Y:S01]  /*73d00*/  LDL.LU R240, [R1+0x1c5c] ;  /* 0x001c5c0001f07983 */ /* 0x000ea20000300800 */
[----:B------:R-:W-:-:S03]  /*73d10*/  IMAD.MOV.U32 R139, RZ, RZ, R238 ;  /* 0x000000ffff8b7224 */ /* 0x000fc600078e00ee */
        /* <DEDUP_REMOVED lines=13> */
[----:B------:R-:W-:-:S07]  /*73df0*/  IMAD.MOV.U32 R92, RZ, RZ, R7 ;  /* 0x000000ffff5c7224 */ /* 0x000fce00078e0007 */
[C---:B------:R-:W-:Y:S08]  /*73e00*/  HMMA.1688.F32.TF32 R104, R80.reuse, R180, R104 ;  /* 0x000000b45068723c */ /* 0x040ff00000081068 */
[----:B------:R-:W-:Y:S08]  /*73e10*/  HMMA.1688.F32.TF32 R108, R80, R176, R108 ;  /* 0x000000b0506c723c */ /* 0x000ff0000008106c */
[----:B------:R-:W-:Y:S07]  /*73e20*/  HMMA.1688.F32.TF32 R80, R76, R116, R60 ;  /* 0x000000744c50723c */ /* 0x000fee000008103c */
[----:B------:R-:W-:-:S02]  /*73e30*/  IMAD.MOV.U32 R60, RZ, RZ, R250 ;  /* 0x000000ffff3c7224 */ /* 0x000fc400078e00fa */
[----:B------:R-:W-:Y:S02]  /*73e40*/  IMAD.MOV.U32 R61, RZ, RZ, R251 ;  /* 0x000000ffff3d7224 */ /* 0x000fe400078e00fb */
[----:B--2---:R-:W-:Y:S02]  /*73e50*/  IMAD.MOV.U32 R127, RZ, RZ, R240 ;  /* 0x000000ffff7f7224 */ /* 0x004fe400078e00f0 */
[----:B---3--:R-:W-:Y:S02]  /*73e60*/  IMAD.MOV.U32 R126, RZ, RZ, R241 ;  /* 0x000000ffff7e7224 */ /* 0x008fe400078e00f1 */
[----:B----4-:R-:W-:Y:S02]  /*73e70*/  IMAD.MOV.U32 R125, RZ, RZ, R242 ;  /* 0x000000ffff7d7224 */ /* 0x010fe400078e00f2 */
[----:B-----5:R-:W-:Y:S01]  /*73e80*/  IMAD.MOV.U32 R124, RZ, RZ, R243 ;  /* 0x000000ffff7c7224 */ /* 0x020fe200078e00f3 */
[----:B------:R-:W-:Y:S02]  /*73e90*/  MOV R243, R236 ;  /* 0x000000ec00f37202 */ /* 0x000fe40000000f00 */
[----:B------:R-:W2:Y:S01]  /*73ea0*/  LDL.LU R236, [R1+0x1a0] ;  /* 0x0001a00001ec7983 */ /* 0x000ea20000300800 */
[----:B------:R-:W-:-:S02]  /*73eb0*/  IMAD.MOV.U32 R241, RZ, RZ, R238 ;  /* 0x000000fffff17224 */ /* 0x000fc400078e00ee */
[----:B------:R-:W-:Y:S02]  /*73ec0*/  IMAD.MOV.U32 R240, RZ, RZ, R239 ;  /* 0x000000fffff07224 */ /* 0x000fe400078e00ef */
[----:B------:R-:W-:Y:S02]  /*73ed0*/  IMAD.MOV.U32 R242, RZ, RZ, R237 ;  /* 0x000000fffff27224 */ /* 0x000fe400078e00ed */
        /* <DEDUP_REMOVED lines=34> */
[----:B------:R-:W4:Y:S01]  /*74100*/  LDL.LU R251, [R1+0x1c30] ;  /* 0x001c300001fb7983 */ /* 0x000f220000300800 */
        /* <DEDUP_REMOVED lines=11> */
[----:B------:R-:W4:Y:S01]  /*741c0*/  LDL.LU R252, [R1+0x1c2c] ;  /* 0x001c2c0001fc7983 */ /* 0x000f220000300800 */
[----:B------:R-:W-:-:S03]  /*741d0*/  IMAD.MOV.U32 R63, RZ, RZ, R3 ;  /* 0x000000ffff3f7224 */ /* 0x000fc600078e0003 */
[----:B------:R-:W4:Y:S01]  /*741e0*/  LDL.LU R3, [R1+0x1c28] ;  /* 0x001c280001037983 */ /* 0x000f220000300800 */
[C---:B------:R-:W-:Y:S08]  /*741f0*/  HMMA.1688.F32.TF32 R56, R72.reuse, R172, R56 ;  /* 0x000000ac4838723c */ /* 0x040ff00000081038 */
[C---:B------:R-:W-:Y:S08]  /*74200*/  HMMA.1688.F32.TF32 R136, R72.reuse, R168, R136 ;  /* 0x000000a84888723c */ /* 0x040ff00000081088 */
[----:B------:R-:W-:Y:S08]  /*74210*/  HMMA.1688.F32.TF32 R128, R72, R164, R128 ;  /* 0x000000a44880723c */ /* 0x000ff00000081080 */
[C---:B--2---:R-:W-:Y:S08]  /*74220*/  HMMA.1688.F32.TF32 R236, R76.reuse, R160, R236 ;  /* 0x000000a04cec723c */ /* 0x044ff000000810ec */
[----:B---3--:R-:W-:Y:S08]  /*74230*/  HMMA.1688.F32.TF32 R76, R76, R152, R144 ;  /* 0x000000984c4c723c */ /* 0x008ff00000081090 */
[C---:B------:R-:W-:Y:S11]  /*74240*/  HMMA.1688.F32.TF32 R144, R72.reuse, R196, R124 ;  /* 0x000000c44890723c */ /* 0x040ff6000008107c */
[----:B------:R-:W-:Y:S11]  /*74250*/  @!UPT UIADD3 URZ, URZ, URZ, URZ ;  /* 0x0000003f3f3ff290 */ /* 0x000ff6000fffe03f */
[----:B------:R-:W-:Y:S02]  /*74260*/  @!UPT UIADD3 URZ, URZ, URZ, URZ ;  /* 0x0000003f3f3ff290 */ /* 0x000fe4000fffe03f */
[----:B------:R-:W-:Y:S02]  /*74270*/  IMAD.MOV.U32 R126, RZ, RZ, R144 ;  /* 0x000000ffff7e7224 */ /* 0x000fe400078e0090 */
[----:B------:R-:W-:Y:S02]  /*74280*/  IMAD.MOV.U32 R127, RZ, RZ, R145 ;  /* 0x000000ffff7f7224 */ /* 0x000fe400078e0091 */
[----:B------:R-:W-:Y:S02]  /*74290*/  IMAD.MOV.U32 R197, RZ, RZ, R146 ;  /* 0x000000ffffc57224 */ /* 0x000fe400078e0092 */
[----:B------:R-:W-:Y:S01]  /*742a0*/  IMAD.MOV.U32 R196, RZ, RZ, R147 ;  /* 0x000000ffffc47224 */ /* 0x000fe200078e0093 */
[C---:B-----5:R-:W-:Y:S08]  /*742b0*/  HMMA.1688.F32.TF32 R148, R72.reuse, R184, R148 ;  /* 0x000000b84894723c */ /* 0x060ff00000081094 */
[C---:B----4-:R-:W-:Y:S08]  /*742c0*/  HMMA.1688.F32.TF32 R132, R72.reuse, R180, R132 ;  /* 0x000000b44884723c */ /* 0x050ff00000081084 */
[C---:B------:R-:W-:Y:S08]  /*742d0*/  HMMA.1688.F32.TF32 R68, R72.reuse, R188, R68 ;  /* 0x000000bc4844723c */ /* 0x040ff00000081044 */
[C---:B------:R-:W-:Y:S08]  /*742e0*/  HMMA.1688.F32.TF32 R144, R72.reuse, R192, R248 ;  /* 0x000000c04890723c */ /* 0x040ff000000810f8 */
[C---:B------:R-:W-:Y:S11]  /*742f0*/  HMMA.1688.F32.TF32 R112, R72.reuse, R116, R112 ;  /* 0x000000744870723c */ /* 0x040ff60000081070 */
[----:B------:R-:W-:Y:S05]  /*74300*/  @!UPT UIADD3 URZ, URZ, URZ, URZ ;  /* 0x0000003f3f3ff290 */ /* 0x000fea000fffe03f */
[----:B------:R-:W-:Y:S02]  /*74310*/  IMAD.MOV.U32 R124, RZ, RZ, R144 ;  /* 0x000000ffff7c7224 */ /* 0x000fe400078e0090 */
[----:B------:R-:W-:Y:S02]  /*74320*/  IMAD.MOV.U32 R125, RZ, RZ, R145 ;  /* 0x000000ffff7d7224 */ /* 0x000fe400078e0091 */
[----:B------:R-:W-:Y:S02]  /*74330*/  IMAD.MOV.U32 R193, RZ, RZ, R146 ;  /* 0x000000ffffc17224 */ /* 0x000fe400078e0092 */
[----:B------:R-:W-:Y:S02]  /*74340*/  IMAD.MOV.U32 R192, RZ, RZ, R147 ;  /* 0x000000ffffc07224 */ /* 0x000fe400078e0093 */
[C---:B------:R-:W-:Y:S08]  /*74350*/  HMMA.1688.F32.TF32 R144, R72.reuse, R120, R84 ;  /* 0x000000784890723c */ /* 0x040ff00000081054 */
[----:B------:R-:W-:Y:S11]  /*74360*/  HMMA.1688.F32.TF32 R4, R72, R176, R4 ;  /* 0x000000b04804723c */ /* 0x000ff60000081004 */
[----:B------:R-:W-:Y:S05]  /*74370*/  @!UPT UIADD3 URZ, URZ, URZ, URZ ;  /* 0x0000003f3f3ff290 */ /* 0x000fea000fffe03f */
[----:B------:R-:W-:Y:S02]  /*74380*/  IMAD.MOV.U32 R86, RZ, RZ, R146 ;  /* 0x000000ffff567224 */ /* 0x000fe400078e0092 */
[----:B------:R-:W-:Y:S02]  /*74390*/  IMAD.MOV.U32 R87, RZ, RZ, R147 ;  /* 0x000000ffff577224 */ /* 0x000fe400078e0093 */
[----:B------:R-:W-:Y:S01]  /*743a0*/  IMAD.MOV.U32 R84, RZ, RZ, R144 ;  /* 0x000000ffff547224 */ /* 0x000fe200078e0090 */
[----:B------:R-:W2:Y:S01]  /*743b0*/  LDL.LU.64 R146, [R1+0x1c20] ;  /* 0x001c200001927983 */ /* 0x000ea20000300a00 */
[----:B------:R-:W-:-:S03]  /*743c0*/  IMAD.MOV.U32 R85, RZ, RZ, R145 ;  /* 0x000000ffff557224 */ /* 0x000fc600078e0091 */
[----:B------:R-:W2:Y:S04]  /*743d0*/  LDL.LU.64 R144, [R1+0x1c18] ;  /* 0x001c180001907983 */ /* 0x000ea80000300a00 */
[----:B------:R-:W-:Y:S04]  /*743e0*/  STL.64 [R1+0xf0], R112 ;  /* 0x0000f07001007387 */ /* 0x000fe80000100a00 */
[----:B------:R1:W-:Y:S01]  /*743f0*/  STL.64 [R1+0xf8], R114 ;  /* 0x0000f87201007387 */ /* 0x0003e20000100a00 */
[----:B------:R-:W-:Y:S03]  /*74400*/  HMMA.1688.F32.TF32 R60, R72, R160, R60 ;  /* 0x000000a0483c723c */ /* 0x000fe6000008103c */
[----:B------:R-:W-:Y:S04]  /*74410*/  LDS R249, [R252+0x106800] ;  /* 0x10680000fcf97984 */ /* 0x000fe80000000800 */
[----:B------:R-:W-:Y:S04]  /*74420*/  LDS R248, [R3+0x106800] ;  /* 0x1068000003f87984 */ /* 0x000fe80000000800 */
[----:B-1----:R-:W3:Y:S04]  /*74430*/  LDL.LU.64 R114, [R1+0x1c10] ;  /* 0x001c100001727983 */ /* 0x002ee80000300a00 */
[----:B------:R-:W3:Y:S04]  /*74440*/  LDL.LU.64 R112, [R1+0x1c08] ;  /* 0x001c080001707983 */ /* 0x000ee80000300a00 */
[----:B------:R-:W-:Y:S04]  /*74450*/  STL.64 [R1+0xe0], R68 ;  /* 0x0000e04401007387 */ /* 0x000fe80000100a00 */
[----:B------:R1:W-:Y:S04]  /*74460*/  STL.64 [R1+0xe8], R70 ;  /* 0x0000e84601007387 */ /* 0x0003e80000100a00 */
[----:B------:R-:W-:Y:S04]  /*74470*/  LDS R250, [R3+0x106c00] ;  /* 0x106c000003fa7984 */ /* 0x000fe80000000800 */
[----:B------:R-:W4:Y:S04]  /*74480*/  LDS R251, [R252+0x106c00] ;  /* 0x106c0000fcfb7984 */ /* 0x000f280000000800 */
[----:B-1----:R-:W5:Y:S04]  /*74490*/  LDL.LU.64 R70, [R1+0x1c00] ;  /* 0x001c000001467983 */ /* 0x002f680000300a00 */
[----:B------:R-:W-:Y:S04]  /*744a0*/  STL.64 [R1+0xd0], R148 ;  /* 0x0000d09401007387 */ /* 0x000fe80000100a00 */
[----:B------:R1:W-:Y:S04]  /*744b0*/  STL.64 [R1+0xd8], R150 ;  /* 0x0000d89601007387 */ /* 0x0003e80000100a00 */
[----:B-1----:R-:W2:Y:S04]  /*744c0*/  LDL.LU.64 R150, [R1+0x1bf8] ;  /* 0x001bf80001967983 */ /* 0x002ea80000300a00 */
[----:B------:R-:W2:Y:S04]  /*744d0*/  LDL.LU.64 R148, [R1+0x1bf0] ;  /* 0x001bf00001947983 */ /* 0x000ea80000300a00 */
[----:B------:R-:W-:Y:S04]  /*744e0*/  STL.64 [R1+0xc0], R132 ;  /* 0x0000c08401007387 */ /* 0x000fe80000100a00 */
[----:B------:R1:W-:Y:S04]  /*744f0*/  STL.64 [R1+0xc8], R134 ;  /* 0x0000c88601007387 */ /* 0x0003e80000100a00 */
[----:B-1----:R-:W5:Y:S04]  /*74500*/  LDL.LU.64 R134, [R1+0x1be8] ;  /* 0x001be80001867983 */ /* 0x002f680000300a00 */
[----:B------:R-:W5:Y:S04]  /*74510*/  LDL.LU.64 R132, [R1+0x1be0] ;  /* 0x001be00001847983 */ /* 0x000f680000300a00 */
[----:B------:R-:W-:Y:S04]  /*74520*/  STL.64 [R1+0x50], R4 ;  /* 0x0000500401007387 */ /* 0x000fe80000100a00 */
[----:B------:R1:W-:Y:S04]  /*74530*/  STL.64 [R1+0x58], R6 ;  /* 0x0000580601007387 */ /* 0x0003e80000100a00 */
[----:B-1----:R-:W2:Y:S04]  /*74540*/  LDL.LU.64 R6, [R1+0x1bd8] ;  /* 0x001bd80001067983 */ /* 0x002ea80000300a00 */
        /* <DEDUP_REMOVED lines=16> */
[C---:B----4-:R-:W-:Y:S11]  /*74650*/  HMMA.1688.F32.TF32 R16, R248.reuse, R118, R16 ;  /* 0x00000076f810723c */ /* 0x050ff60000081010 */
[----:B------:R-:W-:Y:S11]  /*74660*/  @!UPT UIADD3 URZ, URZ, URZ, URZ ;  /* 0x0000003f3f3ff290 */ /* 0x000ff6000fffe03f */
[----:B------:R-:W-:Y:S02]  /*74670*/  @!UPT UIADD3 URZ, URZ, URZ, URZ ;  /* 0x0000003f3f3ff290 */ /* 0x000fe4000fffe03f */
[----:B------:R-:W-:Y:S02]  /*74680*/  IMAD.MOV.U32 R116, RZ, RZ, R16 ;  /* 0x000000ffff747224 */ /* 0x000fe400078e0010 */
[----:B------:R-:W-:Y:S02]  /*74690*/  IMAD.MOV.U32 R117, RZ, RZ, R17 ;  /* 0x000000ffff757224 */ /* 0x000fe400078e0011 */
[----:B------:R-:W-:Y:S02]  /*746a0*/  IMAD.MOV.U32 R181, RZ, RZ, R18 ;  /* 0x000000ffffb57224 */ /* 0x000fe400078e0012 */
[----:B------:R-:W-:Y:S01]  /*746b0*/  IMAD.MOV.U32 R180, RZ, RZ, R19 ;  /* 0x000000ffffb47224 */ /* 0x000fe200078e0013 */
[C---:B---3--:R-:W-:Y:S11]  /*746c0*/  HMMA.1688.F32.TF32 R112, R248.reuse, R198, R112 ;  /* 0x000000c6f870723c */ /* 0x048ff60000081070 */
[----:B------:R-:W-:Y:S11]  /*746d0*/  @!UPT UIADD3 URZ, URZ, URZ, URZ ;  /* 0x0000003f3f3ff290 */ /* 0x000ff6000fffe03f */
[----:B------:R-:W-:Y:S02]  /*746e0*/  @!UPT UIADD3 URZ, URZ, URZ, URZ ;  /* 0x0000003f3f3ff290 */ /* 0x000fe4000fffe03f */
[----:B------:R-:W-:Y:S02]  /*746f0*/  IMAD.MOV.U32 R177, RZ, RZ, R112 ;  /* 0x000000ffffb17224 */ /* 0x000fe400078e0070 */
[----:B------:R-:W-:Y:S02]  /*74700*/  IMAD.MOV.U32 R176, RZ, RZ, R113 ;  /* 0x000000ffffb07224 */ /* 0x000fe400078e0071 */
[----:B------:R-:W-:Y:S02]  /*74710*/  IMAD.MOV.U32 R173, RZ, RZ, R114 ;  /* 0x000000ffffad7224 */ /* 0x000fe400078e0072 */
[----:B------:R-:W-:Y:S02]  /*74720*/  IMAD.MOV.U32 R172, RZ, RZ, R115 ;  /* 0x000000ffffac7224 */ /* 0x000fe400078e0073 */
[C---:B------:R-:W-:Y:S08]  /*74730*/  HMMA.1688.F32.TF32 R112, R248.reuse, R122, R12 ;  /* 0x0000007af870723c */ /* 0x040ff0000008100c */
[C---:B------:R-:W-:Y:S11]  /*74740*/  HMMA.1688.F32.TF32 R12, R248.reuse, R190, R20 ;  /* 0x000000bef80c723c */ /* 0x040ff60000081014 */
[----:B------:R-:W-:Y:S11]  /*74750*/  @!UPT UIADD3 URZ, URZ, URZ, URZ ;  /* 0x0000003f3f3ff290 */ /* 0x000ff6000fffe03f */
[----:B------:R-:W-:Y:S02]  /*74760*/  @!UPT UIADD3 URZ, URZ, URZ, URZ ;  /* 0x0000003f3f3ff290 */ /* 0x000fe4000fffe03f */
[----:B------:R-:W-:Y:S02]  /*74770*/  IMAD.MOV.U32 R120, RZ, RZ, R12 ;  /* 0x000000ffff787224 */ /* 0x000fe400078e000c */
[----:B------:R-:W-:Y:S02]  /*74780*/  IMAD.MOV.U32 R121, RZ, RZ, R13 ;  /* 0x000000ffff797224 */ /* 0x000fe400078e000d */
[----:B------:R-:W-:Y:S02]  /*74790*/  IMAD.MOV.U32 R185, RZ, RZ, R14 ;  /* 0x000000ffffb97224 */ /* 0x000fe400078e000e */
[----:B------:R-:W-:Y:S02]  /*747a0*/  IMAD.MOV.U32 R184, RZ, RZ, R15 ;  /* 0x000000ffffb87224 */ /* 0x000fe400078e000f */
[----:B------:R-:W-:Y:S08]  /*747b0*/  HMMA.1688.F32.TF32 R12, R248, R186, R24 ;  /* 0x000000baf80c723c */ /* 0x000ff00000081018 */
[C---:B--2---:R-:W-:Y:S11]  /*747c0*/  HMMA.1688.F32.TF32 R60, R72.reuse, R156, R60 ;  /* 0x0000009c483c723c */ /* 0x044ff6000008103c */
[----:B------:R-:W-:Y:S11]  /*747d0*/  @!UPT UIADD3 URZ, URZ, URZ, URZ ;  /* 0x0000003f3f3ff290 */ /* 0x000ff6000fffe03f */
[----:B------:R-:W-:Y:S01]  /*747e0*/  @!UPT UIADD3 URZ, URZ, URZ, URZ ;  /* 0x0000003f3f3ff290 */ /* 0x000fe2000fffe03f */
[----:B------:R-:W-:Y:S01]  /*747f0*/  STL [R1], R60 ;  /* 0x0000003c01007387 */ /* 0x000fe20000100800 */
[----:B------:R-:W-:Y:S01]  /*74800*/  IMAD.MOV.U32 R69, RZ, RZ, R61 ;  /* 0x000000ffff457224 */ /* 0x000fe200078e003d */
[----:B------:R-:W-:Y:S01]  /*74810*/  MOV R68, R62 ;  /* 0x0000003e00447202 */ /* 0x000fe20000000f00 */
[----:B------:R-:W-:Y:S01]  /*74820*/  IMAD.MOV.U32 R0, RZ, RZ, R63 ;  /* 0x000000ffff007224 */ /* 0x000fe200078e003f */
[----:B------:R-:W-:Y:S04]  /*74830*/  LDS R60, [R3+0x106880] ;  /* 0x10688000033c7984 */ /* 0x000fe80000000800 */
[----:B------:R-:W-:Y:S04]  /*74840*/  LDS R62, [R3+0x106c80] ;  /* 0x106c8000033e7984 */ /* 0x000fe80000000800 */
[----:B------:R-:W-:Y:S04]  /*74850*/  LDS R61, [R252+0x106880] ;  /* 0x10688000fc3d7984 */ /* 0x000fe80000000800 */
[----:B------:R-:W1:Y:S01]  /*74860*/  LDS R63, [R252+0x106c80] ;  /* 0x106c8000fc3f7984 */ /* 0x000e620000000800 */
[----:B------:R-:W-:Y:S08]  /*74870*/  HMMA.1688.F32.TF32 R128, R72, R152, R128 ;  /* 0x000000984880723c */ /* 0x000ff00000081080 */
[----:B------:R-:W-:Y:S01]  /*74880*/  HMMA.1688.F32.TF32 R72, R248, R194, R144 ;  /* 0x000000c2f848723c */ /* 0x000fe20000081090 */
[----:B------:R-:W-:Y:S04]  /*74890*/  STL [R1+0x1ae0], R172 ;  /* 0x001ae0ac01007387 */ /* 0x000fe80000100800 */
[----:B------:R-:W-:Y:S04]  /*748a0*/  STL [R1+0x1adc], R173 ;  /* 0x001adcad01007387 */ /* 0x000fe80000100800 */
[----:B------:R-:W-:Y:S04]  /*748b0*/  STL [R1+0x1ad8], R176 ;  /* 0x001ad8b001007387 */ /* 0x000fe80000100800 */
[----:B------:R-:W-:Y:S11]  /*748c0*/  STL [R1+0x1ad4], R177 ;  /* 0x001ad4b101007387 */ /* 0x000ff60000100800 */
[----:B------:R-:W-:-:S02]  /*748d0*/  IMAD.MOV.U32 R164, RZ, RZ, R75 ;  /* 0x000000ffffa47224 */ /* 0x000fc400078e004b */
[----:B------:R-:W-:Y:S02]  /*748e0*/  IMAD.MOV.U32 R165, RZ, RZ, R74 ;  /* 0x000000ffffa57224 */ /* 0x000fe400078e004a */
[----:B------:R-:W-:Y:S01]  /*748f0*/  IMAD.MOV.U32 R168, RZ, RZ, R73 ;  /* 0x000000ffffa87224 */ /* 0x000fe200078e0049 */
[C---:B-1----:R-:W-:Y:S01]  /*74900*/  HMMA.1688.F32.TF32 R24, R60.reuse, R198, R200 ;  /* 0x000000c63c18723c */ /* 0x042fe200000810c8 */
[----:B------:R-:W-:Y:S01]  /*74910*/  IMAD.MOV.U32 R169, RZ, RZ, R72 ;  /* 0x000000ffffa97224 */ /* 0x000fe200078e0048 */
[----:B------:R-:W-:Y:S06]  /*74920*/  STL [R1+0x1af0], R164 ;  /* 0x001af0a401007387 */ /* 0x000fec0000100800 */
[C---:B------:R-:W-:Y:S01]  /*74930*/  HMMA.1688.F32.TF32 R20, R60.reuse, R194, R204 ;  /* 0x000000c23c14723c */ /* 0x040fe200000810cc */
[----:B------:R-:W-:Y:S04]  /*74940*/  STL [R1+0x1aec], R165 ;  /* 0x001aeca501007387 */ /* 0x000fe80000100800 */
[----:B------:R-:W-:Y:S03]  /*74950*/  STL [R1+0x1ae8], R168 ;  /* 0x001ae8a801007387 */ /* 0x000fe60000100800 */
        /* <DEDUP_REMOVED lines=14> */
[----:B------:R-:W2:Y:S04]  /*74a40*/  LDL R4, [R1+0x470] ;  /* 0x0004700001047983 */ /* 0x000ea80000100800 */
[----:B------:R-:W3:Y:S04]  /*74a50*/  LDL R5, [R1+0x474] ;  /* 0x0004740001057983 */ /* 0x000ee80000100800 */
[----:B------:R-:W-:Y:S04]  /*74a60*/  STL.64 [R1+0x1f0], R24 ;  /* 0x0001f01801007387 */ /* 0x000fe80000100a00 */
[----:B------:R1:W-:Y:S04]  /*74a70*/  STL.64 [R1+0x1f8], R26 ;  /* 0x0001f81a01007387 */ /* 0x0003e80000100a00 */
[----:B------:R-:W-:Y:S04]  /*74a80*/  STL.64 [R1+0x200], R20 ;  /* 0x0002001401007387 */ /* 0x000fe80000100a00 */
[----:B------:R4:W-:Y:S01]  /*74a90*/  STL.64 [R1+0x208], R22 ;  /* 0x0002081601007387 */ /* 0x0009e20000100a00 */
[C---:B-1----:R-:W-:Y:S03]  /*74aa0*/  HMMA.1688.F32.TF32 R24, R60.reuse, R118, R80 ;  /* 0x000000763c18723c */ /* 0x042fe60000081050 */
[----:B------:R-:W-:Y:S01]  /*74ab0*/  STL.64 [R1+0x2c0], R16 ;  /* 0x0002c01001007387 */ /* 0x000fe20000100a00 */
[----:B------:R-:W-:Y:S01]  /*74ac0*/  IMAD.MOV.U32 R161, RZ, RZ, R12 ;  /* 0x000000ffffa17224 */ /* 0x000fe200078e000c */
[----:B------:R-:W-:Y:S01]  /*74ad0*/  MOV R157, R14 ;  /* 0x0000000e009d7202 */ /* 0x000fe20000000f00 */
[----:B------:R-:W-:Y:S01]  /*74ae0*/  IMAD.MOV.U32 R160, RZ, RZ, R13 ;  /* 0x000000ffffa07224 */ /* 0x000fe200078e000d */
[----:B------:R1:W-:Y:S01]  /*74af0*/  STL.64 [R1+0x2c8], R18 ;  /* 0x0002c81201007387 */ /* 0x0003e20000100a00 */
[----:B----4-:R-:W-:Y:S01]  /*74b00*/  HMMA.1688.F32.TF32 R20, R60, R190, R208 ;  /* 0x000000be3c14723c */ /* 0x010fe200000810d0 */
[----:B------:R-:W-:-:S07]  /*74b10*/  IMAD.MOV.U32 R156, RZ, RZ, R15 ;  /* 0x000000ffff9c7224 */ /* 0x000fce00078e000f */
[----:B------:R-:W-:Y:S08]  /*74b20*/  HMMA.1688.F32.TF32 R12, R248, R182, R28 ;  /* 0x000000b6f80c723c */ /* 0x000ff0000008101c */
[C---:B-1----:R-:W-:Y:S01]  /*74b30*/  HMMA.1688.F32.TF32 R16, R60.reuse, R186, R212 ;  /* 0x000000ba3c10723c */ /* 0x042fe200000810d4 */
[----:B------:R-:W-:Y:S04]  /*74b40*/  STL.64 [R1+0x2a0], R24 ;  /* 0x0002a01801007387 */ /* 0x000fe80000100a00 */
[----:B------:R1:W-:Y:S04]  /*74b50*/  STL.64 [R1+0x2a8], R26 ;  /* 0x0002a81a01007387 */ /* 0x0003e80000100a00 */
[----:B------:R-:W-:Y:S04]  /*74b60*/  STL.64 [R1+0x290], R20 ;  /* 0x0002901401007387 */ /* 0x000fe80000100a00 */
[----:B------:R4:W-:Y:S01]  /*74b70*/  STL.64 [R1+0x298], R22 ;  /* 0x0002981601007387 */ /* 0x0009e20000100a00 */
[----:B-1----:R-:W-:Y:S02]  /*74b80*/  HMMA.1688.F32.TF32 R24, R60, R182, R216 ;  /* 0x000000b63c18723c */ /* 0x002fe400000810d8 */
[----:B------:R-:W-:-:S02]  /*74b90*/  IMAD.MOV.U32 R176, RZ, RZ, R12 ;  /* 0x000000ffffb07224 */ /* 0x000fc400078e000c */
[----:B------:R-:W-:-:S05]  /*74ba0*/  IMAD.MOV.U32 R177, RZ, RZ, R13 ;  /* 0x000000ffffb17224 */ /* 0x000fca00078e000d */
[----:B------:R-:W-:Y:S01]  /*74bb0*/  STL.64 [R1+0x280], R16 ;  /* 0x0002801001007387 */ /* 0x000fe20000100a00 */
[----:B----4-:R-:W-:Y:S01]  /*74bc0*/  HMMA.1688.F32.TF32 R20, R60, R178, R220 ;  /* 0x000000b23c14723c */ /* 0x010fe200000810dc */
[----:B------:R-:W-:Y:S02]  /*74bd0*/  IMAD.MOV.U32 R189, RZ, RZ, R14 ;  /* 0x000000ffffbd7224 */ /* 0x000fe400078e000e */
[----:B------:R1:W-:Y:S01]  /*74be0*/  STL.64 [R1+0x288], R18 ;  /* 0x0002881201007387 */ /* 0x0003e20000100a00 */
[----:B------:R-:W-:-:S04]  /*74bf0*/  IMAD.MOV.U32 R188, RZ, RZ, R15 ;  /* 0x000000ffffbc7224 */ /* 0x000fc800078e000f */
[----:B------:R-:W-:Y:S08]  /*74c00*/  HMMA.1688.F32.TF32 R12, R248, R178, R32 ;  /* 0x000000b2f80c723c */ /* 0x000ff00000081020 */
[C---:B-1----:R-:W-:Y:S01]  /*74c10*/  HMMA.1688.F32.TF32 R16, R60.reuse, R174, R224 ;  /* 0x000000ae3c10723c */ /* 0x042fe200000810e0 */
[----:B------:R-:W-:Y:S04]  /*74c20*/  STL.64 [R1+0x270], R24 ;  /* 0x0002701801007387 */ /* 0x000fe80000100a00 */
[----:B------:R1:W-:Y:S04]  /*74c30*/  STL.64 [R1+0x278], R26 ;  /* 0x0002781a01007387 */ /* 0x0003e80000100a00 */
[----:B------:R-:W-:Y:S01]  /*74c40*/  STL.64 [R1+0x260], R20 ;  /* 0x0002601401007387 */ /* 0x000fe20000100a00 */
[C---:B------:R-:W-:Y:S03]  /*74c50*/  HMMA.1688.F32.TF32 R212, R60.reuse, R158, R240 ;  /* 0x0000009e3cd4723c */ /* 0x040fe600000810f0 */
[----:B------:R4:W-:Y:S05]  /*74c60*/  STL.64 [R1+0x268], R22 ;  /* 0x0002681601007387 */ /* 0x0009ea0000100a00 */
[----:B-1----:R-:W-:Y:S01]  /*74c70*/  HMMA.1688.F32.TF32 R24, R60, R170, R228 ;  /* 0x000000aa3c18723c */ /* 0x002fe200000810e4 */
[----:B------:R-:W-:-:S02]  /*74c80*/  IMAD.MOV.U32 R168, RZ, RZ, R12 ;  /* 0x000000ffffa87224 */ /* 0x000fc400078e000c */
[----:B------:R-:W-:Y:S02]  /*74c90*/  IMAD.MOV.U32 R169, RZ, RZ, R13 ;  /* 0x000000ffffa97224 */ /* 0x000fe400078e000d */
[----:B------:R-:W-:Y:S03]  /*74ca0*/  STL.64 [R1+0x250], R16 ;  /* 0x0002501001007387 */ /* 0x000fe60000100a00 */
[----:B----4-:R-:W-:Y:S01]  /*74cb0*/  HMMA.1688.F32.TF32 R20, R60, R166, R232 ;  /* 0x000000a63c14723c */ /* 0x010fe200000810e8 */
[----:B------:R1:W-:Y:S01]  /*74cc0*/  STL.64 [R1+0x258], R18 ;  /* 0x0002581201007387 */ /* 0x0003e20000100a00 */
[----:B------:R-:W-:Y:S02]  /*74cd0*/  IMAD.MOV.U32 R172, RZ, RZ, R14 ;  /* 0x000000ffffac7224 */ /* 0x000fe400078e000e */
[----:B------:R-:W-:-:S04]  /*74ce0*/  IMAD.MOV.U32 R173, RZ, RZ, R15 ;  /* 0x000000ffffad7224 */ /* 0x000fc800078e000f */
[----:B------:R-:W-:Y:S08]  /*74cf0*/  HMMA.1688.F32.TF32 R12, R248, R174, R36 ;  /* 0x000000aef80c723c */ /* 0x000ff00000081024 */
[----:B-1----:R-:W-:Y:S01]  /*74d00*/  HMMA.1688.F32.TF32 R16, R60, R162, R236 ;  /* 0x000000a23c10723c */ /* 0x002fe200000810ec */
[----:B------:R-:W-:Y:S04]  /*74d10*/  STL.64 [R1+0x240], R24 ;  /* 0x0002401801007387 */ /* 0x000fe80000100a00 */
[----:B------:R-:W-:Y:S04]  /*74d20*/  STL.64 [R1+0x248], R26 ;  /* 0x0002481a01007387 */ /* 0x000fe80000100a00 */
[----:B------:R-:W-:Y:S04]  /*74d30*/  STL.64 [R1+0x230], R20 ;  /* 0x0002301401007387 */ /* 0x000fe80000100a00 */
[----:B------:R-:W-:Y:S04]  /*74d40*/  STL.64 [R1+0x238], R22 ;  /* 0x0002381601007387 */ /* 0x000fe80000100a00 */
[----:B------:R-:W-:Y:S01]  /*74d50*/  STL [R1+0x1ab0], R212 ;  /* 0x001ab0d401007387 */ /* 0x000fe20000100800 */
[----:B------:R-:W-:-:S02]  /*74d60*/  IMAD.MOV.U32 R152, RZ, RZ, R12 ;  /* 0x000000ffff987224 */ /* 0x000fc400078e000c */
[----:B------:R-:W-:-:S03]  /*74d70*/  IMAD.MOV.U32 R153, RZ, RZ, R13 ;  /* 0x000000ffff997224 */ /* 0x000fc600078e000d */
[----:B------:R-:W-:Y:S01]  /*74d80*/  STL.64 [R1+0x220], R16 ;  /* 0x0002201001007387 */ /* 0x000fe20000100a00 */
[----:B------:R-:W-:Y:S02]  /*74d90*/  IMAD.MOV.U32 R164, RZ, RZ, R14 ;  /* 0x000000ffffa47224 */ /* 0x000fe400078e000e */
[----:B------:R-:W-:Y:S01]  /*74da0*/  IMAD.MOV.U32 R165, RZ, RZ, R15 ;  /* 0x000000ffffa57224 */ /* 0x000fe200078e000f */
[----:B------:R1:W-:Y:S01]  /*74db0*/  STL.64 [R1+0x228], R18 ;  /* 0x0002281201007387 */ /* 0x0003e20000100a00 */
[----:B------:R-:W-:Y:S08]  /*74dc0*/  HMMA.1688.F32.TF32 R12, R248, R170, R40 ;  /* 0x000000aaf80c723c */ /* 0x000ff00000081028 */
[----:B-1----:R-:W-:Y:S01]  /*74dd0*/  HMMA.1688.F32.TF32 R16, R60, R154, R76 ;  /* 0x0000009a3c10723c */ /* 0x002fe2000008104c */
[----:B------:R-:W-:Y:S04]  /*74de0*/  STL [R1+0x1aac], R213 ;  /* 0x001aacd501007387 */ /* 0x000fe80000100800 */
[----:B------:R-:W-:Y:S04]  /*74df0*/  STL [R1+0x1aa8], R214 ;  /* 0x001aa8d601007387 */ /* 0x000fe80000100800 */
[----:B------:R-:W-:Y:S04]  /*74e00*/  STL [R1+0x1aa4], R215 ;  /* 0x001aa4d701007387 */ /* 0x000fe80000100800 */
[----:B------:R-:W4:Y:S03]  /*74e10*/  LDL.LU R40, [R1+0x3d0] ;  /* 0x0003d00001287983 */ /* 0x000f260000300800 */
[----:B------:R-:W-:-:S02]  /*74e20*/  IMAD.MOV.U32 R112, RZ, RZ, R12 ;  /* 0x000000ffff707224 */ /* 0x000fc400078e000c */
[----:B------:R-:W-:Y:S02]  /*74e30*/  IMAD.MOV.U32 R113, RZ, RZ, R13 ;  /* 0x000000ffff717224 */ /* 0x000fe400078e000d */
[----:B------:R-:W-:Y:S02]  /*74e40*/  IMAD.MOV.U32 R114, RZ, RZ, R14 ;  /* 0x000000ffff727224 */ /* 0x000fe400078e000e */
[----:B------:R-:W-:Y:S01]  /*74e50*/  IMAD.MOV.U32 R115, RZ, RZ, R15 ;  /* 0x000000ffff737224 */ /* 0x000fe200078e000f */
[----:B------:R1:W-:Y:S01]  /*74e60*/  STL.64 [R1+0x210], R16 ;  /* 0x0002101001007387 */ /* 0x0003e20000100a00 */
[----:B------:R-:W-:Y:S03]  /*74e70*/  HMMA.1688.F32.TF32 R12, R248, R166, R44 ;  /* 0x000000a6f80c723c */ /* 0x000fe6000008102c */
[----:B------:R1:W-:Y:S04]  /*74e80*/  STL.64 [R1+0x218], R18 ;  /* 0x0002181201007387 */ /* 0x0003e80000100a00 */
        /* <DEDUP_REMOVED lines=19> */
[----:B------:R-:W-:Y:S01]  /*74fc0*/  IMAD.MOV.U32 R25, RZ, RZ, R90 ;  /* 0x000000ffff197224 */ /* 0x000fe200078e005a */
[----:B------:R-:W-:Y:S02]  /*74fd0*/  MOV R26, R91 ;  /* 0x0000005b001a7202 */ /* 0x000fe40000000f00 */
        /* <DEDUP_REMOVED lines=13> */
[----:B------:R-:W4:Y:S01]  /*750b0*/  LDL.LU R8, [R1+0x1b58] ;  /* 0x001b580001087983 */ /* 0x000f220000300800 */
[----:B------:R-:W-:-:S03]  /*750c0*/  IMAD.MOV.U32 R32, RZ, RZ, R9 ;  /* 0x000000ffff207224 */ /* 0x000fc600078e0009 */
[----:B-1----:R-:W4:Y:S01]  /*750d0*/  LDL.LU R16, [R1+0x60] ;  /* 0x0000600001107983 */ /* 0x002f220000300800 */
        /* <DEDUP_REMOVED lines=9> */
[----:B------:R-:W4:Y:S01]  /*75170*/  LDL.LU R2, [R1+0x1b48] ;  /* 0x001b480001027983 */ /* 0x000f220000300800 */
[----:B------:R-:W-:Y:S01]  /*75180*/  IMAD.MOV.U32 R180, RZ, RZ, R12 ;  /* 0x000000ffffb47224 */ /* 0x000fe200078e000c */
[----:B------:R-:W-:Y:S01]  /*75190*/  MOV R117, R14 ;  /* 0x0000000e00757202 */ /* 0x000fe20000000f00 */
[----:B------:R-:W-:Y:S01]  /*751a0*/  IMAD.MOV.U32 R181, RZ, RZ, R13 ;  /* 0x000000ffffb57224 */ /* 0x000fe200078e000d */
[----:B------:R-:W-:Y:S01]  /*751b0*/  HMMA.1688.F32.TF32 R136, R248, R6, R136 ;  /* 0x00000006f888723c */ /* 0x000fe20000081088 */
[----:B------:R-:W-:Y:S01]  /*751c0*/  IMAD.MOV.U32 R116, RZ, RZ, R15 ;  /* 0x000000ffff747224 */ /* 0x000fe200078e000f */
[----:B--2---:R-:W-:Y:S01]  /*751d0*/  LDS R36, [R4+0x106800] ;  /* 0x1068000004247984 */ /* 0x004fe20000000800 */
[----:B------:R-:W-:-:S05]  /*751e0*/  IMAD.MOV.U32 R200, RZ, RZ, R124 ;  /* 0x000000ffffc87224 */ /* 0x000fca00078e007c */
[C---:B-----5:R-:W-:Y:S01]  /*751f0*/  HMMA.1688.F32.TF32 R132, R248.reuse, R70, R132 ;  /* 0x00000046f884723c */ /* 0x060fe20000081084 */
[----:B------:R-:W-:Y:S01]  /*75200*/  IMAD.MOV.U32 R201, RZ, RZ, R125 ;  /* 0x000000ffffc97224 */ /* 0x000fe200078e007d */
[----:B------:R-:W-:Y:S06]  /*75210*/  LDS R38, [R4+0x106c00] ;  /* 0x106c000004267984 */ /* 0x000fec0000000800 */
[----:B------:R-:W-:Y:S01]  /*75220*/  HMMA.1688.F32.TF32 R144, R248, R162, R48 ;  /* 0x000000a2f890723c */ /* 0x000fe20000081030 */
[----:B------:R-:W-:Y:S01]  /*75230*/  IMAD.MOV.U32 R204, RZ, RZ, R126 ;  /* 0x000000ffffcc7224 */ /* 0x000fe200078e007e */
[----:B---3--:R-:W-:Y:S01]  /*75240*/  LDS R37, [R5+0x106800] ;  /* 0x1068000005257984 */ /* 0x008fe20000000800 */
[----:B------:R-:W-:-:S03]  /*75250*/  IMAD.MOV.U32 R205, RZ, RZ, R127 ;  /* 0x000000ffffcd7224 */ /* 0x000fc600078e007f */
[----:B------:R-:W-:Y:S02]  /*75260*/  LDS R39, [R5+0x106c00] ;  /* 0x106c000005277984 */ /* 0x000fe40000000800 */
[----:B------:R-:W-:Y:S01]  /*75270*/  HMMA.1688.F32.TF32 R12, R248, R158, R140 ;  /* 0x0000009ef80c723c */ /* 0x000fe2000008108c */
[----:B------:R-:W-:Y:S01]  /*75280*/  MOV R206, R197 ;  /* 0x000000c500ce7202 */ /* 0x000fe20000000f00 */
[----:B------:R-:W-:Y:S01]  /*75290*/  IMAD.MOV.U32 R207, RZ, RZ, R196 ;  /* 0x000000ffffcf7224 */ /* 0x000fe200078e00c4 */
[----:B------:R-:W-:Y:S01]  /*752a0*/  LDS R48, [R4+0x107080] ;  /* 0x1070800004307984 */ /* 0x000fe20000000800 */
[----:B------:R-:W-:Y:S02]  /*752b0*/  IMAD.MOV.U32 R202, RZ, RZ, R193 ;  /* 0x000000ffffca7224 */ /* 0x000fe400078e00c1 */
[----:B------:R-:W-:Y:S01]  /*752c0*/  IMAD.MOV.U32 R203, RZ, RZ, R192 ;  /* 0x000000ffffcb7224 */ /* 0x000fe200078e00c0 */
[----:B------:R-:W-:Y:S01]  /*752d0*/  LDS R50, [R4+0x107480] ;  /* 0x1074800004327984 */ /* 0x000fe20000000800 */
[----:B------:R-:W-:Y:S03]  /*752e0*/  HMMA.1688.F32.TF32 R148, R60, R70, R148 ;  /* 0x000000463c94723c */ /* 0x000fe60000081094 */
[----:B------:R-:W-:Y:S04]  /*752f0*/  LDS R49, [R5+0x107080] ;  /* 0x1070800005317984 */ /* 0x000fe80000000800 */
[----:B------:R-:W-:Y:S09]  /*75300*/  LDS R51, [R5+0x107480] ;  /* 0x1074800005337984 */ /* 0x000ff20000000800 */
[----:B------:R-:W-:-:S02]  /*75310*/  IMAD.MOV.U32 R143, RZ, RZ, R12 ;  /* 0x000000ffff8f7224 */ /* 0x000fc400078e000c */
[----:B------:R-:W-:Y:S02]  /*75320*/  IMAD.MOV.U32 R142, RZ, RZ, R13 ;  /* 0x000000ffff8e7224 */ /* 0x000fe400078e000d */
[----:B------:R-:W-:Y:S02]  /*75330*/  IMAD.MOV.U32 R141, RZ, RZ, R14 ;  /* 0x000000ffff8d7224 */ /* 0x000fe400078e000e */
[----:B------:R-:W-:Y:S02]  /*75340*/  IMAD.MOV.U32 R140, RZ, RZ, R15 ;  /* 0x000000ffff8c7224 */ /* 0x000fe400078e000f */
[----:B------:R-:W-:Y:S01]  /*75350*/  HMMA.1688.F32.TF32 R12, R248, R154, R52 ;  /* 0x0000009af80c723c */ /* 0x000fe20000081034 */
[----:B------:R-:W-:Y:S04]  /*75360*/  LDS R52, [R3+0x107000] ;  /* 0x1070000003347984 */ /* 0x000fe80000000800 */
[----:B------:R-:W-:Y:S02]  /*75370*/  LDS R54, [R3+0x107400] ;  /* 0x1074000003367984 */ /* 0x000fe40000000800 */
[----:B------:R-:W-:-:S02]  /*75380*/  IMAD.MOV.U32 R248, RZ, RZ, R84 ;  /* 0x000000fffff87224 */ /* 0x000fc400078e0054 */
[----:B------:R-:W2:Y:S01]  /*75390*/  LDL.LU R84, [R1+0x1b44] ;  /* 0x001b440001547983 */ /* 0x000ea20000300800 */
[----:B------:R-:W-:Y:S02]  /*753a0*/  IMAD.MOV.U32 R249, RZ, RZ, R85 ;  /* 0x000000fffff97224 */ /* 0x000fe400078e0055 */
[----:B------:R-:W-:Y:S01]  /*753b0*/  IMAD.MOV.U32 R250, RZ, RZ, R86 ;  /* 0x000000fffffa7224 */ /* 0x000fe200078e0056 */
[----:B------:R-:W2:Y:S01]  /*753c0*/  LDL.LU R85, [R1+0x1b40] ;  /* 0x001b400001557983 */ /* 0x000ea20000300800 */
[----:B------:R-:W-:-:S03]  /*753d0*/  IMAD.MOV.U32 R251, RZ, RZ, R87 ;  /* 0x000000fffffb7224 */ /* 0x000fc600078e0057 */
[----:B------:R-:W2:Y:S04]  /*753e0*/  LDL.LU R86, [R1+0x1b3c] ;  /* 0x001b3c0001567983 */ /* 0x000ea80000300800 */
[----:B------:R-:W2:Y:S03]  /*753f0*/  LDL.LU R87, [R1+0x1b38] ;  /* 0x001b380001577983 */ /* 0x000ea60000300800 */
[----:B------:R-:W-:Y:S01]  /*75400*/  IMAD.MOV.U32 R184, RZ, RZ, R12 ;  /* 0x000000ffffb87224 */ /* 0x000fe200078e000c */
[----:B------:R-:W3:Y:S01]  /*75410*/  LDL.LU R124, [R1+0x1b34] ;  /* 0x001b3400017c7983 */ /* 0x000ee20000300800 */
[----:B------:R-:W-:Y:S02]  /*75420*/  IMAD.MOV.U32 R185, RZ, RZ, R13 ;  /* 0x000000ffffb97224 */ /* 0x000fe400078e000d */
[----:B------:R-:W-:Y:S01]  /*75430*/  IMAD.MOV.U32 R121, RZ, RZ, R14 ;  /* 0x000000ffff797224 */ /* 0x000fe200078e000e */
[----:B------:R-:W-:Y:S01]  /*75440*/  LDS R12, [R4+0x106880] ;  /* 0x10688000040c7984 */ /* 0x000fe20000000800 */
[----:B------:R-:W-:-:S03]  /*75450*/  IMAD.MOV.U32 R120, RZ, RZ, R15 ;  /* 0x000000ffff787224 */ /* 0x000fc600078e000f */
[----:B------:R-:W-:Y:S04]  /*75460*/  LDS R14, [R4+0x106c80] ;  /* 0x106c8000040e7984 */ /* 0x000fe80000000800 */
[----:B------:R-:W-:Y:S04]  /*75470*/  LDS R13, [R5+0x106880] ;  /* 0x10688000050d7984 */ /* 0x000fe80000000800 */
[----:B------:R-:W1:Y:S04]  /*75480*/  LDS R15, [R5+0x106c80] ;  /* 0x106c8000050f7984 */ /* 0x000e680000000800 */
[----:B------:R-:W3:Y:S04]  /*75490*/  LDL.LU R125, [R1+0x1b30] ;  /* 0x001b3000017d7983 */ /* 0x000ee80000300800 */
[----:B------:R-:W3:Y:S04]  /*754a0*/  LDL.LU R126, [R1+0x1b2c] ;  /* 0x001b2c00017e7983 */ /* 0x000ee80000300800 */
[----:B------:R-:W3:Y:S04]  /*754b0*/  LDL.LU R127, [R1+0x1b28] ;  /* 0x001b2800017f7983 */ /* 0x000ee80000300800 */
[----:B------:R-:W5:Y:S04]  /*754c0*/  LDL.LU R72, [R1+0x3e0] ;  /* 0x0003e00001487983 */ /* 0x000f680000300800 */
[----:B------:R-:W5:Y:S04]  /*754d0*/  LDL.LU R73, [R1+0x3e4] ;  /* 0x0003e40001497983 */ /* 0x000f680000300800 */
[----:B------:R-:W5:Y:S04]  /*754e0*/  LDL.LU R74, [R1+0x3e8] ;  /* 0x0003e800014a7983 */ /* 0x000f680000300800 */
[----:B------:R-:W-:Y:S04]  /*754f0*/  LDS R53, [R252+0x107000] ;  /* 0x10700000fc357984 */ /* 0x000fe80000000800 */
[----:B------:R-:W-:Y:S01]  /*75500*/  LDS R55, [R252+0x107400] ;  /* 0x10740000fc377984 */ /* 0x000fe20000000800 */
[----:B-1----:R-:W-:Y:S01]  /*75510*/  HMMA.1688.F32.TF32 R224, R12, R122, R248 ;  /* 0x0000007a0ce0723c */ /* 0x002fe200000810f8 */
[----:B----4-:R-:W-:-:S02]  /*75520*/  IMAD.MOV.U32 R75, RZ, RZ, R2 ;  /* 0x000000ffff4b7224 */ /* 0x010fc400078e0002 */
[----:B------:R-:W4:Y:S04]  /*75530*/  LDL.LU R2, [R1+0x1b24] ;  /* 0x001b240001027983 */ /* 0x000f280000300800 */
        /* <DEDUP_REMOVED lines=23> */
[-C--:B------:R-:W-:Y:S03]  /*756b0*/  HMMA.1688.F32.TF32 R8, R36, R198.reuse, R8 ;  /* 0x000000c62408723c */ /* 0x080fe60000081008 */
[----:B------:R-:W4:Y:S04]  /*756c0*/  LDL.LU R219, [R1+0xcc] ;  /* 0x0000cc0001db7983 */ /* 0x000f280000300800 */
[----:B------:R-:W4:Y:S01]  /*756d0*/  LDL.LU R208, [R1+0x40] ;  /* 0x0000400001d07983 */ /* 0x000f220000300800 */
[----:B------:R-:W-:Y:S03]  /*756e0*/  HMMA.1688.F32.TF32 R196, R12, R198, R204 ;  /* 0x000000c60cc4723c */ /* 0x000fe600000810cc */
        /* <DEDUP_REMOVED lines=8> */
[----:B------:R-:W-:Y:S04]  /*75770*/  STL.64 [R1+0x1a90], R226 ;  /* 0x001a90e201007387 */ /* 0x000fe80000100a00 */
[----:B------:R-:W-:Y:S01]  /*75780*/  STL.64 [R1+0x1a88], R224 ;  /* 0x001a88e001007387 */ /* 0x000fe20000100a00 */
[C---:B------:R-:W-:Y:S03]  /*75790*/  HMMA.1688.F32.TF32 R192, R12.reuse, R194, R200 ;  /* 0x000000c20cc0723c */ /* 0x040fe600000810c8 */
[----:B------:R-:W4:Y:S04]  /*757a0*/  LDL.LU R200, [R1+0x10] ;  /* 0x0000100001c87983 */ /* 0x000f280000300800 */
[----:B------:R-:W4:Y:S04]  /*757b0*/  LDL.LU R201, [R1+0x14] ;  /* 0x0000140001c97983 */ /* 0x000f280000300800 */
[----:B------:R-:W4:Y:S04]  /*757c0*/  LDL.LU R202, [R1+0x18] ;  /* 0x0000180001ca7983 */ /* 0x000f280000300800 */
[----:B------:R-:W4:Y:S01]  /*757d0*/  LDL.LU R203, [R1+0x1c] ;  /* 0x00001c0001cb7983 */ /* 0x000f220000300800 */
[----:B--2---:R-:W-:Y:S03]  /*757e0*/  HMMA.1688.F32.TF32 R228, R12, R118, R248 ;  /* 0x000000760ce4723c */ /* 0x004fe600000810f8 */
[----:B------:R-:W2:Y:S04]  /*757f0*/  LDL.LU R248, [R1] ;  /* 0x0000000001f87983 */ /* 0x000ea80000300800 */
[----:B------:R-:W-:Y:S01]  /*75800*/  IMAD.MOV.U32 R249, RZ, RZ, R69 ;  /* 0x000000fffff97224 */ /* 0x000fe200078e0045 */
[----:B------:R-:W-:Y:S01]  /*75810*/  HMMA.1688.F32.TF32 R84, R36, R70, R84 ;  /* 0x000000462454723c */ /* 0x000fe20000081054 */
[----:B------:R-:W-:-:S07]  /*75820*/  IMAD.MOV.U32 R250, RZ, RZ, R68 ;  /* 0x000000fffffa7224 */ /* 0x000fce00078e0044 */
[C---:B-----5:R-:W-:Y:S08]  /*75830*/  HMMA.1688.F32.TF32 R72, R12.reuse, R70, R72 ;  /* 0x000000460c48723c */ /* 0x060ff00000081048 */
[C---:B---3--:R-:W-:Y:S01]  /*75840*/  HMMA.1688.F32.TF32 R68, R12.reuse, R170, R80 ;  /* 0x000000aa0c44723c */ /* 0x048fe20000081050 */
[----:B------:R-:W-:Y:S07]  /*75850*/  STL [R1+0x1ab8], R228 ;  /* 0x001ab8e401007387 */ /* 0x000fee0000100800 */
[C---:B----4-:R-:W-:Y:S08]  /*75860*/  HMMA.1688.F32.TF32 R232, R12.reuse, R190, R232 ;  /* 0x000000be0ce8723c */ /* 0x050ff000000810e8 */
[----:B------:R-:W-:Y:S01]  /*75870*/  HMMA.1688.F32.TF32 R236, R12, R186, R220 ;  /* 0x000000ba0cec723c */ /* 0x000fe200000810dc */
[----:B------:R-:W-:Y:S04]  /*75880*/  STL [R1+0x1ab4], R229 ;  /* 0x001ab4e501007387 */ /* 0x000fe80000100800 */
[----:B------:R-:W-:Y:S04]  /*75890*/  STL [R1+0x1aa0], R230 ;  /* 0x001aa0e601007387 */ /* 0x000fe80000100800 */
[----:B------:R-:W-:Y:S06]  /*758a0*/  STL [R1+0x1a9c], R231 ;  /* 0x001a9ce701007387 */ /* 0x000fec0000100800 */
[----:B------:R1:W-:Y:S04]  /*758b0*/  STL [R1+0x1ac8], R232 ;  /* 0x001ac8e801007387 */ /* 0x0003e80000100800 */
[----:B------:R3:W-:Y:S04]  /*758c0*/  STL [R1+0x1ac4], R233 ;  /* 0x001ac4e901007387 */ /* 0x0007e80000100800 */
[----:B------:R-:W-:Y:S04]  /*758d0*/  STL [R1+0x1ac0], R234 ;  /* 0x001ac0ea01007387 */ /* 0x000fe80000100800 */
[----:B------:R-:W-:Y:S01]  /*758e0*/  STL [R1+0x1abc], R235 ;  /* 0x001abceb01007387 */ /* 0x000fe20000100800 */
[----:B-1----:R-:W-:-:S03]  /*758f0*/  IMAD.MOV.U32 R232, RZ, RZ, R70 ;  /* 0x000000ffffe87224 */ /* 0x002fc600078e0046 */
[----:B------:R1:W-:Y:S01]  /*75900*/  STL [R1+0x1ad0], R237 ;  /* 0x001ad0ed01007387 */ /* 0x0003e20000100800 */
[----:B---3--:R-:W-:-:S03]  /*75910*/  IMAD.MOV.U32 R233, RZ, RZ, R71 ;  /* 0x000000ffffe97224 */ /* 0x008fc600078e0047 */
[----:B------:R3:W-:Y:S01]  /*75920*/  STL [R1+0x1acc], R238 ;  /* 0x001accee01007387 */ /* 0x0007e20000100800 */
[----:B-1----:R-:W-:Y:S02]  /*75930*/  IMAD.MOV.U32 R237, RZ, RZ, R68 ;  /* 0x000000ffffed7224 */ /* 0x002fe400078e0044 */
[----:B---3--:R-:W-:Y:S02]  /*75940*/  IMAD.MOV.U32 R238, RZ, RZ, R69 ;  /* 0x000000ffffee7224 */ /* 0x008fe400078e0045 */
[C---:B------:R-:W-:Y:S08]  /*75950*/  HMMA.1688.F32.TF32 R68, R12.reuse, R166, R204 ;  /* 0x000000a60c44723c */ /* 0x040ff000000810cc */
[----:B------:R-:W-:Y:S01]  /*75960*/  HMMA.1688.F32.TF32 R76, R12, R6, R40 ;  /* 0x000000060c4c723c */ /* 0x000fe20000081028 */
[----:B------:R-:W1:Y:S01]  /*75970*/  LDSM.16.M88.4 R40, [R2+0x180] ;  /* 0x000180000228783b */ /* 0x000e620000000200 */
[----:B------:R-:W-:-:S06]  /*75980*/  IMAD.MOV.U32 R251, RZ, RZ, R0 ;  /* 0x000000fffffb7224 */ /* 0x000fcc00078e0000 */
[C---:B------:R-:W-:Y:S08]  /*75990*/  HMMA.1688.F32.TF32 R124, R36.reuse, R6, R124 ;  /* 0x00000006247c723c */ /* 0x040ff0000008107c */
[----:B------:R-:W-:Y:S01]  /*759a0*/  HMMA.1688.F32.TF32 R88, R36, R122, R88 ;  /* 0x0000007a2458723c */ /* 0x000fe20000081058 */
[----:B------:R-:W-:-:S07]  /*759b0*/  IMAD.MOV.U32 R234, RZ, RZ, R68 ;  /* 0x000000ffffea7224 */ /* 0x000fce00078e0044 */
        /* <DEDUP_REMOVED lines=10> */
[C---:B------:R-:W-:Y:S08]  /*75a60*/  HMMA.1688.F32.TF32 R24, R36.reuse, R166, R24 ;  /* 0x000000a62418723c */ /* 0x040ff00000081018 */
[C---:B------:R-:W-:Y:S08]  /*75a70*/  HMMA.1688.F32.TF32 R28, R36.reuse, R162, R28 ;  /* 0x000000a2241c723c */ /* 0x040ff0000008101c */
[----:B------:R-:W-:Y:S08]  /*75a80*/  HMMA.1688.F32.TF32 R32, R36, R158, R32 ;  /* 0x0000009e2420723c */ /* 0x000ff00000081020 */
[----:B------:R-:W-:Y:S01]  /*75a90*/  HMMA.1688.F32.TF32 R56, R60, R6, R56 ;  /* 0x000000063c38723c */ /* 0x000fe20000081038 */
[----:B------:R-:W-:Y:S04]  /*75aa0*/  LDS R60, [R4+0x107000] ;  /* 0x10700000043c7984 */ /* 0x000fe80000000800 */
[----:B------:R-:W-:Y:S03]  /*75ab0*/  LDS R62, [R4+0x107400] ;  /* 0x10740000043e7984 */ /* 0x000fe60000000800 */
[----:B------:R-:W-:Y:S01]  /*75ac0*/  HMMA.1688.F32.TF32 R68, R12, R162, R200 ;  /* 0x000000a20c44723c */ /* 0x000fe200000810c8 */
[----:B------:R-:W-:Y:S04]  /*75ad0*/  LDS R61, [R5+0x107000] ;  /* 0x10700000053d7984 */ /* 0x000fe80000000800 */
[----:B------:R-:W-:Y:S03]  /*75ae0*/  LDS R63, [R5+0x107400] ;  /* 0x10740000053f7984 */ /* 0x000fe60000000800 */
[----:B------:R-:W-:Y:S01]  /*75af0*/  HMMA.1688.F32.TF32 R36, R36, R154, R44 ;  /* 0x0000009a2424723c */ /* 0x000fe2000008102c */
[----:B------:R-:W-:Y:S04]  /*75b00*/  LDS R44, [R3+0x107080] ;  /* 0x10708000032c7984 */ /* 0x000fe80000000800 */
[----:B------:R-:W-:Y:S04]  /*75b10*/  LDS R46, [R3+0x107480] ;  /* 0x10748000032e7984 */ /* 0x000fe80000000800 */
[----:B------:R-:W-:Y:S04]  /*75b20*/  LDS R45, [R252+0x107080] ;  /* 0x10708000fc2d7984 */ /* 0x000fe80000000800 */
[----:B------:R-:W-:Y:S03]  /*75b30*/  LDS R47, [R252+0x107480] ;  /* 0x10748000fc2f7984 */ /* 0x000fe60000000800 */
[----:B------:R-:W-:Y:S01]  /*75b40*/  IMAD.MOV.U32 R212, RZ, RZ, R68 ;  /* 0x000000ffffd47224 */ /* 0x000fe200078e0044 */
[----:B------:R-:W-:Y:S01]  /*75b50*/  HMMA.1688.F32.TF32 R208, R12, R174, R208 ;  /* 0x000000ae0cd0723c */ /* 0x000fe200000810d0 */
[----:B------:R-:W-:Y:S01]  /*75b60*/  IMAD.MOV.U32 R213, RZ, RZ, R69 ;  /* 0x000000ffffd57224 */ /* 0x000fe200078e0045 */
[----:B------:R3:W-:Y:S01]  /*75b70*/  STL [R1+0x1a98], R239 ;  /* 0x001a98ef01007387 */ /* 0x0007e20000100800 */
[----:B------:R-:W-:-:S02]  /*75b80*/  IMAD.MOV.U32 R214, RZ, RZ, R70 ;  /* 0x000000ffffd67224 */ /* 0x000fc400078e0046 */
[----:B------:R-:W-:Y:S01]  /*75b90*/  IMAD.MOV.U32 R215, RZ, RZ, R71 ;  /* 0x000000ffffd77224 */ /* 0x000fe200078e0047 */
[----:B------:R-:W4:Y:S02]  /*75ba0*/  LDSM.16.M88.4 R4, [R2+0x4180] ;  /* 0x004180000204783b */ /* 0x000f240000000200 */
[C---:B------:R-:W-:Y:S08]  /*75bb0*/  HMMA.1688.F32.TF32 R240, R12.reuse, R182, R216 ;  /* 0x000000b60cf0723c */ /* 0x040ff000000810d8 */
[----:B------:R-:W-:Y:S01]  /*75bc0*/  HMMA.1688.F32.TF32 R244, R12, R178, R244 ;  /* 0x000000b20cf4723c */ /* 0x000fe200000810f4 */
[----:B------:R-:W-:Y:S01]  /*75bd0*/  IMAD.MOV.U32 R224, RZ, RZ, R180 ;  /* 0x000000ffffe07224 */ /* 0x000fe200078e00b4 */
[----:B------:R-:W-:Y:S01]  /*75be0*/  LDSM.16.M88.4 R204, [R2+0x14180] ;  /* 0x0141800002cc783b */ /* 0x000fe20000000200 */
[----:B------:R-:W-:-:S02]  /*75bf0*/  IMAD.MOV.U32 R225, RZ, RZ, R181 ;  /* 0x000000ffffe17224 */ /* 0x000fc400078e00b5 */
[----:B------:R-:W-:Y:S01]  /*75c00*/  IMAD.MOV.U32 R226, RZ, RZ, R117 ;  /* 0x000000ffffe27224 */ /* 0x000fe200078e0075 */
[----:B------:R-:W-:Y:S02]  /*75c10*/  LDSM.16.M88.4 R200, [R2+0x18180] ;  /* 0x0181800002c8783b */ /* 0x000fe40000000200 */
[C---:B--2---:R-:W-:Y:S08]  /*75c20*/  HMMA.1688.F32.TF32 R68, R12.reuse, R158, R248 ;  /* 0x0000009e0c44723c */ /* 0x044ff000000810f8 */
[----:B------:R-:W-:Y:S11]  /*75c30*/  HMMA.1688.F32.TF32 R12, R12, R154, R128 ;  /* 0x0000009a0c0c723c */ /* 0x000ff60000081080 */
[----:B------:R-:W-:Y:S05]  /*75c40*/  @!UPT UIADD3 URZ, URZ, URZ, URZ ;  /* 0x0000003f3f3ff290 */ /* 0x000fea000fffe03f */
[----:B------:R-:W-:Y:S01]  /*75c50*/  IMAD.MOV.U32 R230, RZ, RZ, R68 ;  /* 0x000000ffffe67224 */ /* 0x000fe200078e0044 */
[----:B---3--:R-:W-:Y:S01]  /*75c60*/  MOV R239, R70 ;  /* 0x0000004600ef7202 */ /* 0x008fe20000000f00 */
[----:B------:R-:W-:Y:S02]  /*75c70*/  IMAD.MOV.U32 R231, RZ, RZ, R69 ;  /* 0x000000ffffe77224 */ /* 0x000fe400078e0045 */
[----:B------:R-:W-:Y:S02]  /*75c80*/  IMAD.MOV.U32 R0, RZ, RZ, R71 ;  /* 0x000000ffff007224 */ /* 0x000fe400078e0047 */
[----:B-1----:R-:W-:Y:S01]  /*75c90*/  HMMA.1688.F32.TF32 R68, R52, R40, R136 ;  /* 0x000000283444723c */ /* 0x002fe20000081088 */
[----:B------:R-:W-:Y:S04]  /*75ca0*/  STL.64 [R1+0xf0], R208 ;  /* 0x0000f0d001007387 */ /* 0x000fe80000100a00 */
[----:B------:R-:W-:Y:S04]  /*75cb0*/  STL.64 [R1+0xf8], R210 ;  /* 0x0000f8d201007387 */ /* 0x000fe80000100a00 */
[----:B------:R-:W-:Y:S04]  /*75cc0*/  STL.64 [R1+0x1a50], R14 ;  /* 0x001a500e01007387 */ /* 0x000fe80000100a00 */
[----:B------:R1:W-:Y:S01]  /*75cd0*/  STL.64 [R1+0x1a48], R12 ;  /* 0x001a480c01007387 */ /* 0x0003e20000100a00 */
[----:B----4-:R-:W-:Y:S01]  /*75ce0*/  HMMA.1688.F32.TF32 R248, R44, R4, R148 ;  /* 0x000000042cf8723c */ /* 0x010fe20000081094 */
[----:B------:R-:W-:-:S02]  /*75cf0*/  IMAD.MOV.U32 R216, RZ, RZ, R184 ;  /* 0x000000ffffd87224 */ /* 0x000fc400078e00b8 */
[----:B------:R-:W-:Y:S02]  /*75d00*/  IMAD.MOV.U32 R217, RZ, RZ, R185 ;  /* 0x000000ffffd97224 */ /* 0x000fe400078e00b9 */
[----:B------:R-:W-:Y:S02]  /*75d10*/  IMAD.MOV.U32 R218, RZ, RZ, R121 ;  /* 0x000000ffffda7224 */ /* 0x000fe400078e0079 */
[----:B------:R-:W-:Y:S02]  /*75d20*/  IMAD.MOV.U32 R219, RZ, RZ, R120 ;  /* 0x000000ffffdb7224 */ /* 0x000fe400078e0078 */
[----:B------:R-:W-:Y:S01]  /*75d30*/  IMAD.MOV.U32 R223, RZ, RZ, R140 ;  /* 0x000000ffffdf7224 */ /* 0x000fe200078e008c */
[----:B------:R-:W-:Y:S04]  /*75d40*/  STL.64 [R1+0x1a60], R70 ;  /* 0x001a604601007387 */ /* 0x000fe80000100a00 */
[----:B------:R2:W-:Y:S01]  /*75d50*/  STL.64 [R1+0x1a58], R68 ;  /* 0x001a584401007387 */ /* 0x0005e20000100a00 */
[----:B-1----:R-:W-:Y:S01]  /*75d60*/  HMMA.1688.F32.TF32 R12, R48, R40, R76 ;  /* 0x00000028300c723c */ /* 0x002fe2000008104c */
[----:B------:R-:W-:-:S02]  /*75d70*/  IMAD.MOV.U32 R227, RZ, RZ, R116 ;  /* 0x000000ffffe37224 */ /* 0x000fc400078e0074 */
[----:B------:R-:W-:Y:S02]  /*75d80*/  IMAD.MOV.U32 R222, RZ, RZ, R141 ;  /* 0x000000ffffde7224 */ /* 0x000fe400078e008d */
[----:B------:R-:W-:Y:S02]  /*75d90*/  IMAD.MOV.U32 R221, RZ, RZ, R142 ;  /* 0x000000ffffdd7224 */ /* 0x000fe400078e008e */
[----:B------:R-:W-:Y:S02]  /*75da0*/  IMAD.MOV.U32 R220, RZ, RZ, R143 ;  /* 0x000000ffffdc7224 */ /* 0x000fe400078e008f */
[----:B------:R-:W-:Y:S02]  /*75db0*/  IMAD.MOV.U32 R154, RZ, RZ, R164 ;  /* 0x000000ffff9a7224 */ /* 0x000fe400078e00a4 */
[----:B------:R-:W-:Y:S01]  /*75dc0*/  IMAD.MOV.U32 R155, RZ, RZ, R165 ;  /* 0x000000ffff9b7224 */ /* 0x000fe200078e00a5 */
[----:B--2---:R-:W-:Y:S01]  /*75dd0*/  HMMA.1688.F32.TF32 R68, R44, R40, R56 ;  /* 0x000000282c44723c */ /* 0x004fe20000081038 */
[----:B------:R-:W-:-:S02]  /*75de0*/  IMAD.MOV.U32 R140, RZ, RZ, R112 ;  /* 0x000000ffff8c7224 */ /* 0x000fc400078e0070 */
[----:B------:R-:W-:Y:S02]  /*75df0*/  IMAD.MOV.U32 R128, RZ, RZ, R176 ;  /* 0x000000ffff807224 */ /* 0x000fe400078e00b0 */
[----:B------:R-:W-:Y:S02]  /*75e00*/  IMAD.MOV.U32 R129, RZ, RZ, R177 ;  /* 0x000000ffff817224 */ /* 0x000fe400078e00b1 */
[----:B------:R-:W-:Y:S01]  /*75e10*/  IMAD.MOV.U32 R130, RZ, RZ, R189 ;  /* 0x000000ffff827224 */ /* 0x000fe200078e00bd */
[----:B------:R-:W-:Y:S01]  /*75e20*/  HMMA.1688.F32.TF32 R56, R60, R40, R124 ;  /* 0x000000283c38723c */ /* 0x000fe2000008107c */
[----:B------:R-:W-:Y:S01]  /*75e30*/  IMAD.MOV.U32 R131, RZ, RZ, R188 ;  /* 0x000000ffff837224 */ /* 0x000fe200078e00bc */
[----:B------:R-:W-:Y:S01]  /*75e40*/  MOV R136, R161 ;  /* 0x000000a100887202 */ /* 0x000fe20000000f00 */
[----:B------:R-:W-:Y:S01]  /*75e50*/  IMAD.MOV.U32 R141, RZ, RZ, R113 ;  /* 0x000000ffff8d7224 */ /* 0x000fe200078e0071 */
[----:B------:R-:W1:Y:S01]  /*75e60*/  LDSM.16.M88.4 R188, [R2+0x1c180] ;  /* 0x01c1800002bc783b */ /* 0x000e620000000200 */
[----:B------:R-:W-:-:S02]  /*75e70*/  IMAD.MOV.U32 R137, RZ, RZ, R160 ;  /* 0x000000ffff897224 */ /* 0x000fc400078e00a0 */
[----:B------:R-:W-:Y:S01]  /*75e80*/  IMAD.MOV.U32 R142, RZ, RZ, R114 ;  /* 0x000000ffff8e7224 */ /* 0x000fe200078e0072 */
[----:B------:R-:W2:Y:S01]  /*75e90*/  LDSM.16.M88.4 R160, [R2+0x38180] ;  /* 0x0381800002a0783b */ /* 0x000ea20000000200 */
[----:B------:R-:W-:Y:S02]  /*75ea0*/  IMAD.MOV.U32 R138, RZ, RZ, R157 ;  /* 0x000000ffff8a7224 */ /* 0x000fe400078e009d */
[----:B------:R-:W-:Y:S01]  /*75eb0*/  IMAD.MOV.U32 R139, RZ, RZ, R156 ;  /* 0x000000ffff8b7224 */ /* 0x000fe200078e009c */
[----:B------:R-:W3:Y:S04]  /*75ec0*/  LDSM.16.M88.4 R76, [R2+0x8180] ;  /* 0x00818000024c783b */ /* 0x000ee80000000200 */
[----:B------:R-:W-:Y:S04]  /*75ed0*/  STL.64 [R1+0xb0], R68 ;  /* 0x0000b04401007387 */ /* 0x000fe80000100a00 */
[----:B------:R-:W-:Y:S04]  /*75ee0*/  STL.64 [R1+0xb8], R70 ;  /* 0x0000b84601007387 */ /* 0x000fe80000100a00 */
[----:B------:R-:W-:Y:S04]  /*75ef0*/  STL.64 [R1+0x1a68], R42 ;  /* 0x001a682a01007387 */ /* 0x000fe80000100a00 */
[----:B------:R-:W-:Y:S04]  /*75f00*/  STL.64 [R1+0x2b0], R56 ;  /* 0x0002b03801007387 */ /* 0x000fe80000100a00 */
[----:B------:R4:W-:Y:S04]  /*75f10*/  STL.64 [R1+0x2b8], R58 ;  /* 0x0002b83a01007387 */ /* 0x0009e80000100a00 */
[----:B------:R-:W-:Y:S04]  /*75f20*/  STL.64 [R1+0x2e0], R12 ;  /* 0x0002e00c01007387 */ /* 0x000fe80000100a00 */
[----:B------:R5:W-:Y:S01]  /*75f30*/  STL.64 [R1+0x2e8], R14 ;  /* 0x0002e80e01007387 */ /* 0x000be20000100a00 */
[----:B----4-:R-:W-:Y:S01]  /*75f40*/  HMMA.1688.F32.TF32 R56, R52, R4, R132 ;  /* 0x000000043438723c */ /* 0x010fe20000081084 */
[----:B------:R-:W-:-:S02]  /*75f50*/  IMAD.MOV.U32 R143, RZ, RZ, R115 ;  /* 0x000000ffff8f7224 */ /* 0x000fc400078e0073 */
[----:B------:R-:W-:Y:S04]  /*75f60*/  LDSM.16.M88.4 R156, [R2+0x3c180] ;  /* 0x03c18000029c783b */ /* 0x000fe80000000200 */
[----:B------:R-:W-:Y:S01]  /*75f70*/  LDSM.16.M88.4 R208, [R2+0x10180] ;  /* 0x0101800002d0783b */ /* 0x000fe20000000200 */
[-C--:B-----5:R-:W-:Y:S11]  /*75f80*/  HMMA.1688.F32.TF32 R12, R60, R4.reuse, R84 ;  /* 0x000000043c0c723c */ /* 0x0a0ff60000081054 */
[----:B------:R-:W-:Y:S04]  /*75f90*/  @!UPT UIADD3 URZ, URZ, URZ, URZ ;  /* 0x0000003f3f3ff290 */ /* 0x000fe8000fffe03f */
[----:B------:R-:W-:Y:S04]  /*75fa0*/  STL.64 [R1+0x1a78], R58 ;  /* 0x001a783a01007387 */ /* 0x000fe80000100a00 */
[----:B------:R-:W-:Y:S04]  /*75fb0*/  STL.64 [R1+0x1a70], R56 ;  /* 0x001a703801007387 */ /* 0x000fe80000100a00 */
[----:B------:R-:W-:Y:S04]  /*75fc0*/  STL [R1+0x1a04], R248 ;  /* 0x001a04f801007387 */ /* 0x000fe80000100800 */
[----:B------:R-:W-:Y:S04]  /*75fd0*/  STL.64 [R1+0x150], R12 ;  /* 0x0001500c01007387 */ /* 0x000fe80000100a00 */
[----:B------:R4:W-:Y:S02]  /*75fe0*/  STL.64 [R1+0x158], R14 ;  /* 0x0001580e01007387 */ /* 0x0009e40000100a00 */
[----:B----4-:R-:W-:Y:S02]  /*75ff0*/  HMMA.1688.F32.TF32 R12, R48, R4, R72 ;  /* 0x00000004300c723c */ /* 0x010fe40000081048 */
[----:B------:R-:W-:Y:S04]  /*76000*/  STL [R1+0x1a00], R249 ;  /* 0x001a00f901007387 */ /* 0x000fe80000100800 */
[----:B------:R-:W-:Y:S04]  /*76010*/  STL [R1+0x19fc], R250 ;  /* 0x0019fcfa01007387 */ /* 0x000fe80000100800 */
[----:B------:R-:W-:Y:S04]  /*76020*/  STL [R1+0x19f8], R251 ;  /* 0x0019f8fb01007387 */ /* 0x000fe80000100800 */
[----:B------:R-:W4:Y:S04]  /*76030*/  LDL.LU R184, [R1+0x1b20] ;  /* 0x001b200001b87983 */ /* 0x000f280000300800 */
[----:B------:R-:W-:Y:S05]  /*76040*/  LDSM.16.M88.4 R72, [R2+0xc180] ;  /* 0x00c180000248783b */ /* 0x000fea0000000200 */
        /* <DEDUP_REMOVED lines=11> */
[----:B-----5:R-:W-:-:S03]  /*76100*/  MOV R12, R168 ;  /* 0x000000a8000c7202 */ /* 0x020fc60000000f00 */
[----:B------:R-:W5:Y:S01]  /*76110*/  LDL.LU R114, [R1+0x1af8] ;  /* 0x001af80001727983 */ /* 0x000f620000300800 */
[----:B------:R-:W-:-:S03]  /*76120*/  IMAD.MOV.U32 R13, RZ, RZ, R169 ;  /* 0x000000ffff0d7224 */ /* 0x000fc600078e00a9 */
[----:B------:R-:W5:Y:S01]  /*76130*/  LDL.LU R115, [R1+0x1af4] ;  /* 0x001af40001737983 */ /* 0x000f620000300800 */
[----:B-1----:R-:W-:-:S03]  /*76140*/  IMAD.MOV.U32 R14, RZ, RZ, R172 ;  /* 0x000000ffff0e7224 */ /* 0x002fc600078e00ac */
        /* <DEDUP_REMOVED lines=8> */
[----:B------:R-:W5:Y:S01]  /*761d0*/  LDL.LU R177, [R1+0x1ad4] ;  /* 0x001ad40001b17983 */ /* 0x000f620000300800 */
[C---:B------:R-:W-:Y:S03]  /*761e0*/  HMMA.1688.F32.TF32 R124, R52.reuse, R188, R136 ;  /* 0x000000bc347c723c */ /* 0x040fe60000081088 */
[----:B------:R3:W-:Y:S05]  /*761f0*/  STL.64 [R1+0x1a80], R6 ;  /* 0x001a800601007387 */ /* 0x0007ea0000100a00 */
[----:B--2---:R-:W-:Y:S08]  /*76200*/  HMMA.1688.F32.TF32 R148, R52, R160, R220 ;  /* 0x000000a03494723c */ /* 0x004ff000000810dc */
[----:B---3--:R-:W-:Y:S11]  /*76210*/  HMMA.1688.F32.TF32 R4, R60, R76, R8 ;  /* 0x0000004c3c04723c */ /* 0x008ff60000081008 */
[----:B------:R-:W-:Y:S11]  /*76220*/  @!UPT UIADD3 URZ, URZ, URZ, URZ ;  /* 0x0000003f3f3ff290 */ /* 0x000ff6000fffe03f */
[----:B------:R-:W-:Y:S02]  /*76230*/  @!UPT UIADD3 URZ, URZ, URZ, URZ ;  /* 0x0000003f3f3ff290 */ /* 0x000fe4000fffe03f */
[----:B------:R-:W-:Y:S02]  /*76240*/  IMAD.MOV.U32 R248, RZ, RZ, R4 ;  /* 0x000000fffff87224 */ /* 0x000fe400078e0004 */
[----:B------:R-:W-:Y:S02]  /*76250*/  IMAD.MOV.U32 R249, RZ, RZ, R5 ;  /* 0x000000fffff97224 */ /* 0x000fe400078e0005 */
[----:B------:R-:W-:Y:S02]  /*76260*/  IMAD.MOV.U32 R250, RZ, RZ, R6 ;  /* 0x000000fffffa7224 */ /* 0x000fe400078e0006 */
[----:B----4-:R-:W-:Y:S02]  /*76270*/  IMAD.MOV.U32 R123, RZ, RZ, R184 ;  /* 0x000000ffff7b7224 */ /* 0x010fe400078e00b8 */
[----:B------:R-:W-:Y:S02]  /*76280*/  IMAD.MOV.U32 R122, RZ, RZ, R185 ;  /* 0x000000ffff7a7224 */ /* 0x000fe400078e00b9 */
[----:B------:R-:W-:Y:S01]  /*76290*/  LDSM.16.M88.4 R184, [R2+0x20180] ;  /* 0x0201800002b8783b */ /* 0x000fe20000000200 */
[----:B------:R-:W-:-:S02]  /*762a0*/  IMAD.MOV.U32 R119, RZ, RZ, R180 ;  /* 0x000000ffff777224 */ /* 0x000fc400078e00b4 */
[----:B------:R-:W-:Y:S02]  /*762b0*/  IMAD.MOV.U32 R118, RZ, RZ, R181 ;  /* 0x000000ffff767224 */ /* 0x000fe400078e00b5 */
[----:B------:R-:W-:Y:S01]  /*762c0*/  LDSM.16.M88.4 R180, [R2+0x24180] ;  /* 0x0241800002b4783b */ /* 0x000fe20000000200 */
[----:B-----5:R-:W-:Y:S02]  /*762d0*/  IMAD.MOV.U32 R69, RZ, RZ, R168 ;  /* 0x000000ffff457224 */ /* 0x020fe400078e00a8 */
[----:B------:R-:W-:Y:S02]  /*762e0*/  IMAD.MOV.U32 R68, RZ, RZ, R169 ;  /* 0x000000ffff447224 */ /* 0x000fe400078e00a9 */
[----:B------:R-:W-:Y:S01]  /*762f0*/  LDSM.16.M88.4 R168, [R2+0x30180] ;  /* 0x0301800002a8783b */ /* 0x000fe20000000200 */
[----:B------:R-:W-:Y:S02]  /*76300*/  IMAD.MOV.U32 R83, RZ, RZ, R172 ;  /* 0x000000ffff537224 */ /* 0x000fe400078e00ac */
[----:B------:R-:W-:-:S02]  /*76310*/  IMAD.MOV.U32 R82, RZ, RZ, R173 ;  /* 0x000000ffff527224 */ /* 0x000fc400078e00ad */
[----:B------:R-:W1:Y:S01]  /*76320*/  LDSM.16.M88.4 R172, [R2+0x2c180] ;  /* 0x02c1800002ac783b */ /* 0x000e620000000200 */
[----:B------:R-:W-:Y:S02]  /*76330*/  IMAD.MOV.U32 R81, RZ, RZ, R176 ;  /* 0x000000ffff517224 */ /* 0x000fe400078e00b0 */
[----:B------:R-:W-:Y:S02]  /*76340*/  IMAD.MOV.U32 R80, RZ, RZ, R177 ;  /* 0x000000ffff507224 */ /* 0x000fe400078e00b1 */
[----:B------:R-:W2:Y:S01]  /*76350*/  LDSM.16.M88.4 R176, [R2+0x28180] ;  /* 0x0281800002b0783b */ /* 0x000ea20000000200 */
[----:B------:R-:W-:Y:S02]  /*76360*/  IMAD.MOV.U32 R70, RZ, RZ, R165 ;  /* 0x000000ffff467224 */ /* 0x000fe400078e00a5 */
[----:B------:R-:W-:Y:S02]  /*76370*/  IMAD.MOV.U32 R71, RZ, RZ, R164 ;  /* 0x000000ffff477224 */ /* 0x000fe400078e00a4 */
[----:B------:R-:W3:Y:S01]  /*76380*/  LDSM.16.M88.4 R164, [R2+0x34180] ;  /* 0x0341800002a4783b */ /* 0x000ee20000000200 */
[C---:B-1----:R-:W-:Y:S08]  /*76390*/  HMMA.1688.F32.TF32 R140, R52.reuse, R172, R140 ;  /* 0x000000ac348c723c */ /* 0x042ff0000008108c */
[C---:B--2---:R-:W-:Y:S08]  /*763a0*/  HMMA.1688.F32.TF32 R136, R52.reuse, R176, R152 ;  /* 0x000000b03488723c */ /* 0x044ff00000081098 */
[C---:B------:R-:W-:Y:S01]  /*763b0*/  HMMA.1688.F32.TF32 R152, R52.reuse, R168, R224 ;  /* 0x000000a83498723c */ /* 0x040fe200000810e0 */
[----:B------:R-:W-:Y:S04]  /*763c0*/  STL [R1+0x1a0c], R174 ;  /* 0x001a0cae01007387 */ /* 0x000fe80000100800 */
[----:B------:R-:W-:Y:S04]  /*763d0*/  STL [R1+0x1a08], R175 ;  /* 0x001a08af01007387 */ /* 0x000fe80000100800 */
[----:B------:R1:W-:Y:S04]  /*763e0*/  STL [R1+0x1a14], R170 ;  /* 0x001a14aa01007387 */ /* 0x0003e80000100800 */
[----:B------:R2:W-:Y:S04]  /*763f0*/  STL [R1+0x1a10], R171 ;  /* 0x001a10ab01007387 */ /* 0x0005e80000100800 */
[----:B---3--:R-:W-:Y:S04]  /*76400*/  STL [R1+0x1a1c], R166 ;  /* 0x001a1ca601007387 */ /* 0x008fe80000100800 */
[----:B------:R-:W-:Y:S04]  /*76410*/  STL [R1+0x1a18], R167 ;  /* 0x001a18a701007387 */ /* 0x000fe80000100800 */
[----:B------:R3:W-:Y:S04]  /*76420*/  STL [R1+0x1a24], R162 ;  /* 0x001a24a201007387 */ /* 0x0007e80000100800 */
[----:B------:R4:W-:Y:S04]  /*76430*/  STL [R1+0x1a20], R163 ;  /* 0x001a20a301007387 */ /* 0x0009e80000100800 */
[----:B------:R-:W-:Y:S04]  /*76440*/  STL [R1+0x1a2c], R158 ;  /* 0x001a2c9e01007387 */ /* 0x000fe80000100800 */
[----:B------:R-:W-:Y:S04]  /*76450*/  STL [R1+0x1a28], R159 ;  /* 0x001a289f01007387 */ /* 0x000fe80000100800 */
[----:B------:R-:W-:Y:S04]  /*76460*/  STL [R1+0x1a3c], R140 ;  /* 0x001a3c8c01007387 */ /* 0x000fe80000100800 */
[----:B------:R-:W-:Y:S04]  /*76470*/  STL [R1+0x1a38], R141 ;  /* 0x001a388d01007387 */ /* 0x000fe80000100800 */
[----:B------:R2:W-:Y:S04]  /*76480*/  STL [R1+0x1a34], R142 ;  /* 0x001a348e01007387 */ /* 0x0005e80000100800 */
[----:B------:R1:W-:Y:S04]  /*76490*/  STL [R1+0x1a30], R143 ;  /* 0x001a308f01007387 */ /* 0x0003e80000100800 */
[----:B------:R1:W-:Y:S01]  /*764a0*/  STL [R1+0x1a44], R154 ;  /* 0x001a449a01007387 */ /* 0x0003e20000100800 */
[C---:B------:R-:W-:Y:S03]  /*764b0*/  HMMA.1688.F32.TF32 R80, R52.reuse, R76, R80 ;  /* 0x0000004c3450723c */ /* 0x040fe60000081050 */
[----:B------:R1:W-:Y:S04]  /*764c0*/  STL [R1+0x1a40], R155 ;  /* 0x001a409b01007387 */ /* 0x0003e80000100800 */
[----:B------:R-:W5:Y:S01]  /*764d0*/  LDL.LU R220, [R1+0x1f0] ;  /* 0x0001f00001dc7983 */ /* 0x000f620000300800 */
[C---:B------:R-:W-:Y:S03]  /*764e0*/  HMMA.1688.F32.TF32 R84, R52.reuse, R72, R68 ;  /* 0x000000483454723c */ /* 0x040fe60000081044 */
[----:B------:R-:W5:Y:S04]  /*764f0*/  LDL.LU R221, [R1+0x1f4] ;  /* 0x0001f40001dd7983 */ /* 0x000f680000300800 */
[----:B------:R-:W5:Y:S01]  /*76500*/  LDL.LU R222, [R1+0x1f8] ;  /* 0x0001f80001de7983 */ /* 0x000f620000300800 */
[C---:B------:R-:W-:Y:S03]  /*76510*/  HMMA.1688.F32.TF32 R112, R52.reuse, R208, R112 ;  /* 0x000000d03470723c */ /* 0x040fe60000081070 */
[----:B------:R-:W5:Y:S05]  /*76520*/  LDL.LU R223, [R1+0x1fc] ;  /* 0x0001fc0001df7983 */ /* 0x000f6a0000300800 */
[C---:B------:R-:W-:Y:S08]  /*76530*/  HMMA.1688.F32.TF32 R116, R52.reuse, R204, R116 ;  /* 0x000000cc3474723c */ /* 0x040ff00000081074 */
[C---:B------:R-:W-:Y:S08]  /*76540*/  HMMA.1688.F32.TF32 R120, R52.reuse, R200, R120 ;  /* 0x000000c83478723c */ /* 0x040ff00000081078 */
[C---:B------:R-:W-:Y:S08]  /*76550*/  HMMA.1688.F32.TF32 R128, R52.reuse, R184, R128 ;  /* 0x000000b83480723c */ /* 0x040ff00000081080 */
[C---:B------:R-:W-:Y:S08]  /*76560*/  HMMA.1688.F32.TF32 R132, R52.reuse, R180, R12 ;  /* 0x000000b43484723c */ /* 0x040ff0000008100c */
[C---:B------:R-:W-:Y:S08]  /*76570*/  HMMA.1688.F32.TF32 R144, R52.reuse, R164, R144 ;  /* 0x000000a43490723c */ /* 0x040ff00000081090 */
[----:B------:R-:W-:Y:S01]  /*76580*/  HMMA.1688.F32.TF32 R52, R52, R156, R216 ;  /* 0x0000009c3434723c */ /* 0x000fe200000810d8 */
[----:B------:R-:W5:Y:S04]  /*76590*/  LDL.LU R216, [R1+0x200] ;  /* 0x0002000001d87983 */ /* 0x000f680000300800 */
[----:B------:R-:W5:Y:S04]  /*765a0*/  LDL.LU R217, [R1+0x204] ;  /* 0x0002040001d97983 */ /* 0x000f680000300800 */
[----:B------:R-:W5:Y:S04]  /*765b0*/  LDL.LU R218, [R1+0x208] ;  /* 0x0002080001da7983 */ /* 0x000f680000300800 */
[----:B------:R-:W5:Y:S01]  /*765c0*/  LDL.LU R219, [R1+0x20c] ;  /* 0x00020c0001db7983 */ /* 0x000f620000300800 */
[----:B------:R-:W-:-:S02]  /*765d0*/  IMAD.MOV.U32 R251, RZ, RZ, R7 ;  /* 0x000000fffffb7224 */ /* 0x000fc400078e0007 */
[C---:B------:R-:W-:Y:S01]  /*765e0*/  HMMA.1688.F32.TF32 R4, R60.reuse, R72, R64 ;  /* 0x000000483c04723c */ /* 0x040fe20000081040 */
[----:B------:R-:W5:Y:S04]  /*765f0*/  LDL.LU R224, [R1+0x2c0] ;  /* 0x0002c00001e07983 */ /* 0x000f680000300800 */
[----:B------:R-:W5:Y:S03]  /*76600*/  LDL.LU R225, [R1+0x2c4] ;  /* 0x0002c40001e17983 */ /* 0x000f660000300800 */
[----:B------:R-:W-:Y:S01]  /*76610*/  HMMA.1688.F32.TF32 R8, R60, R188, R100 ;  /* 0x000000bc3c08723c */ /* 0x000fe20000081064 */
[----:B------:R-:W5:Y:S04]  /*76620*/  LDL.LU R226, [R1+0x2c8] ;  /* 0x0002c80001e27983 */ /* 0x000f680000300800 */
[----:B------:R-:W5:Y:S11]  /*76630*/  LDL.LU R227, [R1+0x2cc] ;  /* 0x0002cc0001e37983 */ /* 0x000f760000300800 */
[----:B-1----:R-:W-:-:S02]  /*76640*/  IMAD.MOV.U32 R170, RZ, RZ, R4 ;  /* 0x000000ffffaa7224 */ /* 0x002fc400078e0004 */
[----:B--2---:R-:W-:Y:S02]  /*76650*/  IMAD.MOV.U32 R171, RZ, RZ, R5 ;  /* 0x000000ffffab7224 */ /* 0x004fe400078e0005 */
[----:B------:R-:W-:Y:S02]  /*76660*/  IMAD.MOV.U32 R174, RZ, RZ, R6 ;  /* 0x000000ffffae7224 */ /* 0x000fe400078e0006 */
[----:B------:R-:W-:Y:S02]  /*76670*/  IMAD.MOV.U32 R175, RZ, RZ, R7 ;  /* 0x000000ffffaf7224 */ /* 0x000fe400078e0007 */
[C---:B------:R-:W-:Y:S11]  /*76680*/  HMMA.1688.F32.TF32 R4, R60.reuse, R208, R88 ;  /* 0x000000d03c04723c */ /* 0x040ff60000081058 */
[----:B------:R-:W-:Y:S11]  /*76690*/  @!UPT UIADD3 URZ, URZ, URZ, URZ ;  /* 0x0000003f3f3ff290 */ /* 0x000ff6000fffe03f */
[----:B------:R-:W-:Y:S02]  /*766a0*/  @!UPT UIADD3 URZ, URZ, URZ, URZ ;  /* 0x0000003f3f3ff290 */ /* 0x000fe4000fffe03f */
[----:B---3--:R-:W-:Y:S02]  /*766b0*/  IMAD.MOV.U32 R162, RZ, RZ, R4 ;  /* 0x000000ffffa27224 */ /* 0x008fe400078e0004 */
[----:B----4-:R-:W-:Y:S02]  /*766c0*/  IMAD.MOV.U32 R163, RZ, RZ, R5 ;  /* 0x000000ffffa37224 */ /* 0x010fe400078e0005 */
        /* <DEDUP_REMOVED lines=10> */
[----:B------:R-:W-:Y:S11]  /*76770*/  STL.64 [R1+0x40], R8 ;  /* 0x0000400801007387 */ /* 0x000ff60000100a00 */
[----:B------:R-:W-:Y:S11]  /*76780*/  @!UPT UIADD3 URZ, URZ, URZ, URZ ;  /* 0x0000003f3f3ff290 */ /* 0x000ff6000fffe03f */
[----:B------:R-:W-:Y:S01]  /*76790*/  @!UPT UIADD3 URZ, URZ, URZ, URZ ;  /* 0x0000003f3f3ff290 */ /* 0x000fe2000fffe03f */
[----:B------:R-:W-:Y:S01]  /*767a0*/  MOV R154, R4 ;  /* 0x00000004009a7202 */ /* 0x000fe20000000f00 */
[----:B------:R-:W-:Y:S02]  /*767b0*/  IMAD.MOV.U32 R155, RZ, RZ, R5 ;  /* 0x000000ffff9b7224 */ /* 0x000fe400078e0005 */
[----:B------:R-:W-:Y:S02]  /*767c0*/  IMAD.MOV.U32 R140, RZ, RZ, R6 ;  /* 0x000000ffff8c7224 */ /* 0x000fe400078e0006 */
[----:B------:R-:W-:Y:S02]  /*767d0*/  IMAD.MOV.U32 R141, RZ, RZ, R7 ;  /* 0x000000ffff8d7224 */ /* 0x000fe400078e0007 */
[C---:B------:R-:W-:Y:S01]  /*767e0*/  HMMA.1688.F32.TF32 R4, R60.reuse, R184, R104 ;  /* 0x000000b83c04723c */ /* 0x040fe20000081068 */
[----:B------:R1:W-:Y:S07]  /*767f0*/  STL.64 [R1+0x48], R10 ;  /* 0x0000480a01007387 */ /* 0x0003ee0000100a00 */
[C---:B------:R-:W-:Y:S08]  /*76800*/  HMMA.1688.F32.TF32 R12, R60.reuse, R180, R108 ;  /* 0x000000b43c0c723c */ /* 0x040ff0000008106c */
[C---:B-1----:R-:W-:Y:S07]  /*76810*/  HMMA.1688.F32.TF32 R8, R60.reuse, R176, R16 ;  /* 0x000000b03c08723c */ /* 0x042fee0000081010 */
[----:B------:R-:W-:Y:S04]  /*76820*/  STL.64 [R1+0x30], R4 ;  /* 0x0000300401007387 */ /* 0x000fe80000100a00 */
[----:B------:R1:W-:Y:S02]  /*76830*/  STL.64 [R1+0x38], R6 ;  /* 0x0000380601007387 */ /* 0x0003e40000100a00 */
[----:B-1----:R-:W-:Y:S02]  /*76840*/  HMMA.1688.F32.TF32 R4, R60, R172, R20 ;  /* 0x000000ac3c04723c */ /* 0x002fe40000081014 */
[----:B------:R-:W-:Y:S04]  /*76850*/  STL.64 [R1+0x20], R12 ;  /* 0x0000200c01007387 */ /* 0x000fe80000100a00 */
[----:B------:R-:W-:Y:S04]  /*76860*/  STL.64 [R1+0x28], R14 ;  /* 0x0000280e01007387 */ /* 0x000fe80000100a00 */
[----:B------:R-:W-:Y:S04]  /*76870*/  STL.64 [R1+0x10], R8 ;  /* 0x0000100801007387 */ /* 0x000fe80000100a00 */
[----:B------:R-:W-:Y:S09]  /*76880*/  STL.64 [R1+0x18], R10 ;  /* 0x0000180a01007387 */ /* 0x000ff20000100a00 */
[----:B------:R1:W-:Y:S04]  /*76890*/  STL.64 [R1], R4 ;  /* 0x0000000401007387 */ /* 0x0003e80000100a00 */
[----:B------:R2:W-:Y:S04]  /*768a0*/  STL.64 [R1+0x8], R6 ;  /* 0x0000080601007387 */ /* 0x0005e80000100a00 */
        /* <DEDUP_REMOVED lines=8> */
[----:B-1----:R-:W3:Y:S04]  /*76930*/  LDL.LU R4, [R1+0x280] ;  /* 0x0002800001047983 */ /* 0x002ee80000300800 */
[----:B------:R-:W3:Y:S04]  /*76940*/  LDL.LU R5, [R1+0x284] ;  /* 0x0002840001057983 */ /* 0x000ee80000300800 */
[----:B--2---:R-:W3:Y:S04]  /*76950*/  LDL.LU R6, [R1+0x288] ;  /* 0x0002880001067983 */ /* 0x004ee80000300800 */
[----:B------:R-:W3:Y:S04]  /*76960*/  LDL.LU R7, [R1+0x28c] ;  /* 0x00028c0001077983 */ /* 0x000ee80000300800 */
        /* <DEDUP_REMOVED lines=12> */
[-C--:B-----5:R-:W-:Y:S08]  /*76a30*/  HMMA.1688.F32.TF32 R16, R44, R72.reuse, R216 ;  /* 0x000000482c10723c */ /* 0x0a0ff000000810d8 */
[----:B------:R-:W-:Y:S01]  /*76a40*/  HMMA.1688.F32.TF32 R216, R48, R72, R192 ;  /* 0x0000004830d8723c */ /* 0x000fe200000810c0 */
        /* <DEDUP_REMOVED lines=20> */
[----:B------:R-:W-:Y:S08]  /*76b90*/  HMMA.1688.F32.TF32 R36, R60, R156, R36 ;  /* 0x0000009c3c24723c */ /* 0x000ff00000081024 */
[C---:B----4-:R-:W-:Y:S08]  /*76ba0*/  HMMA.1688.F32.TF32 R60, R44.reuse, R204, R88 ;  /* 0x000000cc2c3c723c */ /* 0x050ff00000081058 */
[C---:B---3--:R-:W-:Y:S01]  /*76bb0*/  HMMA.1688.F32.TF32 R88, R44.reuse, R188, R4 ;  /* 0x000000bc2c58723c */ /* 0x048fe20000081004 */
[----:B------:R-:W3:Y:S04]  /*76bc0*/  LDL.LU R4, [R1+0xf0] ;  /* 0x0000f00001047983 */ /* 0x000ee80000300800 */
[----:B------:R-:W3:Y:S04]  /*76bd0*/  LDL.LU R5, [R1+0xf4] ;  /* 0x0000f40001057983 */ /* 0x000ee80000300800 */
[----:B------:R-:W3:Y:S04]  /*76be0*/  LDL.LU R6, [R1+0xf8] ;  /* 0x0000f80001067983 */ /* 0x000ee80000300800 */
[----:B------:R-:W3:Y:S01]  /*76bf0*/  LDL.LU R7, [R1+0xfc] ;  /* 0x0000fc0001077983 */ /* 0x000ee20000300800 */
[----:B--2---:R-:W-:Y:S07]  /*76c00*/  HMMA.1688.F32.TF32 R92, R44, R184, R56 ;  /* 0x000000b82c5c723c */ /* 0x004fee0000081038 */
[----:B------:R-:W-:-:S02]  /*76c10*/  IMAD.MOV.U32 R56, RZ, RZ, R237 ;  /* 0x000000ffff387224 */ /* 0x000fc400078e00ed */
[----:B------:R-:W2:Y:S01]  /*76c20*/  LDL.LU R237, [R1+0x1ad0] ;  /* 0x001ad00001ed7983 */ /* 0x000ea20000300800 */
[----:B------:R-:W-:Y:S02]  /*76c30*/  IMAD.MOV.U32 R57, RZ, RZ, R238 ;  /* 0x000000ffff397224 */ /* 0x000fe400078e00ee */
[----:B------:R-:W-:Y:S01]  /*76c40*/  IMAD.MOV.U32 R58, RZ, RZ, R232 ;  /* 0x000000ffff3a7224 */ /* 0x000fe200078e00e8 */
[----:B------:R-:W2:Y:S01]  /*76c50*/  LDL.LU R238, [R1+0x1acc] ;  /* 0x001acc0001ee7983 */ /* 0x000ea20000300800 */
[----:B------:R-:W-:Y:S01]  /*76c60*/  IMAD.MOV.U32 R59, RZ, RZ, R233 ;  /* 0x000000ffff3b7224 */ /* 0x000fe200078e00e9 */
[----:B------:R-:W-:Y:S02]  /*76c70*/  HMMA.1688.F32.TF32 R96, R44, R180, R40 ;  /* 0x000000b42c60723c */ /* 0x000fe40000081028 */
[----:B------:R-:W4:Y:S04]  /*76c80*/  LDL.LU R232, [R1+0x1ac8] ;  /* 0x001ac80001e87983 */ /* 0x000f280000300800 */
[----:B------:R-:W4:Y:S01]  /*76c90*/  LDL.LU R233, [R1+0x1ac4] ;  /* 0x001ac40001e97983 */ /* 0x000f220000300800 */
[----:B------:R-:W-:-:S03]  /*76ca0*/  IMAD.MOV.U32 R40, RZ, RZ, R234 ;  /* 0x000000ffff287224 */ /* 0x000fc600078e00ea */
[----:B------:R-:W4:Y:S01]  /*76cb0*/  LDL.LU R234, [R1+0x1ac0] ;  /* 0x001ac00001ea7983 */ /* 0x000f220000300800 */
[----:B------:R-:W-:Y:S02]  /*76cc0*/  IMAD.MOV.U32 R41, RZ, RZ, R235 ;  /* 0x000000ffff297224 */ /* 0x000fe400078e00eb */
[----:B------:R-:W-:Y:S01]  /*76cd0*/  IMAD.MOV.U32 R42, RZ, RZ, R228 ;  /* 0x000000ffff2a7224 */ /* 0x000fe200078e00e4 */
[----:B------:R-:W4:Y:S01]  /*76ce0*/  LDL.LU R235, [R1+0x1abc] ;  /* 0x001abc0001eb7983 */ /* 0x000f220000300800 */
[----:B------:R-:W-:Y:S01]  /*76cf0*/  IMAD.MOV.U32 R43, RZ, RZ, R229 ;  /* 0x000000ffff2b7224 */ /* 0x000fe200078e00e5 */
[----:B------:R-:W-:Y:S02]  /*76d00*/  HMMA.1688.F32.TF32 R100, R44, R176, R68 ;  /* 0x000000b02c64723c */ /* 0x000fe40000081044 */
[----:B------:R-:W2:Y:S04]  /*76d10*/  LDL.LU R228, [R1+0x1ab8] ;  /* 0x001ab80001e47983 */ /* 0x000ea80000300800 */
[----:B------:R-:W2:Y:S01]  /*76d20*/  LDL.LU R229, [R1+0x1ab4] ;  /* 0x001ab40001e57983 */ /* 0x000ea20000300800 */
[----:B------:R-:W-:-:S03]  /*76d30*/  IMAD.MOV.U32 R68, RZ, RZ, R212 ;  /* 0x000000ffff447224 */ /* 0x000fc600078e00d4 */
[----:B------:R-:W2:Y:S01]  /*76d40*/  LDL.LU R212, [R1+0x1ab0] ;  /* 0x001ab00001d47983 */ /* 0x000ea20000300800 */
[----:B------:R-:W-:Y:S02]  /*76d50*/  IMAD.MOV.U32 R69, RZ, RZ, R213 ;  /* 0x000000ffff457224 */ /* 0x000fe400078e00d5 */
[----:B------:R-:W-:Y:S01]  /*76d60*/  IMAD.MOV.U32 R70, RZ, RZ, R214 ;  /* 0x000000ffff467224 */ /* 0x000fe200078e00d6 */
[----:B------:R-:W2:Y:S01]  /*76d70*/  LDL.LU R213, [R1+0x1aac] ;  /* 0x001aac0001d57983 */ /* 0x000ea20000300800 */
[----:B------:R-:W-:-:S03]  /*76d80*/  IMAD.MOV.U32 R71, RZ, RZ, R215 ;  /* 0x000000ffff477224 */ /* 0x000fc600078e00d7 */
[----:B------:R-:W2:Y:S04]  /*76d90*/  LDL.LU R214, [R1+0x1aa8] ;  /* 0x001aa80001d67983 */ /* 0x000ea80000300800 */
[----:B------:R-:W2:Y:S01]  /*76da0*/  LDL.LU R215, [R1+0x1aa4] ;  /* 0x001aa40001d77983 */ /* 0x000ea20000300800 */
[----:B-----5:R-:W-:Y:S07]  /*76db0*/  HMMA.1688.F32.TF32 R104, R44, R172, R12 ;  /* 0x000000ac2c68723c */ /* 0x020fee000008100c */
[----:B------:R-:W-:-:S02]  /*76dc0*/  IMAD.MOV.U32 R12, RZ, RZ, R230 ;  /* 0x000000ffff0c7224 */ /* 0x000fc400078e00e6 */
[----:B------:R-:W5:Y:S01]  /*76dd0*/  LDL.LU R230, [R1+0x1aa0] ;  /* 0x001aa00001e67983 */ /* 0x000f620000300800 */
[----:B------:R-:W-:Y:S02]  /*76de0*/  IMAD.MOV.U32 R13, RZ, RZ, R231 ;  /* 0x000000ffff0d7224 */ /* 0x000fe400078e00e7 */
[----:B------:R-:W-:Y:S01]  /*76df0*/  IMAD.MOV.U32 R14, RZ, RZ, R239 ;  /* 0x000000ffff0e7224 */ /* 0x000fe200078e00ef */
[----:B------:R-:W5:Y:S04]  /*76e00*/  LDL.LU R231, [R1+0x1a9c] ;  /* 0x001a9c0001e77983 */ /* 0x000f680000300800 */
[----:B------:R-:W4:Y:S01]  /*76e10*/  LDL.LU R239, [R1+0x1a98] ;  /* 0x001a980001ef7983 */ /* 0x000f220000300800 */
[----:B------:R-:W-:Y:S01]  /*76e20*/  IMAD.MOV.U32 R15, RZ, RZ, R0 ;  /* 0x000000ffff0f7224 */ /* 0x000fe200078e0000 */
[C---:B------:R-:W-:Y:S08]  /*76e30*/  HMMA.1688.F32.TF32 R56, R48.reuse, R172, R56 ;  /* 0x000000ac3038723c */ /* 0x040ff00000081038 */
[C---:B------:R-:W-:Y:S08]  /*76e40*/  HMMA.1688.F32.TF32 R40, R48.reuse, R168, R40 ;  /* 0x000000a83028723c */ /* 0x040ff00000081028 */
[C---:B------:R-:W-:Y:S08]  /*76e50*/  HMMA.1688.F32.TF32 R68, R48.reuse, R164, R68 ;  /* 0x000000a43044723c */ /* 0x040ff00000081044 */
[----:B------:R-:W-:Y:S01]  /*76e60*/  HMMA.1688.F32.TF32 R12, R48, R160, R12 ;  /* 0x000000a0300c723c */ /* 0x000fe2000008100c */
[----:B------:R-:W-:-:S02]  /*76e70*/  IMAD.MOV.U32 R173, RZ, RZ, R56 ;  /* 0x000000ffffad7224 */ /* 0x000fc400078e0038 */
[----:B------:R-:W-:-:S05]  /*76e80*/  IMAD.MOV.U32 R172, RZ, RZ, R57 ;  /* 0x000000ffffac7224 */ /* 0x000fca00078e0039 */
[C---:B------:R-:W-:Y:S01]  /*76e90*/  HMMA.1688.F32.TF32 R8, R44.reuse, R76, R220 ;  /* 0x0000004c2c08723c */ /* 0x040fe200000810dc */
[----:B------:R-:W-:Y:S04]  /*76ea0*/  LDS R220, [R3+0x107800] ;  /* 0x1078000003dc7984 */ /* 0x000fe80000000800 */
[----:B------:R-:W-:Y:S03]  /*76eb0*/  LDS R222, [R3+0x107c00] ;  /* 0x107c000003de7984 */ /* 0x000fe60000000800 */
[C---:B------:R-:W-:Y:S01]  /*76ec0*/  HMMA.1688.F32.TF32 R64, R44.reuse, R200, R64 ;  /* 0x000000c82c40723c */ /* 0x040fe20000081040 */
[----:B------:R-:W-:Y:S04]  /*76ed0*/  LDS R221, [R252+0x107800] ;  /* 0x10780000fcdd7984 */ /* 0x000fe80000000800 */
[----:B------:R-:W1:Y:S03]  /*76ee0*/  LDS R223, [R252+0x107c00] ;  /* 0x107c0000fcdf7984 */ /* 0x000e660000000800 */
[C---:B------:R-:W-:Y:S08]  /*76ef0*/  HMMA.1688.F32.TF32 R108, R44.reuse, R168, R108 ;  /* 0x000000a82c6c723c */ /* 0x040ff0000008106c */
[----:B------:R-:W-:Y:S01]  /*76f00*/  HMMA.1688.F32.TF32 R192, R44, R164, R192 ;  /* 0x000000a42cc0723c */ /* 0x000fe200000810c0 */
[----:B------:R-:W-:-:S02]  /*76f10*/  IMAD.MOV.U32 R169, RZ, RZ, R42 ;  /* 0x000000ffffa97224 */ /* 0x000fc400078e002a */
[----:B------:R-:W-:-:S05]  /*76f20*/  IMAD.MOV.U32 R168, RZ, RZ, R43 ;  /* 0x000000ffffa87224 */ /* 0x000fca00078e002b */
[----:B------:R-:W-:Y:S01]  /*76f30*/  HMMA.1688.F32.TF32 R196, R48, R76, R196 ;  /* 0x0000004c30c4723c */ /* 0x000fe200000810c4 */
[----:B------:R-:W-:Y:S02]  /*76f40*/  IMAD.MOV.U32 R165, RZ, RZ, R70 ;  /* 0x000000ffffa57224 */ /* 0x000fe400078e0046 */
[----:B------:R-:W-:-:S04]  /*76f50*/  IMAD.MOV.U32 R164, RZ, RZ, R71 ;  /* 0x000000ffffa47224 */ /* 0x000fc800078e0047 */
[----:B------:R-:W-:Y:S02]  /*76f60*/  IMAD.MOV.U32 R77, RZ, RZ, R58 ;  /* 0x000000ffff4d7224 */ /* 0x000fe400078e003a */
[----:B------:R-:W-:Y:S01]  /*76f70*/  IMAD.MOV.U32 R76, RZ, RZ, R59 ;  /* 0x000000ffff4c7224 */ /* 0x000fe200078e003b */
[----:B------:R-:W-:Y:S01]  /*76f80*/  HMMA.1688.F32.TF32 R240, R48, R184, R240 ;  /* 0x000000b830f0723c */ /* 0x000fe200000810f0 */
[----:B------:R-:W-:Y:S02]  /*76f90*/  IMAD.MOV.U32 R73, RZ, RZ, R12 ;  /* 0x000000ffff497224 */ /* 0x000fe400078e000c */
[----:B------:R-:W-:-:S04]  /*76fa0*/  IMAD.MOV.U32 R72, RZ, RZ, R13 ;  /* 0x000000ffff487224 */ /* 0x000fc800078e000d */
[----:B------:R-:W-:Y:S02]  /*76fb0*/  IMAD.MOV.U32 R185, RZ, RZ, R40 ;  /* 0x000000ffffb97224 */ /* 0x000fe400078e0028 */
[----:B------:R-:W-:Y:S02]  /*76fc0*/  IMAD.MOV.U32 R184, RZ, RZ, R41 ;  /* 0x000000ffffb87224 */ /* 0x000fe400078e0029 */
[----:B------:R-:W-:Y:S02]  /*76fd0*/  IMAD.MOV.U32 R41, RZ, RZ, R14 ;  /* 0x000000ffff297224 */ /* 0x000fe400078e000e */
[----:B------:R-:W-:Y:S01]  /*76fe0*/  IMAD.MOV.U32 R40, RZ, RZ, R15 ;  /* 0x000000ffff287224 */ /* 0x000fe200078e000f */
[----:B---3--:R-:W-:Y:S11]  /*76ff0*/  HMMA.1688.F32.TF32 R4, R48, R176, R4 ;  /* 0x000000b03004723c */ /* 0x008ff60000081004 */
[----:B------:R-:W-:Y:S11]  /*77000*/  @!UPT UIADD3 URZ, URZ, URZ, URZ ;  /* 0x0000003f3f3ff290 */ /* 0x000ff6000fffe03f */
[----:B------:R-:W-:Y:S02]  /*77010*/  @!UPT UIADD3 URZ, URZ, URZ, URZ ;  /* 0x0000003f3f3ff290 */ /* 0x000fe4000fffe03f */
[----:B------:R-:W-:Y:S02]  /*77020*/  IMAD.MOV.U32 R177, RZ, RZ, R6 ;  /* 0x000000ffffb17224 */ /* 0x000fe400078e0006 */
[----:B------:R-:W-:Y:S01]  /*77030*/  IMAD.MOV.U32 R176, RZ, RZ, R7 ;  /* 0x000000ffffb07224 */ /* 0x000fe200078e0007 */
[C---:B--2---:R-:W-:Y:S08]  /*77040*/  HMMA.1688.F32.TF32 R212, R44.reuse, R160, R212 ;  /* 0x000000a02cd4723c */ /* 0x044ff000000810d4 */
[----:B------:R-:W-:Y:S01]  /*77050*/  HMMA.1688.F32.TF32 R44, R44, R156, R224 ;  /* 0x0000009c2c2c723c */ /* 0x000fe200000810e0 */
[----:B------:R-:W2:Y:S04]  /*77060*/  LDL.LU.64 R226, [R1+0x1a90] ;  /* 0x001a900001e27983 */ /* 0x000ea80000300a00 */
[----:B------:R-:W2:Y:S04]  /*77070*/  LDL.LU.64 R224, [R1+0x1a88] ;  /* 0x001a880001e07983 */ /* 0x000ea80000300a00 */
[----:B------:R-:W3:Y:S04]  /*77080*/  LDL.LU.64 R6, [R1+0x1a80] ;  /* 0x001a800001067983 */ /* 0x000ee80000300a00 */
[----:B------:R-:W3:Y:S04]  /*77090*/  LDL.LU.64 R58, [R1+0x1a78] ;  /* 0x001a7800013a7983 */ /* 0x000ee80000300a00 */
[----:B------:R-:W3:Y:S04]  /*770a0*/  LDL.LU.64 R56, [R1+0x1a70] ;  /* 0x001a700001387983 */ /* 0x000ee80000300a00 */
[----:B------:R-:W1:Y:S04]  /*770b0*/  LDL.LU.64 R42, [R1+0x1a68] ;  /* 0x001a6800012a7983 */ /* 0x000e680000300a00 */
[----:B------:R-:W1:Y:S01]  /*770c0*/  LDL.LU.64 R70, [R1+0x1a60] ;  /* 0x001a600001467983 */ /* 0x000e620000300a00 */
[----:B----4-:R-:W-:Y:S07]  /*770d0*/  HMMA.1688.F32.TF32 R236, R48, R188, R236 ;  /* 0x000000bc30ec723c */ /* 0x010fee00000810ec */
[----:B------:R-:W-:-:S02]  /*770e0*/  IMAD.MOV.U32 R189, RZ, RZ, R68 ;  /* 0x000000ffffbd7224 */ /* 0x000fc400078e0044 */
[----:B------:R-:W-:Y:S02]  /*770f0*/  IMAD.MOV.U32 R188, RZ, RZ, R69 ;  /* 0x000000ffffbc7224 */ /* 0x000fe400078e0045 */
[----:B------:R-:W1:Y:S04]  /*77100*/  LDL.LU.64 R68, [R1+0x1a58] ;  /* 0x001a580001447983 */ /* 0x000e680000300a00 */
[----:B------:R-:W4:Y:S04]  /*77110*/  LDL.LU.64 R14, [R1+0x1a50] ;  /* 0x001a5000010e7983 */ /* 0x000f280000300a00 */
[----:B------:R-:W4:Y:S01]  /*77120*/  LDL.LU.64 R12, [R1+0x1a48] ;  /* 0x001a4800010c7983 */ /* 0x000f220000300a00 */
[C---:B-----5:R-:W-:Y:S08]  /*77130*/  HMMA.1688.F32.TF32 R228, R48.reuse, R204, R228 ;  /* 0x000000cc30e4723c */ /* 0x060ff000000810e4 */
[C---:B------:R-:W-:Y:S08]  /*77140*/  HMMA.1688.F32.TF32 R232, R48.reuse, R200, R232 ;  /* 0x000000c830e8723c */ /* 0x040ff000000810e8 */
[C---:B------:R-:W-:Y:S07]  /*77150*/  HMMA.1688.F32.TF32 R244, R48.reuse, R180, R244 ;  /* 0x000000b430f4723c */ /* 0x040fee00000810f4 */
[----:B------:R-:W-:Y:S01]  /*77160*/  MOV R181, R4 ;  /* 0x0000000400b57202 */ /* 0x000fe20000000f00 */
[----:B------:R-:W-:Y:S01]  /*77170*/  IMAD.MOV.U32 R180, RZ, RZ, R5 ;  /* 0x000000ffffb47224 */ /* 0x000fe200078e0005 */
[C---:B--2---:R-:W-:Y:S08]  /*77180*/  HMMA.1688.F32.TF32 R224, R48.reuse, R208, R224 ;  /* 0x000000d030e0723c */ /* 0x044ff000000810e0 */
[----:B----4-:R-:W-:Y:S08]  /*77190*/  HMMA.1688.F32.TF32 R12, R48, R156, R12 ;  /* 0x0000009c300c723c */ /* 0x010ff0000008100c */
[----:B-1----:R-:W-:Y:S01]  /*771a0*/  HMMA.1688.F32.TF32 R48, R220, R42, R68 ;  /* 0x0000002adc30723c */ /* 0x002fe20000081044 */
[----:B------:R-:W-:Y:S04]  /*771b0*/  LDS R68, [R3+0x107880] ;  /* 0x1078800003447984 */ /* 0x000fe80000000800 */
[----:B------:R-:W-:Y:S04]  /*771c0*/  LDS R70, [R3+0x107c80] ;  /* 0x107c800003467984 */ /* 0x000fe80000000800 */
[----:B------:R-:W-:Y:S04]  /*771d0*/  LDS R69, [R252+0x107880] ;  /* 0x10788000fc457984 */ /* 0x000fe80000000800 */
[----:B------:R-:W1:Y:S03]  /*771e0*/  LDS R71, [R252+0x107c80] ;  /* 0x107c8000fc477984 */ /* 0x000e660000000800 */
[----:B------:R-:W-:Y:S01]  /*771f0*/  MOV R5, R12 ;  /* 0x0000000c00057202 */ /* 0x000fe20000000f00 */
[----:B------:R-:W-:-:S02]  /*77200*/  IMAD.MOV.U32 R4, RZ, RZ, R13 ;  /* 0x000000ffff047224 */ /* 0x000fc400078e000d */
[----:B------:R-:W-:Y:S02]  /*77210*/  IMAD.MOV.U32 R2, RZ, RZ, R14 ;  /* 0x000000ffff027224 */ /* 0x000fe400078e000e */
[----:B------:R-:W-:Y:S02]  /*77220*/  IMAD.MOV.U32 R0, RZ, RZ, R15 ;  /* 0x000000ffff007224 */ /* 0x000fe400078e000f */
[C---:B---3--:R-:W-:Y:S01]  /*77230*/  HMMA.1688.F32.TF32 R12, R220.reuse, R6, R56 ;  /* 0x00000006dc0c723c */ /* 0x048fe20000081038 */
[----:B------:R-:W-:Y:S04]  /*77240*/  STL.64 [R1+0xc0], R48 ;  /* 0x0000c03001007387 */ /* 0x000fe80000100a00 */
[----:B------:R2:W-:Y:S03]  /*77250*/  STL.64 [R1+0xc8], R50 ;  /* 0x0000c83201007387 */ /* 0x0005e60000100a00 */
[C---:B------:R-:W-:Y:S08]  /*77260*/  HMMA.1688.F32.TF32 R56, R220.reuse, R78, R80 ;  /* 0x0000004edc38723c */ /* 0x040ff00000081050 */
[C---:B--2---:R-:W-:Y:S07]  /*77270*/  HMMA.1688.F32.TF32 R48, R220.reuse, R74, R84 ;  /* 0x0000004adc30723c */ /* 0x044fee0000081054 */
[----:B------:R-:W-:Y:S04]  /*77280*/  STL.64 [R1+0xa0], R12 ;  /* 0x0000a00c01007387 */ /* 0x000fe80000100a00 */
[----:B------:R2:W-:Y:S02]  /*77290*/  STL.64 [R1+0xa8], R14 ;  /* 0x0000a80e01007387 */ /* 0x0005e40000100a00 */
[C---:B--2---:R-:W-:Y:S02]  /*772a0*/  HMMA.1688.F32.TF32 R12, R220.reuse, R210, R112 ;  /* 0x000000d2dc0c723c */ /* 0x044fe40000081070 */
[----:B------:R-:W-:Y:S04]  /*772b0*/  STL.64 [R1+0x1f0], R56 ;  /* 0x0001f03801007387 */ /* 0x000fe80000100a00 */
[----:B------:R-:W-:Y:S04]  /*772c0*/  STL.64 [R1+0x1f8], R58 ;  /* 0x0001f83a01007387 */ /* 0x000fe80000100a00 */
[----:B------:R-:W-:Y:S04]  /*772d0*/  STL.64 [R1+0x1e0], R48 ;  /* 0x0001e03001007387 */ /* 0x000fe80000100a00 */
[----:B------:R-:W-:Y:S09]  /*772e0*/  STL.64 [R1+0x1e8], R50 ;  /* 0x0001e83201007387 */ /* 0x000ff20000100a00 */
[----:B------:R-:W-:Y:S04]  /*772f0*/  STL.64 [R1+0x1d0], R12 ;  /* 0x0001d00c01007387 */ /* 0x000fe80000100a00 */
[----:B------:R2:W-:Y:S02]  /*77300*/  STL.64 [R1+0x1d8], R14 ;  /* 0x0001d80e01007387 */ /* 0x0005e40000100a00 */
[C---:B--2---:R-:W-:Y:S08]  /*77310*/  HMMA.1688.F32.TF32 R12, R220.reuse, R206, R116 ;  /* 0x000000cedc0c723c */ /* 0x044ff00000081074 */
[C---:B------:R-:W-:Y:S11]  /*77320*/  HMMA.1688.F32.TF32 R48, R220.reuse, R202, R120 ;  /* 0x000000cadc30723c */ /* 0x040ff60000081078 */
[----:B------:R-:W-:Y:S04]  /*77330*/  @!UPT UIADD3 URZ, URZ, URZ, URZ ;  /* 0x0000003f3f3ff290 */ /* 0x000fe8000fffe03f */
[----:B------:R-:W-:Y:S04]  /*77340*/  STL.64 [R1+0x1c0], R12 ;  /* 0x0001c00c01007387 */ /* 0x000fe80000100a00 */
[----:B------:R2:W-:Y:S02]  /*77350*/  STL.64 [R1+0x1c8], R14 ;  /* 0x0001c80e01007387 */ /* 0x0005e40000100a00 */
[C---:B--2---:R-:W-:Y:S02]  /*77360*/  HMMA.1688.F32.TF32 R12, R220.reuse, R190, R124 ;  /* 0x000000bedc0c723c */ /* 0x044fe4000008107c */
[----:B------:R-:W-:Y:S04]  /*77370*/  STL.64 [R1+0x1b0], R48 ;  /* 0x0001b03001007387 */ /* 0x000fe80000100a00 */
[----:B------:R2:W-:Y:S02]  /*77380*/  STL.64 [R1+0x1b8], R50 ;  /* 0x0001b83201007387 */ /* 0x0005e40000100a00 */
[C---:B------:R-:W-:Y:S08]  /*77390*/  HMMA.1688.F32.TF32 R56, R220.reuse, R186, R128 ;  /* 0x000000badc38723c */ /* 0x040ff00000081080 */
[C---:B--2---:R-:W-:Y:S07]  /*773a0*/  HMMA.1688.F32.TF32 R48, R220.reuse, R182, R132 ;  /* 0x000000b6dc30723c */ /* 0x044fee0000081084 */
[----:B------:R-:W-:Y:S04]  /*773b0*/  STL.64 [R1+0x1a0], R12 ;  /* 0x0001a00c01007387 */ /* 0x000fe80000100a00 */
[----:B------:R2:W-:Y:S02]  /*773c0*/  STL.64 [R1+0x1a8], R14 ;  /* 0x0001a80e01007387 */ /* 0x0005e40000100a00 */
[----:B--2---:R-:W-:Y:S02]  /*773d0*/  HMMA.1688.F32.TF32 R12, R220, R178, R136 ;  /* 0x000000b2dc0c723c */ /* 0x004fe40000081088 */
[----:B------:R-:W-:Y:S04]  /*773e0*/  STL.64 [R1+0x190], R56 ;  /* 0x0001903801007387 */ /* 0x000fe80000100a00 */
[----:B------:R-:W-:Y:S04]  /*773f0*/  STL.64 [R1+0x198], R58 ;  /* 0x0001983a01007387 */ /* 0x000fe80000100a00 */
[----:B------:R-:W2:Y:S04]  /*77400*/  LDL.LU R208, [R1+0x470] ;  /* 0x0004700001d07983 */ /* 0x000ea80000300800 */
[----:B------:R3:W-:Y:S01]  /*77410*/  STL.64 [R1+0x180], R48 ;  /* 0x0001803001007387 */ /* 0x0007e20000100a00 */
[----:B------:R-:W-:-:S03]  /*77420*/  IMAD.MOV.U32 R80, RZ, RZ, R154 ;  /* 0x000000ffff507224 */ /* 0x000fc600078e009a */
[----:B------:R4:W-:Y:S01]  /*77430*/  STL.64 [R1+0x188], R50 ;  /* 0x0001883201007387 */ /* 0x0009e20000100a00 */
[----:B------:R-:W-:-:S03]  /*77440*/  IMAD.MOV.U32 R81, RZ, RZ, R155 ;  /* 0x000000ffff517224 */ /* 0x000fc600078e009b */
[----:B------:R-:W5:Y:S01]  /*77450*/  LDL.LU R209, [R1+0x474] ;  /* 0x0004740001d17983 */ /* 0x000f620000300800 */
[----:B------:R-:W-:-:S03]  /*77460*/  IMAD.MOV.U32 R82, RZ, RZ, R140 ;  /* 0x000000ffff527224 */ /* 0x000fc600078e008c */
[----:B------:R-:W-:Y:S01]  /*77470*/  STL.64 [R1+0x170], R12 ;  /* 0x0001700c01007387 */ /* 0x000fe20000100a00 */
[----:B------:R-:W-:-:S03]  /*77480*/  IMAD.MOV.U32 R83, RZ, RZ, R141 ;  /* 0x000000ffff537224 */ /* 0x000fc600078e008d */
[----:B------:R-:W-:Y:S01]  /*77490*/  STL.64 [R1+0x178], R14 ;  /* 0x0001780e01007387 */ /* 0x000fe20000100a00 */
        /* <DEDUP_REMOVED lines=11> */
[----:B------:R-:W5:Y:S01]  /*77550*/  LDL.LU R159, [R1+0x1a28] ;  /* 0x001a2800019f7983 */ /* 0x000f620000300800 */
[----:B------:R-:W-:-:S03]  /*77560*/  IMAD.MOV.U32 R112, RZ, RZ, R162 ;  /* 0x000000ffff707224 */ /* 0x000fc600078e00a2 */
[----:B---3--:R-:W3:Y:S01]  /*77570*/  LDL.LU R48, [R1+0xb0] ;  /* 0x0000b00001307983 */ /* 0x008ee20000300800 */
[----:B------:R-:W-:-:S03]  /*77580*/  IMAD.MOV.U32 R113, RZ, RZ, R163 ;  /* 0x000000ffff717224 */ /* 0x000fc600078e00a3 */
[----:B------:R-:W3:Y:S01]  /*77590*/  LDL.LU R49, [R1+0xb4] ;  /* 0x0000b40001317983 */ /* 0x000ee20000300800 */
[----:B------:R-:W-:-:S03]  /*775a0*/  IMAD.MOV.U32 R114, RZ, RZ, R166 ;  /* 0x000000ffff727224 */ /* 0x000fc600078e00a6 */
[----:B----4-:R-:W3:Y:S01]  /*775b0*/  LDL.LU R50, [R1+0xb8] ;  /* 0x0000b80001327983 */ /* 0x010ee20000300800 */
[----:B------:R-:W-:-:S03]  /*775c0*/  IMAD.MOV.U32 R115, RZ, RZ, R167 ;  /* 0x000000ffff737224 */ /* 0x000fc600078e00a7 */
[----:B------:R-:W3:Y:S04]  /*775d0*/  LDL.LU R51, [R1+0xbc] ;  /* 0x0000bc0001337983 */ /* 0x000ee80000300800 */
[----:B------:R-:W4:Y:S04]  /*775e0*/  LDL.LU R162, [R1+0x1a24] ;  /* 0x001a240001a27983 */ /* 0x000f280000300800 */
[----:B------:R-:W4:Y:S04]  /*775f0*/  LDL.LU R163, [R1+0x1a20] ;  /* 0x001a200001a37983 */ /* 0x000f280000300800 */
[----:B------:R-:W3:Y:S04]  /*77600*/  LDL.LU R166, [R1+0x1a1c] ;  /* 0x001a1c0001a67983 */ /* 0x000ee80000300800 */
[----:B------:R-:W3:Y:S01]  /*77610*/  LDL.LU R167, [R1+0x1a18] ;  /* 0x001a180001a77983 */ /* 0x000ee20000300800 */
[----:B------:R-:W-:-:S02]  /*77620*/  IMAD.MOV.U32 R128, RZ, RZ, R170 ;  /* 0x000000ffff807224 */ /* 0x000fc400078e00aa */
[----:B------:R-:W-:Y:S01]  /*77630*/  IMAD.MOV.U32 R129, RZ, RZ, R171 ;  /* 0x000000ffff817224 */ /* 0x000fe200078e00ab */
[----:B------:R-:W4:Y:S04]  /*77640*/  LDL.LU R170, [R1+0x1a14] ;  /* 0x001a140001aa7983 */ /* 0x000f280000300800 */
[----:B------:R-:W4:Y:S01]  /*77650*/  LDL.LU R171, [R1+0x1a10] ;  /* 0x001a100001ab7983 */ /* 0x000f220000300800 */
[----:B------:R-:W-:Y:S02]  /*77660*/  IMAD.MOV.U32 R130, RZ, RZ, R174 ;  /* 0x000000ffff827224 */ /* 0x000fe400078e00ae */
[----:B------:R-:W-:Y:S01]  /*77670*/  IMAD.MOV.U32 R131, RZ, RZ, R175 ;  /* 0x000000ffff837224 */ /* 0x000fe200078e00af */
[----:B------:R-:W4:Y:S04]  /*77680*/  LDL.LU R174, [R1+0x1a0c] ;  /* 0x001a0c0001ae7983 */ /* 0x000f280000300800 */
[----:B------:R-:W4:Y:S01]  /*77690*/  LDL.LU R175, [R1+0x1a08] ;  /* 0x001a080001af7983 */ /* 0x000f220000300800 */
[----:B------:R-:W-:Y:S01]  /*776a0*/  MOV R132, R248 ;  /* 0x000000f800847202 */ /* 0x000fe20000000f00 */
[----:B------:R-:W-:-:S02]  /*776b0*/  IMAD.MOV.U32 R133, RZ, RZ, R249 ;  /* 0x000000ffff857224 */ /* 0x000fc400078e00f9 */
[----:B------:R-:W4:Y:S01]  /*776c0*/  LDL.LU R248, [R1+0x1a04] ;  /* 0x001a040001f87983 */ /* 0x000f220000300800 */
[----:B------:R-:W-:Y:S02]  /*776d0*/  IMAD.MOV.U32 R134, RZ, RZ, R250 ;  /* 0x000000ffff867224 */ /* 0x000fe400078e00fa */
[----:B------:R-:W-:Y:S01]  /*776e0*/  IMAD.MOV.U32 R135, RZ, RZ, R251 ;  /* 0x000000ffff877224 */ /* 0x000fe200078e00fb */
[----:B------:R-:W4:Y:S04]  /*776f0*/  LDL.LU R249, [R1+0x1a00] ;  /* 0x001a000001f97983 */ /* 0x000f280000300800 */
[----:B------:R-:W4:Y:S04]  /*77700*/  LDL.LU R250, [R1+0x19fc] ;  /* 0x0019fc0001fa7983 */ /* 0x000f280000300800 */
[----:B------:R-:W4:Y:S04]  /*77710*/  LDL.LU R251, [R1+0x19f8] ;  /* 0x0019f80001fb7983 */ /* 0x000f280000300800 */
[----:B------:R-:W4:Y:S04]  /*77720*/  LDL.LU R136, [R1+0x150] ;  /* 0x0001500001887983 */ /* 0x000f280000300800 */
[----:B------:R-:W4:Y:S04]  /*77730*/  LDL.LU R137, [R1+0x154] ;  /* 0x0001540001897983 */ /* 0x000f280000300800 */
[----:B------:R-:W4:Y:S04]  /*77740*/  LDL.LU R138, [R1+0x158] ;  /* 0x00015800018a7983 */ /* 0x000f280000300800 */
[----:B------:R-:W4:Y:S01]  /*77750*/  LDL.LU R139, [R1+0x15c] ;  /* 0x00015c00018b7983 */ /* 0x000f220000300800 */
[----:B-1----:R-:W-:Y:S03]  /*77760*/  HMMA.1688.F32.TF32 R20, R68, R210, R20 ;  /* 0x000000d24414723c */ /* 0x002fe60000081014 */
[----:B--2---:R-:W-:Y:S04]  /*77770*/  LDS R12, [R208+0x107800] ;  /* 0x10780000d00c7984 */ /* 0x004fe80000000800 */
[----:B------:R-:W-:Y:S04]  /*77780*/  LDS R14, [R208+0x107c00] ;  /* 0x107c0000d00e7984 */ /* 0x000fe80000000800 */
[----:B------:R-:W-:Y:S04]  /*77790*/  LDS R56, [R208+0x107880] ;  /* 0x10788000d0387984 */ /* 0x000fe80000000800 */
[----:B-----5:R-:W-:Y:S04]  /*777a0*/  LDS R13, [R209+0x107800] ;  /* 0x10780000d10d7984 */ /* 0x020fe80000000800 */
[----:B------:R-:W1:Y:S04]  /*777b0*/  LDS R15, [R209+0x107c00] ;  /* 0x107c0000d10f7984 */ /* 0x000e680000000800 */
[----:B------:R-:W-:Y:S04]  /*777c0*/  LDS R58, [R208+0x107c80] ;  /* 0x107c8000d03a7984 */ /* 0x000fe80000000800 */
[----:B------:R-:W-:Y:S04]  /*777d0*/  LDS R57, [R209+0x107880] ;  /* 0x10788000d1397984 */ /* 0x000fe80000000800 */
[----:B------:R-:W2:Y:S01]  /*777e0*/  LDS R59, [R209+0x107c80] ;  /* 0x107c8000d13b7984 */ /* 0x000ea20000000800 */
[C---:B------:R-:W-:Y:S08]  /*777f0*/  HMMA.1688.F32.TF32 R52, R220.reuse, R158, R52 ;  /* 0x0000009edc34723c */ /* 0x040ff00000081034 */
[----:B---3--:R-:W-:Y:S08]  /*77800*/  HMMA.1688.F32.TF32 R124, R220, R166, R144 ;  /* 0x000000a6dc7c723c */ /* 0x008ff00000081090 */
[C---:B------:R-:W-:Y:S08]  /*77810*/  HMMA.1688.F32.TF32 R144, R68.reuse, R78, R8 ;  /* 0x0000004e4490723c */ /* 0x040ff00000081008 */
[----:B------:R-:W-:Y:S08]  /*77820*/  HMMA.1688.F32.TF32 R8, R68, R74, R16 ;  /* 0x0000004a4408723c */ /* 0x000ff00000081010 */
[----:B----4-:R-:W-:Y:S01]  /*77830*/  HMMA.1688.F32.TF32 R116, R220, R170, R152 ;  /* 0x000000aadc74723c */ /* 0x010fe20000081098 */
[----:B------:R-:W3:Y:S04]  /*77840*/  LDL.LU R152, [R1+0x2b0] ;  /* 0x0002b00001987983 */ /* 0x000ee80000300800 */
[----:B------:R-:W3:Y:S04]  /*77850*/  LDL.LU R153, [R1+0x2b4] ;  /* 0x0002b40001997983 */ /* 0x000ee80000300800 */
[----:B------:R-:W3:Y:S04]  /*77860*/  LDL.LU R154, [R1+0x2b8] ;  /* 0x0002b800019a7983 */ /* 0x000ee80000300800 */
[----:B------:R-:W3:Y:S04]  /*77870*/  LDL.LU R155, [R1+0x2bc] ;  /* 0x0002bc00019b7983 */ /* 0x000ee80000300800 */
[----:B------:R-:W-:Y:S01]  /*77880*/  STL.64 [R1+0x160], R52 ;  /* 0x0001603401007387 */ /* 0x000fe20000100a00 */
[C---:B------:R-:W-:Y:S03]  /*77890*/  HMMA.1688.F32.TF32 R16, R68.reuse, R206, R60 ;  /* 0x000000ce4410723c */ /* 0x040fe6000008103c */
[----:B------:R-:W-:Y:S04]  /*778a0*/  STL.64 [R1+0x168], R54 ;  /* 0x0001683601007387 */ /* 0x000fe80000100a00 */
[----:B------:R-:W-:Y:S04]  /*778b0*/  STL.64 [R1+0x300], R144 ;  /* 0x0003009001007387 */ /* 0x000fe80000100a00 */
[----:B------:R-:W-:Y:S04]  /*778c0*/  STL.64 [R1+0x308], R146 ;  /* 0x0003089201007387 */ /* 0x000fe80000100a00 */
[----:B------:R-:W-:Y:S04]  /*778d0*/  STL.64 [R1+0x2f0], R8 ;  /* 0x0002f00801007387 */ /* 0x000fe80000100a00 */
[----:B------:R4:W-:Y:S02]  /*778e0*/  STL.64 [R1+0x2f8], R10 ;  /* 0x0002f80a01007387 */ /* 0x0009e40000100a00 */
[C---:B----4-:R-:W-:Y:S02]  /*778f0*/  HMMA.1688.F32.TF32 R8, R68.reuse, R202, R64 ;  /* 0x000000ca4408723c */ /* 0x050fe40000081040 */
[----:B------:R-:W-:Y:S04]  /*77900*/  STL.64 [R1+0x2c0], R20 ;  /* 0x0002c01401007387 */ /* 0x000fe80000100a00 */
[----:B------:R4:W-:Y:S04]  /*77910*/  STL.64 [R1+0x2c8], R22 ;  /* 0x0002c81601007387 */ /* 0x0009e80000100a00 */
[----:B------:R-:W-:Y:S04]  /*77920*/  STL.64 [R1+0x2a0], R16 ;  /* 0x0002a01001007387 */ /* 0x000fe80000100a00 */
[----:B------:R5:W-:Y:S01]  /*77930*/  STL.64 [R1+0x2a8], R18 ;  /* 0x0002a81201007387 */ /* 0x000be20000100a00 */
[C---:B----4-:R-:W-:Y:S08]  /*77940*/  HMMA.1688.F32.TF32 R20, R68.reuse, R190, R88 ;  /* 0x000000be4414723c */ /* 0x050ff00000081058 */
[----:B------:R-:W-:Y:S01]  /*77950*/  STL.64 [R1+0x290], R8 ;  /* 0x0002900801007387 */ /* 0x000fe20000100a00 */
[C---:B-----5:R-:W-:Y:S03]  /*77960*/  HMMA.1688.F32.TF32 R16, R68.reuse, R186, R92 ;  /* 0x000000ba4410723c */ /* 0x060fe6000008105c */
[----:B------:R4:W-:Y:S05]  /*77970*/  STL.64 [R1+0x298], R10 ;  /* 0x0002980a01007387 */ /* 0x0009ea0000100a00 */
[C---:B----4-:R-:W-:Y:S06]  /*77980*/  HMMA.1688.F32.TF32 R8, R68.reuse, R182, R96 ;  /* 0x000000b64408723c */ /* 0x050fec0000081060 */
[----:B------:R-:W-:Y:S04]  /*77990*/  STL.64 [R1+0x280], R20 ;  /* 0x0002801401007387 */ /* 0x000fe80000100a00 */
[----:B------:R4:W-:Y:S05]  /*779a0*/  STL.64 [R1+0x288], R22 ;  /* 0x0002881601007387 */ /* 0x0009ea0000100a00 */
[----:B------:R-:W-:Y:S04]  /*779b0*/  STL.64 [R1+0x270], R16 ;  /* 0x0002701001007387 */ /* 0x000fe80000100a00 */
[----:B------:R5:W-:Y:S01]  /*779c0*/  STL.64 [R1+0x278], R18 ;  /* 0x0002781201007387 */ /* 0x000be20000100a00 */
[C---:B----4-:R-:W-:Y:S03]  /*779d0*/  HMMA.1688.F32.TF32 R20, R68.reuse, R178, R100 ;  /* 0x000000b24414723c */ /* 0x050fe60000081064 */
[----:B------:R-:W-:Y:S05]  /*779e0*/  STL.64 [R1+0x260], R8 ;  /* 0x0002600801007387 */ /* 0x000fea0000100a00 */
[C---:B-----5:R-:W-:Y:S01]  /*779f0*/  HMMA.1688.F32.TF32 R16, R68.reuse, R174, R104 ;  /* 0x000000ae4410723c */ /* 0x060fe20000081068 */
[----:B------:R4:W-:Y:S07]  /*77a00*/  STL.64 [R1+0x268], R10 ;  /* 0x0002680a01007387 */ /* 0x0009ee0000100a00 */
[C---:B----4-:R-:W-:Y:S07]  /*77a10*/  HMMA.1688.F32.TF32 R8, R68.reuse, R170, R108 ;  /* 0x000000aa4408723c */ /* 0x050fee000008106c */
[----:B------:R-:W-:Y:S04]  /*77a20*/  STL.64 [R1+0x250], R20 ;  /* 0x0002501401007387 */ /* 0x000fe80000100a00 */
[----:B------:R4:W-:Y:S04]  /*77a30*/  STL.64 [R1+0x258], R22 ;  /* 0x0002581601007387 */ /* 0x0009e80000100a00 */
        /* <DEDUP_REMOVED lines=8> */
[----:B------:R-:W-:Y:S04]  /*77ac0*/  STL.64 [R1+0x228], R22 ;  /* 0x0002281601007387 */ /* 0x000fe80000100a00 */
[----:B------:R-:W-:Y:S01]  /*77ad0*/  STL.64 [R1+0x210], R16 ;  /* 0x0002101001007387 */ /* 0x000fe20000100a00 */
[C---:B------:R-:W-:Y:S03]  /*77ae0*/  HMMA.1688.F32.TF32 R52, R68.reuse, R42, R48 ;  /* 0x0000002a4434723c */ /* 0x040fe60000081030 */
[----:B------:R4:W-:Y:S05]  /*77af0*/  STL.64 [R1+0x218], R18 ;  /* 0x0002181201007387 */ /* 0x0009ea0000100a00 */
[----:B------:R-:W-:Y:S01]  /*77b00*/  HMMA.1688.F32.TF32 R48, R68, R6, R248 ;  /* 0x000000064430723c */ /* 0x000fe200000810f8 */
[----:B------:R-:W-:Y:S04]  /*77b10*/  STL.64 [R1+0x200], R8 ;  /* 0x0002000801007387 */ /* 0x000fe80000100a00 */
[----:B------:R5:W-:Y:S03]  /*77b20*/  STL.64 [R1+0x208], R10 ;  /* 0x0002080a01007387 */ /* 0x000be60000100a00 */
[C---:B-1----:R-:W-:Y:S01]  /*77b30*/  HMMA.1688.F32.TF32 R68, R12.reuse, R202, R80 ;  /* 0x000000ca0c44723c */ /* 0x042fe20000081050 */
[----:B------:R-:W2:Y:S04]  /*77b40*/  LDL.LU R248, [R1] ;  /* 0x0000000001f87983 */ /* 0x000ea80000300800 */
[----:B------:R-:W2:Y:S04]  /*77b50*/  LDL.LU R249, [R1+0x4] ;  /* 0x0000040001f97983 */ /* 0x000ea80000300800 */
[----:B------:R-:W2:Y:S04]  /*77b60*/  LDL.LU R250, [R1+0x8] ;  /* 0x0000080001fa7983 */ /* 0x000ea80000300800 */
[----:B------:R-:W2:Y:S04]  /*77b70*/  LDL.LU R251, [R1+0xc] ;  /* 0x00000c0001fb7983 */ /* 0x000ea80000300800 */
[----:B------:R-:W2:Y:S04]  /*77b80*/  LDL.LU R80, [R1+0x30] ;  /* 0x0000300001507983 */ /* 0x000ea80000300800 */
[----:B------:R-:W2:Y:S04]  /*77b90*/  LDL.LU R81, [R1+0x34] ;  /* 0x0000340001517983 */ /* 0x000ea80000300800 */
[----:B------:R-:W2:Y:S04]  /*77ba0*/  LDL.LU R82, [R1+0x38] ;  /* 0x0000380001527983 */ /* 0x000ea80000300800 */
[----:B------:R-:W2:Y:S01]  /*77bb0*/  LDL.LU R83, [R1+0x3c] ;  /* 0x00003c0001537983 */ /* 0x000ea20000300800 */
[C---:B----4-:R-:W-:Y:S03]  /*77bc0*/  HMMA.1688.F32.TF32 R16, R12.reuse, R210, R112 ;  /* 0x000000d20c10723c */ /* 0x050fe60000081070 */
[----:B------:R-:W4:Y:S04]  /*77bd0*/  LDL.LU R20, [R1+0x40] ;  /* 0x0000400001147983 */ /* 0x000f280000300800 */
[----:B------:R-:W4:Y:S04]  /*77be0*/  LDL.LU R21, [R1+0x44] ;  /* 0x0000440001157983 */ /* 0x000f280000300800 */
[----:B------:R-:W4:Y:S04]  /*77bf0*/  LDL.LU R22, [R1+0x48] ;  /* 0x0000480001167983 */ /* 0x000f280000300800 */
[----:B------:R-:W4:Y:S01]  /*77c00*/  LDL.LU R23, [R1+0x4c] ;  /* 0x00004c0001177983 */ /* 0x000f220000300800 */
[----:B-----5:R-:W-:Y:S03]  /*77c10*/  HMMA.1688.F32.TF32 R8, R12, R206, R84 ;  /* 0x000000ce0c08723c */ /* 0x020fe60000081054 */
[----:B------:R-:W5:Y:S04]  /*77c20*/  LDL.LU R112, [R1+0x20] ;  /* 0x0000200001707983 */ /* 0x000f680000300800 */
[----:B------:R-:W5:Y:S04]  /*77c30*/  LDL.LU R113, [R1+0x24] ;  /* 0x0000240001717983 */ /* 0x000f680000300800 */
[----:B------:R-:W5:Y:S04]  /*77c40*/  LDL.LU R114, [R1+0x28] ;  /* 0x0000280001727983 */ /* 0x000f680000300800 */
[----:B------:R-:W5:Y:S01]  /*77c50*/  LDL.LU R115, [R1+0x2c] ;  /* 0x00002c0001737983 */ /* 0x000f620000300800 */
[C---:B------:R-:W-:Y:S03]  /*77c60*/  HMMA.1688.F32.TF32 R140, R220.reuse, R174, R140 ;  /* 0x000000aedc8c723c */ /* 0x040fe6000008108c */
        /* <DEDUP_REMOVED lines=14> */
[C---:B---3--:R-:W-:Y:S08]  /*77d50*/  HMMA.1688.F32.TF32 R96, R12.reuse, R42, R152 ;  /* 0x0000002a0c60723c */ /* 0x048ff00000081098 */
[C---:B------:R-:W-:Y:S08]  /*77d60*/  HMMA.1688.F32.TF32 R88, R12.reuse, R78, R132 ;  /* 0x0000004e0c58723c */ /* 0x040ff00000081084 */
[C---:B------:R-:W-:Y:S08]  /*77d70*/  HMMA.1688.F32.TF32 R64, R12.reuse, R74, R128 ;  /* 0x0000004a0c40723c */ /* 0x040ff00000081080 */
[C---:B------:R-:W-:Y:S08]  /*77d80*/  HMMA.1688.F32.TF32 R24, R12.reuse, R170, R24 ;  /* 0x000000aa0c18723c */ /* 0x040ff00000081018 */
[C---:B------:R-:W-:Y:S08]  /*77d90*/  HMMA.1688.F32.TF32 R28, R12.reuse, R166, R28 ;  /* 0x000000a60c1c723c */ /* 0x040ff0000008101c */
[C---:B------:R-:W-:Y:S08]  /*77da0*/  HMMA.1688.F32.TF32 R32, R12.reuse, R162, R32 ;  /* 0x000000a20c20723c */ /* 0x040ff00000081020 */
[C---:B--2---:R-:W-:Y:S08]  /*77db0*/  HMMA.1688.F32.TF32 R60, R12.reuse, R174, R248 ;  /* 0x000000ae0c3c723c */ /* 0x044ff000000810f8 */
[----:B-----5:R-:W-:Y:S07]  /*77dc0*/  HMMA.1688.F32.TF32 R44, R12, R182, R112 ;  /* 0x000000b60c2c723c */ /* 0x020fee0000081070 */
[----:B------:R-:W-:-:S02]  /*77dd0*/  IMAD.MOV.U32 R112, RZ, RZ, R5 ;  /* 0x000000ffff707224 */ /* 0x000fc400078e0005 */
[----:B------:R-:W-:Y:S02]  /*77de0*/  IMAD.MOV.U32 R113, RZ, RZ, R4 ;  /* 0x000000ffff717224 */ /* 0x000fe400078e0004 */
[----:B------:R-:W-:Y:S02]  /*77df0*/  IMAD.MOV.U32 R114, RZ, RZ, R2 ;  /* 0x000000ffff727224 */ /* 0x000fe400078e0002 */
[----:B------:R-:W2:Y:S01]  /*77e00*/  LDL.LU R2, [R1+0x48c] ;  /* 0x00048c0001027983 */ /* 0x000ea20000300800 */
[C---:B----4-:R-:W-:Y:S08]  /*77e10*/  HMMA.1688.F32.TF32 R100, R56.reuse, R6, R148 ;  /* 0x000000063864723c */ /* 0x050ff00000081094 */
[----:B------:R-:W-:Y:S08]  /*77e20*/  HMMA.1688.F32.TF32 R4, R56, R74, R216 ;  /* 0x0000004a3804723c */ /* 0x000ff000000810d8 */
[C---:B------:R-:W-:Y:S11]  /*77e30*/  HMMA.1688.F32.TF32 R20, R12.reuse, R190, R20 ;  /* 0x000000be0c14723c */ /* 0x040ff60000081014 */
[----:B------:R-:W-:Y:S04]  /*77e40*/  @!UPT UIADD3 URZ, URZ, URZ, URZ ;  /* 0x0000003f3f3ff290 */ /* 0x000fe8000fffe03f */
[----:B------:R-:W-:Y:S04]  /*77e50*/  STL.64 [R1+0x150], R4 ;  /* 0x0001500401007387 */ /* 0x000fe80000100a00 */
[----:B------:R1:W-:Y:S04]  /*77e60*/  STL.64 [R1+0x158], R6 ;  /* 0x0001580601007387 */ /* 0x0003e80000100a00 */
[----:B------:R-:W3:Y:S01]  /*77e70*/  LDL.LU R3, [R1+0x488] ;  /* 0x0004880001037983 */ /* 0x000ee20000300800 */
[C---:B------:R-:W-:Y:S08]  /*77e80*/  HMMA.1688.F32.TF32 R80, R12.reuse, R186, R80 ;  /* 0x000000ba0c50723c */ /* 0x040ff00000081050 */
[C---:B------:R-:W-:Y:S08]  /*77e90*/  HMMA.1688.F32.TF32 R84, R12.reuse, R178, R84 ;  /* 0x000000b20c54723c */ /* 0x040ff00000081054 */
[----:B------:R-:W-:Y:S08]  /*77ea0*/  HMMA.1688.F32.TF32 R12, R12, R158, R36 ;  /* 0x0000009e0c0c723c */ /* 0x000ff00000081024 */
[C---:B------:R-:W-:Y:S08]  /*77eb0*/  HMMA.1688.F32.TF32 R36, R56.reuse, R210, R224 ;  /* 0x000000d23824723c */ /* 0x040ff000000810e0 */
[C---:B-1----:R-:W-:Y:S11]  /*77ec0*/  HMMA.1688.F32.TF32 R4, R56.reuse, R206, R228 ;  /* 0x000000ce3804723c */ /* 0x042ff600000810e4 */
[----:B------:R-:W-:Y:S04]  /*77ed0*/  @!UPT UIADD3 URZ, URZ, URZ, URZ ;  /* 0x0000003f3f3ff290 */ /* 0x000fe8000fffe03f */
[----:B------:R-:W-:Y:S04]  /*77ee0*/  STL.64 [R1+0x140], R36 ;  /* 0x0001402401007387 */ /* 0x000fe80000100a00 */
[----:B------:R1:W-:Y:S04]  /*77ef0*/  STL.64 [R1+0x148], R38 ;  /* 0x0001482601007387 */ /* 0x0003e80000100a00 */
[----:B------:R-:W-:Y:S04]  /*77f00*/  STL.64 [R1+0xe0], R4 ;  /* 0x0000e00401007387 */ /* 0x000fe80000100a00 */
[----:B------:R4:W-:Y:S04]  /*77f10*/  STL.64 [R1+0xe8], R6 ;  /* 0x0000e80601007387 */ /* 0x0009e80000100a00 */
[----:B-1----:R-:W5:Y:S04]  /*77f20*/  LDL.LU R39, [R1+0x498] ;  /* 0x0004980001277983 */ /* 0x002f680000300800 */
[----:B----4-:R-:W4:Y:S01]  /*77f30*/  LDL.LU R6, [R1+0x49c] ;  /* 0x00049c0001067983 */ /* 0x010f220000300800 */
[----:B------:R-:W-:Y:S03]  /*77f40*/  HMMA.1688.F32.TF32 R104, R56, R42, R220 ;  /* 0x0000002a3868723c */ /* 0x000fe600000810dc */
[----:B------:R-:W5:Y:S04]  /*77f50*/  LDL.LU R42, [R1+0x4a8] ;  /* 0x0004a800012a7983 */ /* 0x000f680000300800 */
[----:B------:R-:W5:Y:S04]  /*77f60*/  LDL.LU R7, [R1+0x4ac] ;  /* 0x0004ac0001077983 */ /* 0x000f680000300800 */
[----:B------:R-:W1:Y:S01]  /*77f70*/  S2R R4, SR_TID.X ;  /* 0x0000000000047919 */ /* 0x000e620000002100 */
[----:B------:R-:W-:-:S02]  /*77f80*/  IMAD.MOV.U32 R5, RZ, RZ, 0x7f ;  /* 0x0000007fff057424 */ /* 0x000fc400078e00ff */
[----:B------:R-:W-:Y:S01]  /*77f90*/  IMAD.MOV.U32 R130, RZ, RZ, R41 ;  /* 0x000000ffff827224 */ /* 0x000fe200078e0029 */
[----:B------:R-:W5:Y:S04]  /*77fa0*/  LDL.LU R37, [R1+0x4bc] ;  /* 0x0004bc0001257983 */ /* 0x000f680000300800 */
[----:B------:R-:W1:Y:S01]  /*77fb0*/  S2R R41, SR_TID.X ;  /* 0x0000000000297919 */ /* 0x000e620000002100 */
[----:B------:R-:W-:Y:S01]  /*77fc0*/  IADD3 R5, R5, c[0x0][0x180], RZ ;  /* 0x0000600005057a10 */ /* 0x000fe20007ffe0ff */
[----:B------:R-:W-:-:S03]  /*77fd0*/  IMAD.MOV.U32 R115, RZ, RZ, R0 ;  /* 0x000000ffff737224 */ /* 0x000fc600078e0000 */
[----:B------:R-:W-:-:S04]  /*77fe0*/  SHF.R.S32.HI R0, RZ, 0x1f, R5 ;  /* 0x0000001fff007819 */ /* 0x000fc80000011405 */
[----:B------:R-:W-:Y:S02]  /*77ff0*/  LEA.HI R0, R0, R5, RZ, 0x7 ;  /* 0x0000000500007211 */ /* 0x000fe400078f38ff */
[----:B-1----:R-:W-:Y:S02]  /*78000*/  SHF.R.S32.HI R5, RZ, 0x6, R4 ;  /* 0x00000006ff057819 */ /* 0x002fe40000011404 */
[----:B------:R-:W-:Y:S02]  /*78010*/  LOP3.LUT R4, R4, 0x3f, RZ, 0xc0, !PT ;  /* 0x0000003f04047812 */ /* 0x000fe400078ec0ff */
[----:B------:R-:W-:-:S03]  /*78020*/  SGXT R5, R5, 0x1 ;  /* 0x000000010505781a */ /* 0x000fc60000000200 */
[----:B------:R-:W-:Y:S02]  /*78030*/  IMAD.SHL.U32 R4, R4, 0x4, RZ ;  /* 0x0000000404047824 */ /* 0x000fe400078e00ff */
[----:B------:R-:W-:Y:S01]  /*78040*/  IMAD.MOV.U32 R131, RZ, RZ, R40 ;  /* 0x000000ffff837224 */ /* 0x000fe200078e0028 */
[----:B------:R-:W-:Y:S02]  /*78050*/  SHF.R.U32.HI R40, RZ, 0x6, R41 ;  /* 0x00000006ff287819 */ /* 0x000fe40000011629 */
[----:B------:R-:W-:Y:S02]  /*78060*/  LOP3.LUT R4, R4, 0x120, R5, 0x78, !PT ;  /* 0x0000012004047812 */ /* 0x000fe400078e7805 */
[----:B------:R-:W1:Y:S01]  /*78070*/  S2R R5, SR_TID.X ;  /* 0x0000000000057919 */ /* 0x000e620000002100 */
[----:B------:R-:W-:Y:S01]  /*78080*/  UIMAD UR6, UR4, -0x80, UR7 ;  /* 0xffffff80040678a4 */ /* 0x000fe2000f8e0207 */
[----:B------:R-:W-:Y:S02]  /*78090*/  SHF.R.S32.HI R0, RZ, 0x7, R0 ;  /* 0x00000007ff007819 */ /* 0x000fe40000011400 */
[----:B------:R-:W-:Y:S01]  /*780a0*/  SGXT.U32 R40, R40, 0x1 ;  /* 0x000000012828781a */ /* 0x000fe20000000000 */
[----:B------:R-:W-:Y:S01]  /*780b0*/  UIADD3 UR8, UR8, 0x1, URZ ;  /* 0x0000000108087890 */ /* 0x000fe2000fffe03f */
[----:B------:R-:W-:-:S02]  /*780c0*/  IADD3 R0, R0, -0x4, RZ ;  /* 0xfffffffc00007810 */ /* 0x000fc40007ffe0ff */
[----:B------:R-:W-:Y:S01]  /*780d0*/  ISETP.GE.AND P1, PT, R40, UR6, PT ;  /* 0x0000000628007c0c */ /* 0x000fe2000bf26270 */
[----:B------:R-:W-:Y:S01]  /*780e0*/  UISETP.GT.AND UP0, UPT, UR8, 0x3, UPT ;  /* 0x000000030800788c */ /* 0x000fe2000bf04270 */
[----:B------:R-:W-:Y:S02]  /*780f0*/  ISETP.LE.AND P0, PT, R0, UR4, PT ;  /* 0x0000000400007c0c */ /* 0x000fe4000bf03270 */
[----:B------:R-:W-:Y:S01]  /*78100*/  SEL R0, RZ, 0x4, P1 ;  /* 0x00000004ff007807 */ /* 0x000fe20000800000 */
[----:B------:R-:W-:-:S03]  /*78110*/  USEL UR8, UR8, URZ, !UP0 ;  /* 0x0000003f08087287 */ /* 0x000fc6000c000000 */
[----:B------:R-:W-:-:S04]  /*78120*/  SEL R0, R0, RZ, !P0 ;  /* 0x000000ff00007207 */ /* 0x000fc80004000000 */
[----:B------:R-:W-:Y:S01]  /*78130*/  ISETP.NE.U32.AND P1, PT, R0, RZ, PT ;  /* 0x000000ff0000720c */ /* 0x000fe20003f25070 */
[----:B------:R-:W-:Y:S01]  /*78140*/  IMAD.U32 R0, RZ, RZ, UR8 ;  /* 0x00000008ff007e24 */ /* 0x000fe2000f8e00ff */
[----:B-1----:R-:W-:-:S03]  /*78150*/  SHF.R.U32.HI R5, RZ, 0x6, R5 ;  /* 0x00000006ff057819 */ /* 0x002fc60000011605 */
[----:B------:R-:W-:Y:S01]  /*78160*/  IMAD R0, R0, 0x8000, R4 ;  /* 0x0000800000007824 */ /* 0x000fe200078e0204 */
[----:B------:R-:W-:-:S04]  /*78170*/  SGXT.U32 R5, R5, 0x1 ;  /* 0x000000010505781a */ /* 0x000fc80000000000 */
[----:B------:R-:W-:Y:S02]  /*78180*/  IADD3 R4, R0, 0x100000, RZ ;  /* 0x0010000000047810 */ /* 0x000fe40007ffe0ff */
[----:B------:R-:W-:Y:S02]  /*78190*/  LOP3.LUT R5, R5, 0x4, RZ, 0xfc, !PT ;  /* 0x0000000405057812 */ /* 0x000fe400078efcff */
[----:B--2---:R-:W-:-:S05]  /*781a0*/  IADD3 R2, P2, R2, UR14, RZ ;  /* 0x0000000e02027c10 */ /* 0x004fca000ff5e0ff */
[----:B------:R1:W-:Y:S01]  /*781b0*/  STL [R1+0x48c], R2 ;  /* 0x00048c0201007387 */ /* 0x0003e20000100800 */
[----:B---3--:R-:W-:-:S03]  /*781c0*/  IADD3.X R3, R3, UR9, RZ, P2, !PT ;  /* 0x0000000903037c10 */ /* 0x008fc600097fe4ff */
[----:B------:R-:W-:Y:S06]  /*781d0*/  BAR.SYNC.DEFER_BLOCKING 0x0 ;  /* 0x0000000000007b1d */ /* 0x000fec0000010000 */
[----:B------:R2:W-:Y:S04]  /*781e0*/  STL [R1+0x488], R3 ;  /* 0x0004880301007387 */ /* 0x0005e80000100800 */
[----:B------:R-:W3:Y:S04]  /*781f0*/  LDL.LU R38, [R1+0x4b8] ;  /* 0x0004b80001267983 */ /* 0x000ee80000300800 */
[----:B------:R-:W3:Y:S04]  /*78200*/  LDL.LU R36, [R1+0x4cc] ;  /* 0x0004cc0001247983 */ /* 0x000ee80000300800 */
[----:B------:R-:W-:Y:S01]  /*78210*/  @!PT LDS RZ, [RZ] ;  /* 0x00000000fffff984 */ /* 0x000fe20000000800 */
[----:B------:R-:W-:Y:S01]  /*78220*/  @!PT LDS RZ, [RZ] ;  /* 0x00000000fffff984 */ /* 0x000fe20000000800 */
[----:B------:R-:W-:Y:S01]  /*78230*/  @!PT LDS RZ, [RZ] ;  /* 0x00000000fffff984 */ /* 0x000fe20000000800 */
[----:B------:R1:W-:Y:S01]  /*78240*/  LDGSTS.E [R4], [R2.64], P1 ;  /* 0x0000000002047fae */ /* 0x0003e2000892184c */
[----:B------:R-:W-:-:S04]  /*78250*/  ISETP.GE.AND P1, PT, R5, UR6, PT ;  /* 0x0000000605007c0c */ /* 0x000fc8000bf26270 */
[----:B-1----:R-:W-:-:S04]  /*78260*/  SEL R2, RZ, 0x4, P1 ;  /* 0x00000004ff027807 */ /* 0x002fc80000800000 */
[----:B------:R-:W-:-:S04]  /*78270*/  SEL R2, R2, RZ, !P0 ;  /* 0x000000ff02027207 */ /* 0x000fc80004000000 */
[----:B------:R-:W-:Y:S02]  /*78280*/  ISETP.NE.U32.AND P1, PT, R2, RZ, PT ;  /* 0x000000ff0200720c */ /* 0x000fe40003f25070 */
[----:B----4-:R-:W-:-:S04]  /*78290*/  IADD3 R6, P2, R6, UR14, RZ ;  /* 0x0000000e06067c10 */ /* 0x010fc8000ff5e0ff */
[----:B-----5:R-:W-:Y:S01]  /*782a0*/  IADD3.X R39, R39, UR9, RZ, P2, !PT ;  /* 0x0000000927277c10 */ /* 0x020fe200097fe4ff */
[----:B------:R-:W-:Y:S04]  /*782b0*/  STL [R1+0x49c], R6 ;  /* 0x00049c0601007387 */ /* 0x000fe80000100800 */
[----:B------:R1:W-:Y:S01]  /*782c0*/  STL [R1+0x498], R39 ;  /* 0x0004982701007387 */ /* 0x0003e20000100800 */
[----:B--2---:R-:W-:-:S03]  /*782d0*/  IMAD.MOV.U32 R3, RZ, RZ, R39 ;  /* 0x000000ffff037224 */ /* 0x004fc600078e0027 */
[----:B-1----:R-:W2:Y:S01]  /*782e0*/  LDL.LU R39, [R1+0x4c8] ;  /* 0x0004c80001277983 */ /* 0x002ea20000300800 */
[----:B------:R-:W-:Y:S01]  /*782f0*/  IADD3 R7, P2, R7, UR14, RZ ;  /* 0x0000000e07077c10 */ /* 0x000fe2000ff5e0ff */
[----:B------:R-:W-:Y:S02]  /*78300*/  IMAD.MOV.U32 R2, RZ, RZ, R6 ;  /* 0x000000ffff027224 */ /* 0x000fe400078e0006 */
[----:B------:R-:W4:Y:S01]  /*78310*/  LDL.LU R6, [R1+0x4dc] ;  /* 0x0004dc0001067983 */ /* 0x000f220000300800 */
[----:B------:R-:W-:-:S03]  /*78320*/  IADD3.X R42, R42, UR9, RZ, P2, !PT ;  /* 0x000000092a2a7c10 */ /* 0x000fc600097fe4ff */
[----:B------:R1:W-:Y:S04]  /*78330*/  LDGSTS.E [R4+0x400], [R2.64], P1 ;  /* 0x0040000002047fae */ /* 0x0003e8000892184c */
[----:B------:R-:W-:Y:S04]  /*78340*/  STL [R1+0x4ac], R7 ;  /* 0x0004ac0701007387 */ /* 0x000fe80000100800 */
[----:B------:R5:W-:Y:S01]  /*78350*/  STL [R1+0x4a8], R42 ;  /* 0x0004a82a01007387 */ /* 0x000be20000100800 */
[----:B-1----:R-:W-:-:S03]  /*78360*/  IMAD.MOV.U32 R3, RZ, RZ, R42 ;  /* 0x000000ffff037224 */ /* 0x002fc600078e002a */
[----:B-----5:R-:W4:Y:S04]  /*78370*/  LDL.LU R42, [R1+0x4d8] ;  /* 0x0004d800012a7983 */ /* 0x020f280000300800 */
[----:B------:R-:W1:Y:S02]  /*78380*/  S2R R5, SR_TID.X ;  /* 0x0000000000057919 */ /* 0x000e640000002100 */
[----:B-1----:R-:W-:-:S04]  /*78390*/  SHF.R.U32.HI R5, RZ, 0x6, R5 ;  /* 0x00000006ff057819 */ /* 0x002fc80000011605 */
[----:B------:R-:W-:-:S04]  /*783a0*/  SGXT.U32 R5, R5, 0x1 ;  /* 0x000000010505781a */ /* 0x000fc80000000000 */
[----:B------:R-:W-:-:S04]  /*783b0*/  LOP3.LUT R5, R5, 0x8, RZ, 0xfc, !PT ;  /* 0x0000000805057812 */ /* 0x000fc800078efcff */
[----:B------:R-:W-:Y:S02]  /*783c0*/  ISETP.GE.AND P1, PT, R5, UR6, PT ;  /* 0x0000000605007c0c */ /* 0x000fe4000bf26270 */
[----:B------:R-:W1:Y:S02]  /*783d0*/  S2R R5, SR_TID.X ;  /* 0x0000000000057919 */ /* 0x000e640000002100 */
[----:B------:R-:W-:-:S04]  /*783e0*/  SEL R2, RZ, 0x4, P1 ;  /* 0x00000004ff027807 */ /* 0x000fc80000800000 */
[----:B------:R-:W-:-:S04]  /*783f0*/  SEL R2, R2, RZ, !P0 ;  /* 0x000000ff02027207 */ /* 0x000fc80004000000 */
[----:B------:R-:W-:Y:S02]  /*78400*/  ISETP.NE.U32.AND P1, PT, R2, RZ, PT ;  /* 0x000000ff0200720c */ /* 0x000fe40003f25070 */
[----:B------:R-:W-:Y:S01]  /*78410*/  IADD3 R37, P2, R37, UR14, RZ ;  /* 0x0000000e25257c10 */ /* 0x000fe2000ff5e0ff */
[----:B------:R-:W-:Y:S02]  /*78420*/  IMAD.MOV.U32 R2, RZ, RZ, R7 ;  /* 0x000000ffff027224 */ /* 0x000fe400078e0007 */
[----:B------:R-:W4:Y:S01]  /*78430*/  LDL.LU R7, [R1+0x4ec] ;  /* 0x0004ec0001077983 */ /* 0x000f220000300800 */
[----:B-1----:R-:W-:-:S07]  /*78440*/  SHF.R.U32.HI R5, RZ, 0x6, R5 ;  /* 0x00000006ff057819 */ /* 0x002fce0000011605 */
[----:B------:R1:W-:Y:S01]  /*78450*/  LDGSTS.E [R4+0x800], [R2.64], P1 ;  /* 0x0080000002047fae */ /* 0x0003e2000892184c */
[----:B------:R-:W-:-:S03]  /*78460*/  SGXT.U32 R5, R5, 0x1 ;  /* 0x000000010505781a */ /* 0x000fc60000000000 */
[----:B------:R-:W-:Y:S01]  /*78470*/  STL [R1+0x4bc], R37 ;  /* 0x0004bc2501007387 */ /* 0x000fe20000100800 */
[----:B------:R-:W-:-:S04]  /*78480*/  LOP3.LUT R5, R5, 0xc, RZ, 0xfc, !PT ;  /* 0x0000000c05057812 */ /* 0x000fc800078efcff */
[----:B------:R-:W-:Y:S02]  /*78490*/  ISETP.GE.AND P1, PT, R5, UR6, PT ;  /* 0x0000000605007c0c */ /* 0x000fe4000bf26270 */
[----:B------:R-:W1:Y:S02]  /*784a0*/  S2R R5, SR_TID.X ;  /* 0x0000000000057919 */ /* 0x000e640000002100 */
[----:B-1----:R-:W-:-:S04]  /*784b0*/  SEL R2, RZ, 0x4, P1 ;  /* 0x00000004ff027807 */ /* 0x002fc80000800000 */
[----:B------:R-:W-:-:S04]  /*784c0*/  SEL R2, R2, RZ, !P0 ;  /* 0x000000ff02027207 */ /* 0x000fc80004000000 */
[----:B------:R-:W-:Y:S01]  /*784d0*/  ISETP.NE.U32.AND P1, PT, R2, RZ, PT ;  /* 0x000000ff0200720c */ /* 0x000fe20003f25070 */
[----:B------:R-:W-:Y:S01]  /*784e0*/  IMAD.MOV.U32 R2, RZ, RZ, R37 ;  /* 0x000000ffff027224 */ /* 0x000fe200078e0025 */
[----:B------:R-:W-:-:S04]  /*784f0*/  SHF.R.U32.HI R5, RZ, 0x6, R5 ;  /* 0x00000006ff057819 */ /* 0x000fc80000011605 */
[----:B------:R-:W-:-:S04]  /*78500*/  SGXT.U32 R5, R5, 0x1 ;  /* 0x000000010505781a */ /* 0x000fc80000000000 */
[----:B------:R-:W-:Y:S02]  /*78510*/  LOP3.LUT R5, R5, 0x10, RZ, 0xfc, !PT ;  /* 0x0000001005057812 */ /* 0x000fe400078efcff */
[----:B---3--:R-:W-:-:S05]  /*78520*/  IADD3.X R38, R38, UR9, RZ, P2, !PT ;  /* 0x0000000926267c10 */ /* 0x008fca00097fe4ff */
[----:B------:R1:W-:Y:S01]  /*78530*/  STL [R1+0x4b8], R38 ;  /* 0x0004b82601007387 */ /* 0x0003e20000100800 */
[----:B------:R-:W-:Y:S01]  /*78540*/  IMAD.MOV.U32 R3, RZ, RZ, R38 ;  /* 0x000000ffff037224 */ /* 0x000fe200078e0026 */
[----:B------:R-:W-:-:S04]  /*78550*/  IADD3 R36, P2, R36, UR14, RZ ;  /* 0x0000000e24247c10 */ /* 0x000fc8000ff5e0ff */
[----:B------:R3:W-:Y:S04]  /*78560*/  LDGSTS.E [R4+0xc00], [R2.64], P1 ;  /* 0x00c0000002047fae */ /* 0x0007e8000892184c */
[----:B-1----:R-:W5:Y:S01]  /*78570*/  LDL.LU R38, [R1+0x4e8] ;  /* 0x0004e80001267983 */ /* 0x002f620000300800 */
[----:B------:R-:W-:-:S03]  /*78580*/  ISETP.GE.AND P1, PT, R5, UR6, PT ;  /* 0x0000000605007c0c */ /* 0x000fc6000bf26270 */
[----:B------:R-:W5:Y:S01]  /*78590*/  LDL.LU R37, [R1+0x4fc] ;  /* 0x0004fc0001257983 */ /* 0x000f620000300800 */
[----:B---3--:R-:W-:-:S03]  /*785a0*/  SEL R2, RZ, 0x4, P1 ;  /* 0x00000004ff027807 */ /* 0x008fc60000800000 */
[----:B------:R-:W-:Y:S01]  /*785b0*/  STL [R1+0x4cc], R36 ;  /* 0x0004cc2401007387 */ /* 0x000fe20000100800 */
[----:B------:R-:W-:-:S04]  /*785c0*/  SEL R2, R2, RZ, !P0 ;  /* 0x000000ff02027207 */ /* 0x000fc80004000000 */
[----:B------:R-:W-:Y:S01]  /*785d0*/  ISETP.NE.U32.AND P1, PT, R2, RZ, PT ;  /* 0x000000ff0200720c */ /* 0x000fe20003f25070 */
[----:B------:R-:W-:Y:S01]  /*785e0*/  IMAD.MOV.U32 R2, RZ, RZ, R36 ;  /* 0x000000ffff027224 */ /* 0x000fe200078e0024 */
[----:B--2---:R-:W-:-:S05]  /*785f0*/  IADD3.X R39, R39, UR9, RZ, P2, !PT ;  /* 0x0000000927277c10 */ /* 0x004fca00097fe4ff */
[----:B------:R1:W-:Y:S01]  /*78600*/  STL [R1+0x4c8], R39 ;  /* 0x0004c82701007387 */ /* 0x0003e20000100800 */
[----:B------:R-:W-:Y:S01]  /*78610*/  IMAD.MOV.U32 R3, RZ, RZ, R39 ;  /* 0x000000ffff037224 */ /* 0x000fe200078e0027 */
[----:B----4-:R-:W-:-:S04]  /*78620*/  IADD3 R6, P2, R6, UR14, RZ ;  /* 0x0000000e06067c10 */ /* 0x010fc8000ff5e0ff */
[----:B------:R2:W-:Y:S04]  /*78630*/  LDGSTS.E [R4+0x1000], [R2.64], P1 ;  /* 0x0100000002047fae */ /* 0x0005e8000892184c */
[----:B-1----:R-:W3:Y:S04]  /*78640*/  LDL.LU R39, [R1+0x4f8] ;  /* 0x0004f80001277983 */ /* 0x002ee80000300800 */
[----:B------:R-:W4:Y:S01]  /*78650*/  LDL.LU R36, [R1+0x50c] ;  /* 0x00050c0001247983 */ /* 0x000f220000300800 */
[----:B------:R-:W-:-:S03]  /*78660*/  IADD3.X R42, R42, UR9, RZ, P2, !PT ;  /* 0x000000092a2a7c10 */ /* 0x000fc600097fe4ff */
[----:B------:R-:W-:Y:S04]  /*78670*/  STL [R1+0x4dc], R6 ;  /* 0x0004dc0601007387 */ /* 0x000fe80000100800 */
[----:B------:R1:W-:Y:S01]  /*78680*/  STL [R1+0x4d8], R42 ;  /* 0x0004d82a01007387 */ /* 0x0003e20000100800 */
[----:B--2---:R-:W-:-:S03]  /*78690*/  IMAD.MOV.U32 R3, RZ, RZ, R42 ;  /* 0x000000ffff037224 */ /* 0x004fc600078e002a */
[----:B-1----:R-:W4:Y:S04]  /*786a0*/  LDL.LU R42, [R1+0x508] ;  /* 0x00050800012a7983 */ /* 0x002f280000300800 */
        /* <DEDUP_REMOVED lines=9> */
[----:B------:R-:W-:Y:S02]  /*78740*/  IADD3 R7, P2, R7, UR14, RZ ;  /* 0x0000000e07077c10 */ /* 0x000fe4000ff5e0ff */
[----:B------:R-:W-:Y:S02]  /*78750*/  MOV R2, R6 ;  /* 0x0000000600027202 */ /* 0x000fe40000000f00 */
[----:B------:R-:W4:Y:S01]  /*78760*/  LDL.LU R6, [R1+0x51c] ;  /* 0x00051c0001067983 */ /* 0x000f220000300800 */
[----:B-1----:R-:W-:-:S06]  /*78770*/  SHF.R.U32.HI R5, RZ, 0x6, R5 ;  /* 0x00000006ff057819 */ /* 0x002fcc0000011605 */
        /* <DEDUP_REMOVED lines=13> */
[----:B-----5:R-:W-:-:S05]  /*78850*/  IADD3.X R38, R38, UR9, RZ, P2, !PT ;  /* 0x0000000926267c10 */ /* 0x020fca00097fe4ff */
[----:B------:R1:W-:Y:S01]  /*78860*/  STL [R1+0x4e8], R38 ;  /* 0x0004e82601007387 */ /* 0x0003e20000100800 */
[----:B------:R-:W-:Y:S01]  /*78870*/  IMAD.MOV.U32 R3, RZ, RZ, R38 ;  /* 0x000000ffff037224 */ /* 0x000fe200078e0026 */
[----:B------:R-:W-:-:S04]  /*78880*/  IADD3 R37, P2, R37, UR14, RZ ;  /* 0x0000000e25257c10 */ /* 0x000fc8000ff5e0ff */
[----:B------:R5:W-:Y:S04]  /*78890*/  LDGSTS.E [R4+0x1800], [R2.64], P1 ;  /* 0x0180000002047fae */ /* 0x000be8000892184c */
[----:B-1----:R-:W2:Y:S01]  /*788a0*/  LDL.LU R38, [R1+0x518] ;  /* 0x0005180001267983 */ /* 0x002ea20000300800 */
[----:B------:R-:W-:-:S03]  /*788b0*/  ISETP.GE.AND P1, PT, R5, UR6, PT ;  /* 0x0000000605007c0c */ /* 0x000fc6000bf26270 */
[----:B------:R-:W2:Y:S01]  /*788c0*/  LDL.LU R7, [R1+0x52c] ;  /* 0x00052c0001077983 */ /* 0x000ea20000300800 */
[----:B-----5:R-:W-:-:S03]  /*788d0*/  SEL R2, RZ, 0x4, P1 ;  /* 0x00000004ff027807 */ /* 0x020fc60000800000 */
[----:B------:R-:W-:Y:S01]  /*788e0*/  STL [R1+0x4fc], R37 ;  /* 0x0004fc2501007387 */ /* 0x000fe20000100800 */
[----:B------:R-:W-:-:S04]  /*788f0*/  SEL R2, R2, RZ, !P0 ;  /* 0x000000ff02027207 */ /* 0x000fc80004000000 */
[----:B------:R-:W-:Y:S01]  /*78900*/  ISETP.NE.U32.AND P1, PT, R2, RZ, PT ;  /* 0x000000ff0200720c */ /* 0x000fe20003f25070 */
[----:B------:R-:W-:Y:S01]  /*78910*/  IMAD.MOV.U32 R2, RZ, RZ, R37 ;  /* 0x000000ffff027224 */ /* 0x000fe200078e0025 */
[----:B---3--:R-:W-:-:S05]  /*78920*/  IADD3.X R39, R39, UR9, RZ, P2, !PT ;  /* 0x0000000927277c10 */ /* 0x008fca00097fe4ff */
[----:B------:R1:W-:Y:S01]  /*78930*/  STL [R1+0x4f8], R39 ;  /* 0x0004f82701007387 */ /* 0x0003e20000100800 */
[----:B------:R-:W-:Y:S01]  /*78940*/  IMAD.MOV.U32 R3, RZ, RZ, R39 ;  /* 0x000000ffff037224 */ /* 0x000fe200078e0027 */
[----:B----4-:R-:W-:-:S04]  /*78950*/  IADD3 R36, P2, R36, UR14, RZ ;  /* 0x0000000e24247c10 */ /* 0x010fc8000ff5e0ff */
[----:B------:R3:W-:Y:S04]  /*78960*/  LDGSTS.E [R4+0x1c00], [R2.64], P1 ;  /* 0x01c0000002047fae */ /* 0x0007e8000892184c */
[----:B-1----:R-:W4:Y:S04]  /*78970*/  LDL.LU R39, [R1+0x528] ;  /* 0x0005280001277983 */ /* 0x002f280000300800 */
[----:B------:R-:W5:Y:S01]  /*78980*/  LDL.LU R37, [R1+0x53c] ;  /* 0x00053c0001257983 */ /* 0x000f620000300800 */
[----:B------:R-:W-:-:S03]  /*78990*/  IADD3.X R42, R42, UR9, RZ, P2, !PT ;  /* 0x000000092a2a7c10 */ /* 0x000fc600097fe4ff */
[----:B------:R-:W-:Y:S04]  /*789a0*/  STL [R1+0x50c], R36 ;  /* 0x00050c2401007387 */ /* 0x000fe80000100800 */
[----:B------:R1:W-:Y:S01]  /*789b0*/  STL [R1+0x508], R42 ;  /* 0x0005082a01007387 */ /* 0x0003e20000100800 */
[----:B---3--:R-:W-:-:S03]  /*789c0*/  IMAD.MOV.U32 R3, RZ, RZ, R42 ;  /* 0x000000ffff037224 */ /* 0x008fc600078e002a */
[----:B-1----:R-:W5:Y:S04]  /*789d0*/  LDL.LU R42, [R1+0x538] ;  /* 0x00053800012a7983 */ /* 0x002f680000300800 */
        /* <DEDUP_REMOVED lines=11> */
[----:B------:R-:W5:Y:S01]  /*78a90*/  LDL.LU R36, [R1+0x54c] ;  /* 0x00054c0001247983 */ /* 0x000f620000300800 */
        /* <DEDUP_REMOVED lines=14> */
[----:B--2---:R-:W-:-:S05]  /*78b80*/  IADD3.X R38, R38, UR9, RZ, P2, !PT ;  /* 0x0000000926267c10 */ /* 0x004fca00097fe4ff */
[----:B------:R1:W-:Y:S01]  /*78b90*/  STL [R1+0x518], R38 ;  /* 0x0005182601007387 */ /* 0x0003e20000100800 */
[----:B------:R-:W-:Y:S01]  /*78ba0*/  IMAD.MOV.U32 R3, RZ, RZ, R38 ;  /* 0x000000ffff037224 */ /* 0x000fe200078e0026 */
[----:B------:R-:W-:-:S04]  /*78bb0*/  IADD3 R7, P2, R7, UR14, RZ ;  /* 0x0000000e07077c10 */ /* 0x000fc8000ff5e0ff */
[----:B------:R2:W-:Y:S04]  /*78bc0*/  LDGSTS.E [R4+0x2400], [R2.64], P1 ;  /* 0x0240000002047fae */ /* 0x0005e8000892184c */
[----:B-1----:R-:W3:Y:S01]  /*78bd0*/  LDL.LU R38, [R1+0x548] ;  /* 0x0005480001267983 */ /* 0x002ee20000300800 */
[----:B------:R-:W-:-:S03]  /*78be0*/  ISETP.GE.AND P1, PT, R5, UR6, PT ;  /* 0x0000000605007c0c */ /* 0x000fc6000bf26270 */
[----:B------:R-:W3:Y:S01]  /*78bf0*/  LDL.LU R6, [R1+0x55c] ;  /* 0x00055c0001067983 */ /* 0x000ee20000300800 */
[----:B--2---:R-:W-:-:S03]  /*78c00*/  SEL R2, RZ, 0x4, P1 ;  /* 0x00000004ff027807 */ /* 0x004fc60000800000 */
[----:B------:R-:W-:Y:S01]  /*78c10*/  STL [R1+0x52c], R7 ;  /* 0x00052c0701007387 */ /* 0x000fe20000100800 */
[----:B------:R-:W-:-:S04]  /*78c20*/  SEL R2, R2, RZ, !P0 ;  /* 0x000000ff02027207 */ /* 0x000fc80004000000 */
[----:B------:R-:W-:Y:S01]  /*78c30*/  ISETP.NE.U32.AND P1, PT, R2, RZ, PT ;  /* 0x000000ff0200720c */ /* 0x000fe20003f25070 */
[----:B------:R-:W-:Y:S01]  /*78c40*/  IMAD.MOV.U32 R2, RZ, RZ, R7 ;  /* 0x000000ffff027224 */ /* 0x000fe200078e0007 */
[----:B----4-:R-:W-:-:S05]  /*78c50*/  IADD3.X R39, R39, UR9, RZ, P2, !PT ;  /* 0x0000000927277c10 */ /* 0x010fca00097fe4ff */
[----:B------:R1:W-:Y:S01]  /*78c60*/  STL [R1+0x528], R39 ;  /* 0x0005282701007387 */ /* 0x0003e20000100800 */
[----:B------:R-:W-:Y:S01]  /*78c70*/  IMAD.MOV.U32 R3, RZ, RZ, R39 ;  /* 0x000000ffff037224 */ /* 0x000fe200078e0027 */
[----:B-----5:R-:W-:-:S04]  /*78c80*/  IADD3 R37, P2, R37, UR14, RZ ;  /* 0x0000000e25257c10 */ /* 0x020fc8000ff5e0ff */
[----:B------:R2:W-:Y:S04]  /*78c90*/  LDGSTS.E [R4+0x2800], [R2.64], P1 ;  /* 0x0280000002047fae */ /* 0x0005e8000892184c */
[----:B-1----:R-:W4:Y:S04]  /*78ca0*/  LDL.LU R39, [R1+0x558] ;  /* 0x0005580001277983 */ /* 0x002f280000300800 */
[----:B------:R-:W5:Y:S01]  /*78cb0*/  LDL.LU R7, [R1+0x56c] ;  /* 0x00056c0001077983 */ /* 0x000f620000300800 */
[----:B------:R-:W-:-:S03]  /*78cc0*/  IADD3.X R42, R42, UR9, RZ, P2, !PT ;  /* 0x000000092a2a7c10 */ /* 0x000fc600097fe4ff */
[----:B------:R-:W-:Y:S04]  /*78cd0*/  STL [R1+0x53c], R37 ;  /* 0x00053c2501007387 */ /* 0x000fe80000100800 */
[----:B------:R1:W-:Y:S01]  /*78ce0*/  STL [R1+0x538], R42 ;  /* 0x0005382a01007387 */ /* 0x0003e20000100800 */
[----:B--2---:R-:W-:-:S03]  /*78cf0*/  IMAD.MOV.U32 R3, RZ, RZ, R42 ;  /* 0x000000ffff037224 */ /* 0x004fc600078e002a */
        /* <DEDUP_REMOVED lines=32> */
[----:B-1----:R-:W2:Y:S01]  /*78f00*/  LDL.LU R38, [R1+0x578] ;  /* 0x0005780001267983 */ /* 0x002ea20000300800 */
[----:B------:R-:W-:-:S03]  /*78f10*/  ISETP.GE.AND P1, PT, R5, UR6, PT ;  /* 0x0000000605007c0c */ /* 0x000fc6000bf26270 */
[----:B------:R-:W2:Y:S01]  /*78f20*/  LDL.LU R36, [R1+0x58c] ;  /* 0x00058c0001247983 */ /* 0x000ea20000300800 */
[----:B---3--:R-:W-:-:S03]  /*78f30*/  SEL R2, RZ, 0x4, P1 ;  /* 0x00000004ff027807 */ /* 0x008fc60000800000 */
        /* <DEDUP_REMOVED lines=14> */
[----:B---3--:R-:W-:-:S03]  /*79020*/  IMAD.MOV.U32 R3, RZ, RZ, R42 ;  /* 0x000000ffff037224 */ /* 0x008fc600078e002a */
[----:B-1----:R-:W3:Y:S04]  /*79030*/  LDL.LU R42, [R1+0x598] ;  /* 0x00059800012a7983 */ /* 0x002ee80000300800 */
        /* <DEDUP_REMOVED lines=8> */
[----:B------:R-:W-:Y:S01]  /*790c0*/  ISETP.NE.U32.AND P1, PT, R2, RZ, PT ;  /* 0x000000ff0200720c */ /* 0x000fe20003f25070 */
[----:B------:R-:W-:Y:S01]  /*790d0*/  IMAD.MOV.U32 R2, RZ, RZ, R7 ;  /* 0x000000ffff027224 */ /* 0x000fe200078e0007 */
[----:B------:R-:W-:Y:S01]  /*790e0*/  IADD3 R37, P2, R37, UR14, RZ ;  /* 0x0000000e25257c10 */ /* 0x000fe2000ff5e0ff */
[----:B------:R-:W3:Y:S10]  /*790f0*/  LDL.LU R7, [R1+0x5cc] ;  /* 0x0005cc0001077983 */ /* 0x000ef40000300800 */
[----:B------:R1:W-:Y:S02]  /*79100*/  LDGSTS.E [R4+0x3800], [R2.64], P1 ;  /* 0x0380000002047fae */ /* 0x0003e4000892184c */
[----:B-1----:R-:W-:-:S04]  /*79110*/  SHF.R.U32.HI R5, RZ, 0x6, R5 ;  /* 0x00000006ff057819 */ /* 0x002fc80000011605 */
[----:B------:R-:W-:-:S04]  /*79120*/  SGXT.U32 R5, R5, 0x1 ;  /* 0x000000010505781a */ /* 0x000fc80000000000 */
[----:B------:R-:W-:-:S04]  /*79130*/  LOP3.LUT R5, R5, 0x3c, RZ, 0xfc, !PT ;  /* 0x0000003c05057812 */ /* 0x000fc800078efcff */
[----:B------:R-:W-:-:S04]  /*79140*/  ISETP.GE.AND P1, PT, R5, UR6, PT ;  /* 0x0000000605007c0c */ /* 0x000fc8000bf26270 */
[----:B------:R-:W-:-:S04]  /*79150*/  SEL R2, RZ, 0x4, P1 ;  /* 0x00000004ff027807 */ /* 0x000fc80000800000 */
[----:B------:R-:W-:Y:S01]  /*79160*/  SEL R2, R2, RZ, !P0 ;  /* 0x000000ff02027207 */ /* 0x000fe20004000000 */
[----:B------:R1:W-:Y:S03]  /*79170*/  STL [R1+0x57c], R37 ;  /* 0x00057c2501007387 */ /* 0x0003e60000100800 */
[----:B------:R-:W-:Y:S02]  /*79180*/  ISETP.NE.U32.AND P1, PT, R2, RZ, PT ;  /* 0x000000ff0200720c */ /* 0x000fe40003f25070 */
[----:B------:R-:W-:Y:S01]  /*79190*/  MOV R2, R37 ;  /* 0x0000002500027202 */ /* 0x000fe20000000f00 */
[----:B------:R-:W1:Y:S02]  /*791a0*/  S2R R5, SR_TID.X ;  /* 0x0000000000057919 */ /* 0x000e640000002100 */
[----:B-1----:R-:W-:-:S04]  /*791b0*/  SHF.R.U32.HI R5, RZ, 0x6, R5 ;  /* 0x00000006ff057819 */ /* 0x002fc80000011605 */
[----:B------:R-:W-:-:S04]  /*791c0*/  SGXT.U32 R5, R5, 0x1 ;  /* 0x000000010505781a */ /* 0x000fc80000000000 */
[----:B------:R-:W-:Y:S02]  /*791d0*/  LOP3.LUT R5, R5, 0x40, RZ, 0xfc, !PT ;  /* 0x0000004005057812 */ /* 0x000fe400078efcff */
[----:B--2---:R-:W-:-:S05]  /*791e0*/  IADD3.X R38, R38, UR9, RZ, P2, !PT ;  /* 0x0000000926267c10 */ /* 0x004fca00097fe4ff */
[----:B------:R1:W-:Y:S04]  /*791f0*/  STL [R1+0x578], R38 ;  /* 0x0005782601007387 */ /* 0x0003e80000100800 */
[----:B------:R-:W2:Y:S01]  /*79200*/  LDL.LU R37, [R1+0x5c8] ;  /* 0x0005c80001257983 */ /* 0x000ea20000300800 */
[----:B------:R-:W-:Y:S01]  /*79210*/  IMAD.MOV.U32 R3, RZ, RZ, R38 ;  /* 0x000000ffff037224 */ /* 0x000fe200078e0026 */
[----:B------:R-:W-:-:S04]  /*79220*/  IADD3 R36, P2, R36, UR14, RZ ;  /* 0x0000000e24247c10 */ /* 0x000fc8000ff5e0ff */
[----:B------:R1:W-:Y:S01]  /*79230*/  LDGSTS.E [R4+0x3c00], [R2.64], P1 ;  /* 0x03c0000002047fae */ /* 0x0003e2000892184c */
[----:B------:R-:W-:-:S03]  /*79240*/  ISETP.GE.AND P1, PT, R5, UR6, PT ;  /* 0x0000000605007c0c */ /* 0x000fc6000bf26270 */
[----:B-1----:R-:W2:Y:S04]  /*79250*/  LDL.LU R38, [R1+0x5dc] ;  /* 0x0005dc0001267983 */ /* 0x002ea80000300800 */
[----:B------:R-:W-:Y:S01]  /*79260*/  STL [R1+0x58c], R36 ;  /* 0x00058c2401007387 */ /* 0x000fe20000100800 */
[----:B------:R-:W-:-:S04]  /*79270*/  SEL R2, RZ, 0x4, P1 ;  /* 0x00000004ff027807 */ /* 0x000fc80000800000 */
        /* <DEDUP_REMOVED lines=8> */
[----:B-1----:R-:W5:Y:S04]  /*79300*/  LDL.LU R39, [R1+0x5d8] ;  /* 0x0005d80001277983 */ /* 0x002f680000300800 */
[----:B------:R-:W5:Y:S01]  /*79310*/  LDL.LU R36, [R1+0x5ec] ;  /* 0x0005ec0001247983 */ /* 0x000f620000300800 */
[----:B---3--:R-:W-:-:S03]  /*79320*/  IADD3.X R42, R42, UR9, RZ, P2, !PT ;  /* 0x000000092a2a7c10 */ /* 0x008fc600097fe4ff */
[----:B------:R-:W-:Y:S04]  /*79330*/  STL [R1+0x59c], R6 ;  /* 0x00059c0601007387 */ /* 0x000fe80000100800 */
[----:B------:R1:W-:Y:S01]  /*79340*/  STL [R1+0x598], R42 ;  /* 0x0005982a01007387 */ /* 0x0003e20000100800 */
[----:B----4-:R-:W-:-:S03]  /*79350*/  IMAD.MOV.U32 R3, RZ, RZ, R42 ;  /* 0x000000ffff037224 */ /* 0x010fc600078e002a */
        /* <DEDUP_REMOVED lines=12> */
[----:B------:R-:W3:Y:S01]  /*79420*/  LDL.LU R6, [R1+0x5fc] ;  /* 0x0005fc0001067983 */ /* 0x000ee20000300800 */
        /* <DEDUP_REMOVED lines=19> */
[----:B-1----:R-:W4:Y:S01]  /*79560*/  LDL.LU R37, [R1+0x5f8] ;  /* 0x0005f80001257983 */ /* 0x002f220000300800 */
[----:B------:R-:W-:-:S03]  /*79570*/  ISETP.GE.AND P1, PT, R5, UR6, PT ;  /* 0x0000000605007c0c */ /* 0x000fc6000bf26270 */
[----:B------:R-:W4:Y:S01]  /*79580*/  LDL.LU R7, [R1+0x60c] ;  /* 0x00060c0001077983 */ /* 0x000f220000300800 */
[----:B--2---:R-:W-:-:S03]  /*79590*/  SEL R2, RZ, 0x4, P1 ;  /* 0x00000004ff027807 */ /* 0x004fc60000800000 */
[----:B------:R-:W-:Y:S01]  /*795a0*/  STL [R1+0x5dc], R38 ;  /* 0x0005dc2601007387 */ /* 0x000fe20000100800 */
[----:B------:R-:W-:-:S04]  /*795b0*/  SEL R2, R2, RZ, !P0 ;  /* 0x000000ff02027207 */ /* 0x000fc80004000000 */
[----:B------:R-:W-:Y:S01]  /*795c0*/  ISETP.NE.U32.AND P1, PT, R2, RZ, PT ;  /* 0x000000ff0200720c */ /* 0x000fe20003f25070 */
[----:B------:R-:W-:Y:S01]  /*795d0*/  IMAD.MOV.U32 R2, RZ, RZ, R38 ;  /* 0x000000ffff027224 */ /* 0x000fe200078e0026 */
[----:B-----5:R-:W-:-:S05]  /*795e0*/  IADD3.X R39, R39, UR9, RZ, P2, !PT ;  /* 0x0000000927277c10 */ /* 0x020fca00097fe4ff */
[----:B------:R1:W-:Y:S01]  /*795f0*/  STL [R1+0x5d8], R39 ;  /* 0x0005d82701007387 */ /* 0x0003e20000100800 */
[----:B------:R-:W-:Y:S01]  /*79600*/  IMAD.MOV.U32 R3, RZ, RZ, R39 ;  /* 0x000000ffff037224 */ /* 0x000fe200078e0027 */
[----:B------:R-:W-:-:S04]  /*79610*/  IADD3 R36, P2, R36, UR14, RZ ;  /* 0x0000000e24247c10 */ /* 0x000fc8000ff5e0ff */
[----:B------:R2:W-:Y:S04]  /*79620*/  LDGSTS.E [R4+0x4c00], [R2.64], P1 ;  /* 0x04c0000002047fae */ /* 0x0005e8000892184c */
[----:B-1----:R-:W5:Y:S04]  /*79630*/  LDL.LU R39, [R1+0x608] ;  /* 0x0006080001277983 */ /* 0x002f680000300800 */
[----:B------:R-:W5:Y:S01]  /*79640*/  LDL.LU R38, [R1+0x61c] ;  /* 0x00061c0001267983 */ /* 0x000f620000300800 */
[----:B---3--:R-:W-:-:S03]  /*79650*/  IADD3.X R42, R42, UR9, RZ, P2, !PT ;  /* 0x000000092a2a7c10 */ /* 0x008fc600097fe4ff */
[----:B------:R-:W-:Y:S04]  /*79660*/  STL [R1+0x5ec], R36 ;  /* 0x0005ec2401007387 */ /* 0x000fe80000100800 */
[----:B------:R1:W-:Y:S01]  /*79670*/  STL [R1+0x5e8], R42 ;  /* 0x0005e82a01007387 */ /* 0x0003e20000100800 */
[----:B--2---:R-:W-:-:S03]  /*79680*/  IMAD.MOV.U32 R3, RZ, RZ, R42 ;  /* 0x000000ffff037224 */ /* 0x004fc600078e002a */
[----:B-1----:R-:W2:Y:S04]  /*79690*/  LDL.LU R42, [R1+0x618] ;  /* 0x00061800012a7983 */ /* 0x002ea80000300800 */
        /* <DEDUP_REMOVED lines=11> */
[----:B------:R-:W2:Y:S10]  /*79750*/  LDL.LU R36, [R1+0x62c] ;  /* 0x00062c0001247983 */ /* 0x000eb40000300800 */
[----:B------:R1:W-:Y:S02]  /*79760*/  LDGSTS.E [R4+0x5000], [R2.64], P1 ;  /* 0x0500000002047fae */ /* 0x0003e4000892184c */
[----:B-1----:R-:W-:-:S04]  /*79770*/  SHF.R.U32.HI R5, RZ, 0x6, R5 ;  /* 0x00000006ff057819 */ /* 0x002fc80000011605 */
[----:B------:R-:W-:-:S04]  /*79780*/  SGXT.U32 R5, R5, 0x1 ;  /* 0x000000010505781a */ /* 0x000fc80000000000 */
[----:B------:R-:W-:-:S04]  /*79790*/  LOP3.LUT R5, R5, 0x54, RZ, 0xfc, !PT ;  /* 0x0000005405057812 */ /* 0x000fc800078efcff */
[----:B------:R-:W-:Y:S02]  /*797a0*/  ISETP.GE.AND P1, PT, R5, UR6, PT ;  /* 0x0000000605007c0c */ /* 0x000fe4000bf26270 */
[----:B------:R-:W1:Y:S02]  /*797b0*/  S2R R5, SR_TID.X ;  /* 0x0000000000057919 */ /* 0x000e640000002100 */
[----:B------:R-:W-:-:S04]  /*797c0*/  SEL R2, RZ, 0x4, P1 ;  /* 0x00000004ff027807 */ /* 0x000fc80000800000 */
[----:B------:R-:W-:Y:S01]  /*797d0*/  SEL R2, R2, RZ, !P0 ;  /* 0x000000ff02027207 */ /* 0x000fe20004000000 */
[----:B------:R-:W-:Y:S03]  /*797e0*/  STL [R1+0x5fc], R6 ;  /* 0x0005fc0601007387 */ /* 0x000fe60000100800 */
[----:B------:R-:W-:Y:S01]  /*797f0*/  ISETP.NE.U32.AND P1, PT, R2, RZ, PT ;  /* 0x000000ff0200720c */ /* 0x000fe20003f25070 */
[----:B------:R-:W-:Y:S01]  /*79800*/  IMAD.MOV.U32 R2, RZ, RZ, R6 ;  /* 0x000000ffff027224 */ /* 0x000fe200078e0006 */
[----:B-1----:R-:W-:-:S04]  /*79810*/  SHF.R.U32.HI R5, RZ, 0x6, R5 ;  /* 0x00000006ff057819 */ /* 0x002fc80000011605 */
[----:B------:R-:W-:-:S04]  /*79820*/  SGXT.U32 R5, R5, 0x1 ;  /* 0x000000010505781a */ /* 0x000fc80000000000 */
[----:B------:R-:W-:Y:S02]  /*79830*/  LOP3.LUT R5, R5, 0x58, RZ, 0xfc, !PT ;  /* 0x0000005805057812 */ /* 0x000fe400078efcff */
[----:B----4-:R-:W-:-:S05]  /*79840*/  IADD3.X R37, R37, UR9, RZ, P2, !PT ;  /* 0x0000000925257c10 */ /* 0x010fca00097fe4ff */
[----:B------:R1:W-:Y:S01]  /*79850*/  STL [R1+0x5f8], R37 ;  /* 0x0005f82501007387 */ /* 0x0003e20000100800 */
[----:B------:R-:W-:-:S05]  /*79860*/  IMAD.MOV.U32 R3, RZ, RZ, R37 ;  /* 0x000000ffff037224 */ /* 0x000fca00078e0025 */
[----:B------:R4:W-:Y:S04]  /*79870*/  LDGSTS.E [R4+0x5400], [R2.64], P1 ;  /* 0x0540000002047fae */ /* 0x0009e8000892184c */
[----:B-1----:R-:W3:Y:S01]  /*79880*/  LDL.LU R37, [R1+0x628] ;  /* 0x0006280001257983 */ /* 0x002ee20000300800 */
[----:B------:R-:W-:-:S03]  /*79890*/  ISETP.GE.AND P1, PT, R5, UR6, PT ;  /* 0x0000000605007c0c */ /* 0x000fc6000bf26270 */
[----:B------:R-:W1:Y:S01]  /*798a0*/  S2R R5, SR_TID.X ;  /* 0x0000000000057919 */ /* 0x000e620000002100 */
[----:B----4-:R-:W-:-:S03]  /*798b0*/  SEL R2, RZ, 0x4, P1 ;  /* 0x00000004ff027807 */ /* 0x010fc60000800000 */
[----:B------:R-:W4:Y:S01]  /*798c0*/  LDL.LU R6, [R1+0x63c] ;  /* 0x00063c0001067983 */ /* 0x000f220000300800 */
[----:B------:R-:W-:Y:S02]  /*798d0*/  SEL R2, R2, RZ, !P0 ;  /* 0x000000ff02027207 */ /* 0x000fe40004000000 */
[----:B------:R-:W-:Y:S02]  /*798e0*/  IADD3 R7, P2, R7, UR14, RZ ;  /* 0x0000000e07077c10 */ /* 0x000fe4000ff5e0ff */
[----:B------:R-:W-:-:S03]  /*798f0*/  ISETP.NE.U32.AND P1, PT, R2, RZ, PT ;  /* 0x000000ff0200720c */ /* 0x000fc60003f25070 */
[----:B------:R-:W-:Y:S01]  /*79900*/  IMAD.MOV.U32 R2, RZ, RZ, R7 ;  /* 0x000000ffff027224 */ /* 0x000fe200078e0007 */
[----:B-1----:R-:W-:-:S04]  /*79910*/  SHF.R.U32.HI R5, RZ, 0x6, R5 ;  /* 0x00000006ff057819 */ /* 0x002fc80000011605 */
[----:B------:R-:W-:-:S04]  /*79920*/  SGXT.U32 R5, R5, 0x1 ;  /* 0x000000010505781a */ /* 0x000fc80000000000 */
[----:B------:R-:W-:Y:S01]  /*79930*/  LOP3.LUT R5, R5, 0x5c, RZ, 0xfc, !PT ;  /* 0x0000005c05057812 */ /* 0x000fe200078efcff */
[----:B------:R-:W-:Y:S01]  /*79940*/  STL [R1+0x60c], R7 ;  /* 0x00060c0701007387 */ /* 0x000fe20000100800 */
[----:B-----5:R-:W-:-:S05]  /*79950*/  IADD3.X R39, R39, UR9, RZ, P2, !PT ;  /* 0x0000000927277c10 */ /* 0x020fca00097fe4ff */
[----:B------:R-:W-:Y:S01]  /*79960*/  IMAD.MOV.U32 R3, RZ, RZ, R39 ;  /* 0x000000ffff037224 */ /* 0x000fe200078e0027 */
[----:B------:R1:W-:Y:S04]  /*79970*/  STL [R1+0x608], R39 ;  /* 0x0006082701007387 */ /* 0x0003e80000100800 */
[----:B------:R5:W-:Y:S01]  /*79980*/  LDGSTS.E [R4+0x5800], [R2.64], P1 ;  /* 0x0580000002047fae */ /* 0x000be2000892184c */
[----:B------:R-:W-:Y:S02]  /*79990*/  ISETP.GE.AND P1, PT, R5, UR6, PT ;  /* 0x0000000605007c0c */ /* 0x000fe4000bf26270 */
[----:B------:R-:W-:Y:S01]  /*799a0*/  IADD3 R38, P2, R38, UR14, RZ ;  /* 0x0000000e26267c10 */ /* 0x000fe2000ff5e0ff */
[----:B-1----:R-:W4:Y:S04]  /*799b0*/  LDL.LU R39, [R1+0x638] ;  /* 0x0006380001277983 */ /* 0x002f280000300800 */
[----:B------:R-:W4:Y:S01]  /*799c0*/  LDL.LU R7, [R1+0x64c] ;  /* 0x00064c0001077983 */ /* 0x000f220000300800 */
[----:B-----5:R-:W-:-:S04]  /*799d0*/  SEL R2, RZ, 0x4, P1 ;  /* 0x00000004ff027807 */ /* 0x020fc80000800000 */
[----:B------:R-:W-:Y:S02]  /*799e0*/  SEL R2, R2, RZ, !P0 ;  /* 0x000000ff02027207 */ /* 0x000fe40004000000 */
[----:B--2---:R-:W-:Y:S01]  /*799f0*/  IADD3.X R42, R42, UR9, RZ, P2, !PT ;  /* 0x000000092a2a7c10 */ /* 0x004fe200097fe4ff */
[----:B------:R1:W-:Y:S01]  /*79a00*/  STL [R1+0x61c], R38 ;  /* 0x00061c2601007387 */ /* 0x0003e20000100800 */
[----:B------:R-:W-:Y:S01]  /*79a10*/  ISETP.NE.U32.AND P1, PT, R2, RZ, PT ;  /* 0x000000ff0200720c */ /* 0x000fe20003f25070 */
[----:B------:R-:W-:Y:S02]  /*79a20*/  IMAD.MOV.U32 R2, RZ, RZ, R38 ;  /* 0x000000ffff027224 */ /* 0x000fe400078e0026 */
[----:B------:R-:W-:Y:S04]  /*79a30*/  STL [R1+0x618], R42 ;  /* 0x0006182a01007387 */ /* 0x000fe80000100800 */
[----:B-1----:R-:W2:Y:S04]  /*79a40*/  LDL.LU R38, [R1+0x648] ;  /* 0x0006480001267983 */ /* 0x002ea80000300800 */
[----:B------:R-:W1:Y:S01]  /*79a50*/  S2R R5, SR_TID.X ;  /* 0x0000000000057919 */ /* 0x000e620000002100 */
[----:B------:R-:W-:-:S05]  /*79a60*/  IMAD.MOV.U32 R3, RZ, RZ, R42 ;  /* 0x000000ffff037224 */ /* 0x000fca00078e002a */
[----:B------:R5:W-:Y:S01]  /*79a70*/  LDGSTS.E [R4+0x5c00], [R2.64], P1 ;  /* 0x05c0000002047fae */ /* 0x000be2000892184c */
[----:B-1----:R-:W-:-:S04]  /*79a80*/  SHF.R.U32.HI R5, RZ, 0x6, R5 ;  /* 0x00000006ff057819 */ /* 0x002fc80000011605 */
[----:B------:R-:W-:-:S04]  /*79a90*/  SGXT.U32 R5, R5, 0x1 ;  /* 0x000000010505781a */ /* 0x000fc80000000000 */
[----:B------:R-:W-:-:S04]  /*79aa0*/  LOP3.LUT R5, R5, 0x60, RZ, 0xfc, !PT ;  /* 0x0000006005057812 */ /* 0x000fc800078efcff */
[----:B------:R-:W-:Y:S02]  /*79ab0*/  ISETP.GE.AND P1, PT, R5, UR6, PT ;  /* 0x0000000605007c0c */ /* 0x000fe4000bf26270 */
[----:B------:R-:W-:Y:S02]  /*79ac0*/  IADD3 R36, P2, R36, UR14, RZ ;  /* 0x0000000e24247c10 */ /* 0x000fe4000ff5e0ff */
[----:B-----5:R-:W-:-:S04]  /*79ad0*/  SEL R2, RZ, 0x4, P1 ;  /* 0x00000004ff027807 */ /* 0x020fc80000800000 */
[----:B------:R-:W-:Y:S01]  /*79ae0*/  SEL R2, R2, RZ, !P0 ;  /* 0x000000ff02027207 */ /* 0x000fe20004000000 */
[----:B------:R-:W-:Y:S03]  /*79af0*/  STL [R1+0x62c], R36 ;  /* 0x00062c2401007387 */ /* 0x000fe60000100800 */
[----:B------:R-:W-:Y:S01]  /*79b00*/  ISETP.NE.U32.AND P1, PT, R2, RZ, PT ;  /* 0x000000ff0200720c */ /* 0x000fe20003f25070 */
[----:B------:R-:W-:Y:S01]  /*79b10*/  IMAD.MOV.U32 R2, RZ, RZ, R36 ;  /* 0x000000ffff027224 */ /* 0x000fe200078e0024 */
[----:B------:R-:W1:Y:S02]  /*79b20*/  S2R R5, SR_TID.X ;  /* 0x0000000000057919 */ /* 0x000e640000002100 */
[----:B-1----:R-:W-:-:S04]  /*79b30*/  SHF.R.U32.HI R5, RZ, 0x6, R5 ;  /* 0x00000006ff057819 */ /* 0x002fc80000011605 */
[----:B------:R-:W-:-:S04]  /*79b40*/  SGXT.U32 R5, R5, 0x1 ;  /* 0x000000010505781a */ /* 0x000fc80000000000 */
[----:B------:R-:W-:Y:S02]  /*79b50*/  LOP3.LUT R5, R5, 0x64, RZ, 0xfc, !PT ;  /* 0x0000006405057812 */ /* 0x000fe400078efcff */
[----:B---3--:R-:W-:-:S05]  /*79b60*/  IADD3.X R37, R37, UR9, RZ, P2, !PT ;  /* 0x0000000925257c10 */ /* 0x008fca00097fe4ff */
[----:B------:R1:W-:Y:S01]  /*79b70*/  STL [R1+0x628], R37 ;  /* 0x0006282501007387 */ /* 0x0003e20000100800 */
[----:B------:R-:W-:-:S05]  /*79b80*/  IMAD.MOV.U32 R3, RZ, RZ, R37 ;  /* 0x000000ffff037224 */ /* 0x000fca00078e0025 */
[----:B------:R3:W-:Y:S04]  /*79b90*/  LDGSTS.E [R4+0x6000], [R2.64], P1 ;  /* 0x0600000002047fae */ /* 0x0007e8000892184c */
[----:B-1----:R-:W5:Y:S04]  /*79ba0*/  LDL.LU R37, [R1+0x658] ;  /* 0x0006580001257983 */ /* 0x002f680000300800 */
[----:B------:R-:W5:Y:S01]  /*79bb0*/  LDL.LU R36, [R1+0x65c] ;  /* 0x00065c0001247983 */ /* 0x000f620000300800 */
[----:B------:R-:W-:Y:S02]  /*79bc0*/  ISETP.GE.AND P1, PT, R5, UR6, PT ;  /* 0x0000000605007c0c */ /* 0x000fe4000bf26270 */
[----:B----4-:R-:W-:-:S02]  /*79bd0*/  IADD3 R6, P2, R6, UR14, RZ ;  /* 0x0000000e06067c10 */ /* 0x010fc4000ff5e0ff */
[----:B---3--:R-:W-:-:S04]  /*79be0*/  SEL R2, RZ, 0x4, P1 ;  /* 0x00000004ff027807 */ /* 0x008fc80000800000 */
[----:B------:R-:W-:Y:S01]  /*79bf0*/  SEL R2, R2, RZ, !P0 ;  /* 0x000000ff02027207 */ /* 0x000fe20004000000 */
[----:B------:R1:W-:Y:S03]  /*79c00*/  STL [R1+0x63c], R6 ;  /* 0x00063c0601007387 */ /* 0x0003e60000100800 */
[----:B------:R-:W-:Y:S02]  /*79c10*/  ISETP.NE.U32.AND P1, PT, R2, RZ, PT ;  /* 0x000000ff0200720c */ /* 0x000fe40003f25070 */
[----:B------:R-:W-:Y:S02]  /*79c20*/  MOV R2, R6 ;  /* 0x0000000600027202 */ /* 0x000fe40000000f00 */
[----:B------:R-:W-:-:S05]  /*79c30*/  IADD3.X R39, R39, UR9, RZ, P2, !PT ;  /* 0x0000000927277c10 */ /* 0x000fca00097fe4ff */
[----:B------:R3:W-:Y:S01]  /*79c40*/  STL [R1+0x638], R39 ;  /* 0x0006382701007387 */ /* 0x0007e20000100800 */
[----:B------:R-:W-:-:S03]  /*79c50*/  IADD3 R7, P2, R7, UR14, RZ ;  /* 0x0000000e07077c10 */ /* 0x000fc6000ff5e0ff */
[----:B------:R-:W4:Y:S04]  /*79c60*/  LDL.LU R43, [R1+0x668] ;  /* 0x00066800012b7983 */ /* 0x000f280000300800 */
[----:B-1----:R-:W4:Y:S01]  /*79c70*/  LDL.LU R6, [R1+0x66c] ;  /* 0x00066c0001067983 */ /* 0x002f220000300800 */
[----:B------:R-:W-:-:S03]  /*79c80*/  IMAD.MOV.U32 R3, RZ, RZ, R39 ;  /* 0x000000ffff037224 */ /* 0x000fc600078e0027 */
[----:B---3--:R-:W3:Y:S01]  /*79c90*/  LDL.LU R39, [R1+0x67c] ;  /* 0x00067c0001277983 */ /* 0x008ee20000300800 */
[----:B--2---:R-:W-:-:S03]  /*79ca0*/  IADD3.X R38, R38, UR9, RZ, P2, !PT ;  /* 0x0000000926267c10 */ /* 0x004fc600097fe4ff */
[----:B------:R-:W-:Y:S04]  /*79cb0*/  STL [R1+0x64c], R7 ;  /* 0x00064c0701007387 */ /* 0x000fe80000100800 */
[----:B------:R1:W-:Y:S04]  /*79cc0*/  STL [R1+0x648], R38 ;  /* 0x0006482601007387 */ /* 0x0003e80000100800 */
[----:B------:R-:W3:Y:S04]  /*79cd0*/  LDL.LU R42, [R1+0x678] ;  /* 0x00067800012a7983 */ /* 0x000ee80000300800 */
[----:B------:R-:W1:Y:S04]  /*79ce0*/  S2R R5, SR_TID.X ;  /* 0x0000000000057919 */ /* 0x000e680000002100 */
        /* <DEDUP_REMOVED lines=8> */
[----:B------:R-:W-:Y:S02]  /*79d70*/  IMAD.MOV.U32 R3, RZ, RZ, R38 ;  /* 0x000000ffff037224 */ /* 0x000fe400078e0026 */
[----:B------:R-:W3:Y:S01]  /*79d80*/  LDL.LU R38, [R1+0x688] ;  /* 0x0006880001267983 */ /* 0x000ee20000300800 */
[----:B------:R-:W-:Y:S01]  /*79d90*/  ISETP.NE.U32.AND P1, PT, R2, RZ, PT ;  /* 0x000000ff0200720c */ /* 0x000fe20003f25070 */
[----:B------:R-:W-:Y:S02]  /*79da0*/  IMAD.MOV.U32 R2, RZ, RZ, R7 ;  /* 0x000000ffff027224 */ /* 0x000fe400078e0007 */
[----:B------:R-:W3:Y:S10]  /*79db0*/  LDL.LU R7, [R1+0x68c] ;  /* 0x00068c0001077983 */ /* 0x000ef40000300800 */
[----:B------:R1:W-:Y:S02]  /*79dc0*/  LDGSTS.E [R4+0x6800], [R2.64], P1 ;  /* 0x0680000002047fae */ /* 0x0003e4000892184c */
[----:B-1----:R-:W-:-:S04]  /*79dd0*/  SHF.R.U32.HI R5, RZ, 0x6, R5 ;  /* 0x00000006ff057819 */ /* 0x002fc80000011605 */
[----:B------:R-:W-:-:S04]  /*79de0*/  SGXT.U32 R5, R5, 0x1 ;  /* 0x000000010505781a */ /* 0x000fc80000000000 */
[----:B------:R-:W-:-:S04]  /*79df0*/  LOP3.LUT R5, R5, 0x6c, RZ, 0xfc, !PT ;  /* 0x0000006c05057812 */ /* 0x000fc800078efcff */
[----:B------:R-:W-:-:S04]  /*79e00*/  ISETP.GE.AND P1, PT, R5, UR6, PT ;  /* 0x0000000605007c0c */ /* 0x000fc8000bf26270 */
[----:B------:R-:W-:Y:S01]  /*79e10*/  SEL R2, RZ, 0x4, P1 ;  /* 0x00000004ff027807 */ /* 0x000fe20000800000 */
[----:B------:R-:W1:Y:S03]  /*79e20*/  S2R R5, SR_TID.X ;  /* 0x0000000000057919 */ /* 0x000e660000002100 */
[----:B------:R-:W-:-:S04]  /*79e30*/  SEL R2, R2, RZ, !P0 ;  /* 0x000000ff02027207 */ /* 0x000fc80004000000 */
[----:B------:R-:W-:Y:S02]  /*79e40*/  ISETP.NE.U32.AND P1, PT, R2, RZ, PT ;  /* 0x000000ff0200720c */ /* 0x000fe40003f25070 */
[----:B-1----:R-:W-:-:S04]  /*79e50*/  SHF.R.U32.HI R5, RZ, 0x6, R5 ;  /* 0x00000006ff057819 */ /* 0x002fc80000011605 */
[----:B------:R-:W-:-:S04]  /*79e60*/  SGXT.U32 R5, R5, 0x1 ;  /* 0x000000010505781a */ /* 0x000fc80000000000 */
[----:B------:R-:W-:Y:S02]  /*79e70*/  LOP3.LUT R5, R5, 0x70, RZ, 0xfc, !PT ;  /* 0x0000007005057812 */ /* 0x000fe400078efcff */
[----:B-----5:R-:W-:-:S04]  /*79e80*/  IADD3 R36, P2, R36, UR14, RZ ;  /* 0x0000000e24247c10 */ /* 0x020fc8000ff5e0ff */
[----:B------:R-:W-:Y:S01]  /*79e90*/  IADD3.X R37, R37, UR9, RZ, P2, !PT ;  /* 0x0000000925257c10 */ /* 0x000fe200097fe4ff */
[----:B------:R-:W-:Y:S01]  /*79ea0*/  STL [R1+0x65c], R36 ;  /* 0x00065c2401007387 */ /* 0x000fe20000100800 */
[----:B------:R-:W-:-:S03]  /*79eb0*/  IMAD.MOV.U32 R2, RZ, RZ, R36 ;  /* 0x000000ffff027224 */ /* 0x000fc600078e0024 */
[----:B------:R1:W-:Y:S01]  /*79ec0*/  STL [R1+0x658], R37 ;  /* 0x0006582501007387 */ /* 0x0003e20000100800 */
[----:B------:R-:W-:-:S05]  /*79ed0*/  IMAD.MOV.U32 R3, RZ, RZ, R37 ;  /* 0x000000ffff037224 */ /* 0x000fca00078e0025 */
[----:B------:R5:W-:Y:S04]  /*79ee0*/  LDGSTS.E [R4+0x6c00], [R2.64], P1 ;  /* 0x06c0000002047fae */ /* 0x000be8000892184c */
[----:B-1----:R-:W2:Y:S04]  /*79ef0*/  LDL.LU R37, [R1+0x698] ;  /* 0x0006980001257983 */ /* 0x002ea80000300800 */
[----:B------:R-:W2:Y:S01]  /*79f00*/  LDL.LU R36, [R1+0x69c] ;  /* 0x00069c0001247983 */ /* 0x000ea20000300800 */
[----:B------:R-:W-:-:S04]  /*79f10*/  ISETP.GE.AND P1, PT, R5, UR6, PT ;  /* 0x0000000605007c0c */ /* 0x000fc8000bf26270 */
[----:B-----5:R-:W-:-:S04]  /*79f20*/  SEL R2, RZ, 0x4, P1 ;  /* 0x00000004ff027807 */ /* 0x020fc80000800000 */
[----:B------:R-:W-:-:S04]  /*79f30*/  SEL R2, R2, RZ, !P0 ;  /* 0x000000ff02027207 */ /* 0x000fc80004000000 */
[----:B------:R-:W-:Y:S02]  /*79f40*/  ISETP.NE.U32.AND P1, PT, R2, RZ, PT ;  /* 0x000000ff0200720c */ /* 0x000fe40003f25070 */
[----:B----4-:R-:W-:-:S04]  /*79f50*/  IADD3 R6, P2, R6, UR14, RZ ;  /* 0x0000000e06067c10 */ /* 0x010fc8000ff5e0ff */
[----:B------:R-:W-:Y:S02]  /*79f60*/  IADD3.X R43, R43, UR9, RZ, P2, !PT ;  /* 0x000000092b2b7c10 */ /* 0x000fe400097fe4ff */
[----:B---3--:R-:W-:Y:S01]  /*79f70*/  IADD3 R39, P2, R39, UR14, RZ ;  /* 0x0000000e27277c10 */ /* 0x008fe2000ff5e0ff */
[----:B------:R-:W-:Y:S01]  /*79f80*/  IMAD.MOV.U32 R2, RZ, RZ, R6 ;  /* 0x000000ffff027224 */ /* 0x000fe200078e0006 */
[----:B------:R1:W-:Y:S01]  /*79f90*/  STL [R1+0x66c], R6 ;  /* 0x00066c0601007387 */ /* 0x0003e20000100800 */
[----:B------:R-:W-:-:S03]  /*79fa0*/  IMAD.MOV.U32 R3, RZ, RZ, R43 ;  /* 0x000000ffff037224 */ /* 0x000fc600078e002b */
[----:B------:R-:W-:Y:S04]  /*79fb0*/  STL [R1+0x668], R43 ;  /* 0x0006682b01007387 */ /* 0x000fe80000100800 */
[----:B------:R3:W-:Y:S01]  /*79fc0*/  LDGSTS.E [R4+0x7000], [R2.64], P1 ;  /* 0x0700000002047fae */ /* 0x0007e2000892184c */
[----:B------:R-:W-:-:S03]  /*79fd0*/  IADD3.X R42, R42, UR9, RZ, P2, !PT ;  /* 0x000000092a2a7c10 */ /* 0x000fc600097fe4ff */
[----:B-1----:R-:W4:Y:S04]  /*79fe0*/  LDL.LU R6, [R1+0x494] ;  /* 0x0004940001067983 */ /* 0x002f280000300800 */
[----:B------:R-:W-:Y:S04]  /*79ff0*/  STL [R1+0x67c], R39 ;  /* 0x00067c2701007387 */ /* 0x000fe80000100800 */
[----:B------:R1:W-:Y:S01]  /*7a000*/  STL [R1+0x678], R42 ;  /* 0x0006782a01007387 */ /* 0x0003e20000100800 */
[----:B---3--:R-:W-:-:S03]  /*7a010*/  IMAD.MOV.U32 R3, RZ, RZ, R42 ;  /* 0x000000ffff037224 */ /* 0x008fc600078e002a */
        /* <DEDUP_REMOVED lines=10> */
[----:B------:R-:W-:Y:S11]  /*7a0c0*/  IMAD.MOV.U32 R2, RZ, RZ, R39 ;  /* 0x000000ffff027224 */ /* 0x000ff600078e0027 */
[----:B------:R-:W-:Y:S01]  /*7a0d0*/  @!UPT UIADD3 URZ, URZ, URZ, URZ ;  /* 0x0000003f3f3ff290 */ /* 0x000fe2000fffe03f */
[----:B------:R5:W-:Y:S01]  /*7a0e0*/  LDGSTS.E [R4+0x7400], [R2.64], P1 ;  /* 0x0740000002047fae */ /* 0x000be2000892184c */
[----:B-1----:R-:W-:-:S04]  /*7a0f0*/  SHF.R.U32.HI R5, RZ, 0x6, R5 ;  /* 0x00000006ff057819 */ /* 0x002fc80000011605 */
[----:B------:R-:W-:-:S04]  /*7a100*/  SGXT.U32 R5, R5, 0x1 ;  /* 0x000000010505781a */ /* 0x000fc80000000000 */
[----:B------:R-:W-:-:S04]  /*7a110*/  LOP3.LUT R5, R5, 0x78, RZ, 0xfc, !PT ;  /* 0x0000007805057812 */ /* 0x000fc800078efcff */
[----:B------:R-:W-:Y:S02]  /*7a120*/  ISETP.GE.AND P1, PT, R5, UR6, PT ;  /* 0x0000000605007c0c */ /* 0x000fe4000bf26270 */
[----:B------:R-:W1:Y:S02]  /*7a130*/  S2R R5, SR_TID.X ;  /* 0x0000000000057919 */ /* 0x000e640000002100 */
[----:B-----5:R-:W-:-:S04]  /*7a140*/  SEL R2, RZ, 0x4, P1 ;  /* 0x00000004ff027807 */ /* 0x020fc80000800000 */
[----:B------:R-:W-:Y:S02]  /*7a150*/  SEL R2, R2, RZ, !P0 ;  /* 0x000000ff02027207 */ /* 0x000fe40004000000 */
[----:B------:R-:W-:Y:S02]  /*7a160*/  IADD3 R7, P2, R7, UR14, RZ ;  /* 0x0000000e07077c10 */ /* 0x000fe4000ff5e0ff */
[----:B------:R-:W-:Y:S02]  /*7a170*/  ISETP.NE.U32.AND P1, PT, R2, RZ, PT ;  /* 0x000000ff0200720c */ /* 0x000fe40003f25070 */
[----:B------:R-:W-:Y:S01]  /*7a180*/  IADD3.X R38, R38, UR9, RZ, P2, !PT ;  /* 0x0000000926267c10 */ /* 0x000fe200097fe4ff */
[----:B------:R-:W-:-:S04]  /*7a190*/  IMAD.MOV.U32 R2, RZ, RZ, R7 ;  /* 0x000000ffff027224 */ /* 0x000fc800078e0007 */
[----:B------:R-:W-:Y:S01]  /*7a1a0*/  IMAD.MOV.U32 R3, RZ, RZ, R38 ;  /* 0x000000ffff037224 */ /* 0x000fe200078e0026 */
[----:B-1----:R-:W-:-:S05]  /*7a1b0*/  SHF.R.U32.HI R5, RZ, 0x6, R5 ;  /* 0x00000006ff057819 */ /* 0x002fca0000011605 */
[----:B------:R1:W-:Y:S01]  /*7a1c0*/  LDGSTS.E [R4+0x7800], [R2.64], P1 ;  /* 0x0780000002047fae */ /* 0x0003e2000892184c */
[----:B------:R-:W-:-:S04]  /*7a1d0*/  SGXT.U32 R5, R5, 0x1 ;  /* 0x000000010505781a */ /* 0x000fc80000000000 */
[----:B------:R-:W-:-:S04]  /*7a1e0*/  LOP3.LUT R5, R5, 0x7c, RZ, 0xfc, !PT ;  /* 0x0000007c05057812 */ /* 0x000fc800078efcff */
[----:B------:R-:W-:Y:S02]  /*7a1f0*/  ISETP.GE.AND P1, PT, R5, UR6, PT ;  /* 0x0000000605007c0c */ /* 0x000fe4000bf26270 */
[----:B------:R-:W5:Y:S04]  /*7a200*/  S2R R5, SR_TID.X ;  /* 0x0000000000057919 */ /* 0x000f680000002100 */
[----:B------:R1:W-:Y:S04]  /*7a210*/  STL [R1+0x68c], R7 ;  /* 0x00068c0701007387 */ /* 0x0003e80000100800 */
[----:B------:R1:W-:Y:S04]  /*7a220*/  STL [R1+0x688], R38 ;  /* 0x0006882601007387 */ /* 0x0003e80000100800 */
[----:B-1----:R-:W3:Y:S04]  /*7a230*/  LDL.LU R7, [R1+0x4a4] ;  /* 0x0004a40001077983 */ /* 0x002ee80000300800 */
[----:B------:R-:W3:Y:S01]  /*7a240*/  LDL.LU R38, [R1+0x4a0] ;  /* 0x0004a00001267983 */ /* 0x000ee20000300800 */
[----:B------:R-:W-:-:S04]  /*7a250*/  SEL R2, RZ, 0x4, P1 ;  /* 0x00000004ff027807 */ /* 0x000fc80000800000 */
[----:B------:R-:W-:Y:S02]  /*7a260*/  SEL R2, R2, RZ, !P0 ;  /* 0x000000ff02027207 */ /* 0x000fe40004000000 */
[----:B-----5:R-:W-:Y:S02]  /*7a270*/  SHF.R.U32.HI R5, RZ, 0x6, R5 ;  /* 0x00000006ff057819 */ /* 0x020fe40000011605 */
[----:B------:R-:W-:Y:S02]  /*7a280*/  ISETP.NE.U32.AND P1, PT, R2, RZ, PT ;  /* 0x000000ff0200720c */ /* 0x000fe40003f25070 */
[----:B------:R-:W-:Y:S02]  /*7a290*/  SGXT.U32 R5, R5, 0x1 ;  /* 0x000000010505781a */ /* 0x000fe40000000000 */
[----:B------:R-:W-:Y:S02]  /*7a2a0*/  IADD3 R0, R0, 0x100000, RZ ;  /* 0x0010000000007810 */ /* 0x000fe40007ffe0ff */
[----:B------:R-:W-:-:S02]  /*7a2b0*/  LOP3.LUT R5, R5, 0x2, RZ, 0xfc, !PT ;  /* 0x0000000205057812 */ /* 0x000fc400078efcff */
[----:B--2---:R-:W-:-:S04]  /*7a2c0*/  IADD3 R36, P2, R36, UR14, RZ ;  /* 0x0000000e24247c10 */ /* 0x004fc8000ff5e0ff */
[----:B------:R-:W-:Y:S01]  /*7a2d0*/  IADD3.X R37, R37, UR9, RZ, P2, !PT ;  /* 0x0000000925257c10 */ /* 0x000fe200097fe4ff */
[----:B------:R-:W-:-:S04]  /*7a2e0*/  IMAD.MOV.U32 R2, RZ, RZ, R36 ;  /* 0x000000ffff027224 */ /* 0x000fc800078e0024 */
[----:B------:R-:W-:-:S05]  /*7a2f0*/  IMAD.MOV.U32 R3, RZ, RZ, R37 ;  /* 0x000000ffff037224 */ /* 0x000fca00078e0025 */
[----:B------:R1:W-:Y:S01]  /*7a300*/  LDGSTS.E [R0+0x7c00], [R2.64], P1 ;  /* 0x07c0000002007fae */ /* 0x0003e2000892184c */
[----:B------:R-:W-:-:S03]  /*7a310*/  ISETP.GE.AND P1, PT, R5, UR6, PT ;  /* 0x0000000605007c0c */ /* 0x000fc6000bf26270 */
[----:B------:R-:W2:Y:S04]  /*7a320*/  S2R R5, SR_TID.X ;  /* 0x0000000000057919 */ /* 0x000ea80000002100 */
[----:B------:R5:W-:Y:S04]  /*7a330*/  STL [R1+0x69c], R36 ;  /* 0x00069c2401007387 */ /* 0x000be80000100800 */
[----:B------:R2:W-:Y:S04]  /*7a340*/  STL [R1+0x698], R37 ;  /* 0x0006982501007387 */ /* 0x0005e80000100800 */
[----:B-----5:R-:W5:Y:S04]  /*7a350*/  LDL.LU R36, [R1+0x4b4] ;  /* 0x0004b40001247983 */ /* 0x020f680000300800 */
[----:B------:R-:W5:Y:S01]  /*7a360*/  LDL.LU R39, [R1+0x4b0] ;  /* 0x0004b00001277983 */ /* 0x000f620000300800 */
[----:B--2---:R-:W-:-:S02]  /*7a370*/  LOP3.LUT R37, R5, 0x3f, RZ, 0xc0, !PT ;  /* 0x0000003f05257812 */ /* 0x004fc400078ec0ff */
[----:B------:R-:W-:Y:S02]  /*7a380*/  SHF.R.S32.HI R43, RZ, 0x6, R5 ;  /* 0x00000006ff2b7819 */ /* 0x000fe40000011405 */
[----:B-1----:R-:W-:Y:S01]  /*7a390*/  SEL R0, RZ, 0x4, P1 ;  /* 0x00000004ff007807 */ /* 0x002fe20000800000 */
[----:B------:R-:W-:Y:S01]  /*7a3a0*/  IMAD.SHL.U32 R37, R37, 0x4, RZ ;  /* 0x0000000425257824 */ /* 0x000fe200078e00ff */
[----:B------:R-:W-:Y:S02]  /*7a3b0*/  SGXT R43, R43, 0x1 ;  /* 0x000000012b2b781a */ /* 0x000fe40000000200 */
[----:B------:R-:W-:Y:S02]  /*7a3c0*/  SEL R0, R0, RZ, !P0 ;  /* 0x000000ff00007207 */ /* 0x000fe40004000000 */
[----:B------:R-:W-:Y:S02]  /*7a3d0*/  LOP3.LUT R37, R37, 0x120, R43, 0x78, !PT ;  /* 0x0000012025257812 */ /* 0x000fe400078e782b */
[----:B------:R-:W-:Y:S01]  /*7a3e0*/  ISETP.NE.U32.AND P1, PT, R0, RZ, PT ;  /* 0x000000ff0000720c */ /* 0x000fe20003f25070 */
[----:B------:R-:W-:Y:S01]  /*7a3f0*/  IMAD.U32 R0, RZ, RZ, UR8 ;  /* 0x00000008ff007e24 */ /* 0x000fe2000f8e00ff */
[----:B------:R-:W-:-:S05]  /*7a400*/  LOP3.LUT R37, R37, 0x40, RZ, 0x3c, !PT ;  /* 0x0000004025257812 */ /* 0x000fca00078e3cff */
[----:B------:R-:W-:Y:S02]  /*7a410*/  IMAD R0, R0, 0x8000, R37 ;  /* 0x0000800000007824 */ /* 0x000fe400078e0225 */
[----:B------:R-:W2:Y:S01]  /*7a420*/  LDL.LU R37, [R1+0x4c4] ;  /* 0x0004c40001257983 */ /* 0x000ea20000300800 */
[----:B----4-:R-:W-:-:S05]  /*7a430*/  IADD3 R6, P2, R6, UR14, RZ ;  /* 0x0000000e06067c10 */ /* 0x010fca000ff5e0ff */
[----:B------:R-:W-:Y:S01]  /*7a440*/  STL [R1+0x494], R6 ;  /* 0x0004940601007387 */ /* 0x000fe20000100800 */
[----:B------:R-:W-:-:S05]  /*7a450*/  IADD3.X R42, R42, UR9, RZ, P2, !PT ;  /* 0x000000092a2a7c10 */ /* 0x000fca00097fe4ff */
[----:B------:R1:W-:Y:S01]  /*7a460*/  STL [R1+0x490], R42 ;  /* 0x0004902a01007387 */ /* 0x0003e20000100800 */
[----:B------:R-:W-:-:S03]  /*7a470*/  IMAD.MOV.U32 R3, RZ, RZ, R42 ;  /* 0x000000ffff037224 */ /* 0x000fc600078e002a */
[----:B-1----:R-:W4:Y:S01]  /*7a480*/  LDL.LU R42, [R1+0x4c0] ;  /* 0x0004c000012a7983 */ /* 0x002f220000300800 */
[----:B------:R-:W-:Y:S01]  /*7a490*/  IADD3 R4, R0, 0x100000, RZ ;  /* 0x0010000000047810 */ /* 0x000fe20007ffe0ff */
[----:B------:R-:W-:Y:S02]  /*7a4a0*/  IMAD.MOV.U32 R2, RZ, RZ, R6 ;  /* 0x000000ffff027224 */ /* 0x000fe400078e0006 */
[----:B------:R-:W4:Y:S01]  /*7a4b0*/  LDL.LU R6, [R1+0x4d4] ;  /* 0x0004d40001067983 */ /* 0x000f220000300800 */
[----:B------:R-:W-:-:S03]  /*7a4c0*/  SHF.R.U32.HI R5, RZ, 0x6, R5 ;  /* 0x00000006ff057819 */ /* 0x000fc60000011605 */
[----:B------:R1:W-:Y:S01]  /*7a4d0*/  LDGSTS.E [R4+0x200], [R2.64], P1 ;  /* 0x0020000002047fae */ /* 0x0003e2000892184c */
[----:B------:R-:W-:-:S04]  /*7a4e0*/  SGXT.U32 R5, R5, 0x1 ;  /* 0x000000010505781a */ /* 0x000fc80000000000 */
[----:B------:R-:W-:-:S04]  /*7a4f0*/  LOP3.LUT R5, R5, 0x6, RZ, 0xfc, !PT ;  /* 0x0000000605057812 */ /* 0x000fc800078efcff */
[----:B------:R-:W-:Y:S02]  /*7a500*/  ISETP.GE.AND P1, PT, R5, UR6, PT ;  /* 0x0000000605007c0c */ /* 0x000fe4000bf26270 */
[----:B------:R-:W1:Y:S02]  /*7a510*/  S2R R5, SR_TID.X ;  /* 0x0000000000057919 */ /* 0x000e640000002100 */
[----:B-1----:R-:W-:-:S04]  /*7a520*/  SEL R2, RZ, 0x4, P1 ;  /* 0x00000004ff027807 */ /* 0x002fc80000800000 */
[----:B------:R-:W-:-:S04]  /*7a530*/  SEL R2, R2, RZ, !P0 ;  /* 0x000000ff02027207 */ /* 0x000fc80004000000 */
[----:B------:R-:W-:Y:S02]  /*7a540*/  ISETP.NE.U32.AND P1, PT, R2, RZ, PT ;  /* 0x000000ff0200720c */ /* 0x000fe40003f25070 */
[----:B------:R-:W-:-:S04]  /*7a550*/  SHF.R.U32.HI R5, RZ, 0x6, R5 ;  /* 0x00000006ff057819 */ /* 0x000fc80000011605 */
[----:B------:R-:W-:-:S04]  /*7a560*/  SGXT.U32 R5, R5, 0x1 ;  /* 0x000000010505781a */ /* 0x000fc80000000000 */
[----:B------:R-:W-:Y:S02]  /*7a570*/  LOP3.LUT R5, R5, 0xa, RZ, 0xfc, !PT ;  /* 0x0000000a05057812 */ /* 0x000fe400078efcff */
[----:B---3--:R-:W-:-:S04]  /*7a580*/  IADD3 R7, P2, R7, UR14, RZ ;  /* 0x0000000e07077c10 */ /* 0x008fc8000ff5e0ff */
[----:B------:R-:W-:Y:S01]  /*7a590*/  IADD3.X R38, R38, UR9, RZ, P2, !PT ;  /* 0x0000000926267c10 */ /* 0x000fe200097fe4ff */
[----:B------:R-:W-:Y:S03]  /*7a5a0*/  STL [R1+0x4a4], R7 ;  /* 0x0004a40701007387 */ /* 0x000fe60000100800 */
[----:B------:R-:W-:Y:S01]  /*7a5b0*/  MOV R3, R38 ;  /* 0x0000002600037202 */ /* 0x000fe20000000f00 */
[----:B------:R1:W-:Y:S04]  /*7a5c0*/  STL [R1+0x4a0], R38 ;  /* 0x0004a02601007387 */ /* 0x0003e80000100800 */
[----:B-1----:R-:W3:Y:S01]  /*7a5d0*/  LDL.LU R38, [R1+0x4d0] ;  /* 0x0004d00001267983 */ /* 0x002ee20000300800 */
[----:B------:R-:W-:-:S03]  /*7a5e0*/  IMAD.MOV.U32 R2, RZ, RZ, R7 ;  /* 0x000000ffff027224 */ /* 0x000fc600078e0007 */
[----:B------:R-:W3:Y:S04]  /*7a5f0*/  LDL.LU R7, [R1+0x4e4] ;  /* 0x0004e40001077983 */ /* 0x000ee80000300800 */
[----:B------:R1:W-:Y:S01]  /*7a600*/  LDGSTS.E [R4+0x600], [R2.64], P1 ;  /* 0x0060000002047fae */ /* 0x0003e2000892184c */
[----:B------:R-:W-:-:S04]  /*7a610*/  ISETP.GE.AND P1, PT, R5, UR6, PT ;  /* 0x0000000605007c0c */ /* 0x000fc8000bf26270 */
[----:B-1----:R-:W-:-:S04]  /*7a620*/  SEL R2, RZ, 0x4, P1 ;  /* 0x00000004ff027807 */ /* 0x002fc80000800000 */
[----:B------:R-:W-:-:S04]  /*7a630*/  SEL R2, R2, RZ, !P0 ;  /* 0x000000ff02027207 */ /* 0x000fc80004000000 */
[----:B------:R-:W-:Y:S02]  /*7a640*/  ISETP.NE.U32.AND P1, PT, R2, RZ, PT ;  /* 0x000000ff0200720c */ /* 0x000fe40003f25070 */
[----:B-----5:R-:W-:-:S04]  /*7a650*/  IADD3 R36, P2, R36, UR14, RZ ;  /* 0x0000000e24247c10 */ /* 0x020fc8000ff5e0ff */
[----:B------:R-:W-:Y:S01]  /*7a660*/  IADD3.X R39, R39, UR9, RZ, P2, !PT ;  /* 0x0000000927277c10 */ /* 0x000fe200097fe4ff */
[----:B------:R-:W-:Y:S04]  /*7a670*/  STL [R1+0x4b4], R36 ;  /* 0x0004b42401007387 */ /* 0x000fe80000100800 */
[----:B------:R1:W-:Y:S01]  /*7a680*/  STL [R1+0x4b0], R39 ;  /* 0x0004b02701007387 */ /* 0x0003e20000100800 */
[----:B------:R-:W-:-:S03]  /*7a690*/  IMAD.MOV.U32 R3, RZ, RZ, R39 ;  /* 0x000000ffff037224 */ /* 0x000fc600078e0027 */
[----:B-1----:R-:W5:Y:S01]  /*7a6a0*/  LDL.LU R39, [R1+0x4e0] ;  /* 0x0004e00001277983 */ /* 0x002f620000300800 */
[----:B------:R-:W-:-:S03]  /*7a6b0*/  IMAD.MOV.U32 R2, RZ, RZ, R36 ;  /* 0x000000ffff027224 */ /* 0x000fc600078e0024 */
[----:B------:R-:W5:Y:S04]  /*7a6c0*/  LDL.LU R36, [R1+0x4f4] ;  /* 0x0004f40001247983 */ /* 0x000f680000300800 */
[----:B------:R1:W-:Y:S01]  /*7a6d0*/  LDGSTS.E [R4+0xa00], [R2.64], P1 ;  /* 0x00a0000002047fae */ /* 0x0003e2000892184c */
[----:B--2---:R-:W-:-:S05]  /*7a6e0*/  IADD3 R37, P2, R37, UR14, RZ ;  /* 0x0000000e25257c10 */ /* 0x004fca000ff5e0ff */
[----:B------:R-:W-:Y:S01]  /*7a6f0*/  STL [R1+0x4c4], R37 ;  /* 0x0004c42501007387 */ /* 0x000fe20000100800 */
[----:B----4-:R-:W-:-:S05]  /*7a700*/  IADD3.X R42, R42, UR9, RZ, P2, !PT ;  /* 0x000000092a2a7c10 */ /* 0x010fca00097fe4ff */
[----:B------:R2:W-:Y:S01]  /*7a710*/  STL [R1+0x4c0], R42 ;  /* 0x0004c02a01007387 */ /* 0x0005e20000100800 */
[----:B-1----:R-:W-:-:S03]  /*7a720*/  IMAD.MOV.U32 R3, RZ, RZ, R42 ;  /* 0x000000ffff037224 */ /* 0x002fc600078e002a */
[----:B--2---:R-:W2:Y:S04]  /*7a730*/  LDL.LU R42, [R1+0x4f0] ;  /* 0x0004f000012a7983 */ /* 0x004ea80000300800 */
        /* <DEDUP_REMOVED lines=11> */
[----:B------:R-:W4:Y:S04]  /*7a7f0*/  LDL.LU R37, [R1+0x504] ;  /* 0x0005040001257983 */ /* 0x000f280000300800 */
[----:B------:R-:W-:Y:S04]  /*7a800*/  STL [R1+0x4d4], R6 ;  /* 0x0004d40601007387 */ /* 0x000fe80000100800 */
[----:B------:R1:W-:Y:S02]  /*7a810*/  LDGSTS.E [R4+0xe00], [R2.64], P1 ;  /* 0x00e0000002047fae */ /* 0x0003e4000892184c */
        /* <DEDUP_REMOVED lines=8> */
[----:B---3--:R-:W-:-:S05]  /*7a8a0*/  IADD3.X R38, R38, UR9, RZ, P2, !PT ;  /* 0x0000000926267c10 */ /* 0x008fca00097fe4ff */
[----:B------:R3:W-:Y:S01]  /*7a8b0*/  STL [R1+0x4d0], R38 ;  /* 0x0004d02601007387 */ /* 0x0007e20000100800 */
[----:B------:R-:W-:-:S03]  /*7a8c0*/  IMAD.MOV.U32 R3, RZ, RZ, R38 ;  /* 0x000000ffff037224 */ /* 0x000fc600078e0026 */
[----:B---3--:R-:W3:Y:S01]  /*7a8d0*/  LDL.LU R38, [R1+0x500] ;  /* 0x0005000001267983 */ /* 0x008ee20000300800 */
[----:B------:R-:W-:Y:S01]  /*7a8e0*/  IADD3 R7, P2, R7, UR14, RZ ;  /* 0x0000000e07077c10 */ /* 0x000fe2000ff5e0ff */
[----:B------:R-:W-:Y:S02]  /*7a8f0*/  IMAD.MOV.U32 R2, RZ, RZ, R6 ;  /* 0x000000ffff027224 */ /* 0x000fe400078e0006 */
[----:B------:R-:W3:Y:S01]  /*7a900*/  LDL.LU R6, [R1+0x514] ;  /* 0x0005140001067983 */ /* 0x000ee20000300800 */
[----:B-1----:R-:W-:-:S03]  /*7a910*/  SHF.R.U32.HI R5, RZ, 0x6, R5 ;  /* 0x00000006ff057819 */ /* 0x002fc60000011605 */
[----:B------:R1:W-:Y:S04]  /*7a920*/  LDGSTS.E [R4+0x1200], [R2.64], P1 ;  /* 0x0120000002047fae */ /* 0x0003e8000892184c */
[----:B------:R-:W-:Y:S01]  /*7a930*/  STL [R1+0x4e4], R7 ;  /* 0x0004e40701007387 */ /* 0x000fe20000100800 */
[----:B------:R-:W-:-:S04]  /*7a940*/  SGXT.U32 R5, R5, 0x1 ;  /* 0x000000010505781a */ /* 0x000fc80000000000 */
[----:B------:R-:W-:-:S04]  /*7a950*/  LOP3.LUT R5, R5, 0x16, RZ, 0xfc, !PT ;  /* 0x0000001605057812 */ /* 0x000fc800078efcff */
[----:B------:R-:W-:-:S04]  /*7a960*/  ISETP.GE.AND P1, PT, R5, UR6, PT ;  /* 0x0000000605007c0c */ /* 0x000fc8000bf26270 */
[----:B-1----:R-:W-:-:S04]  /*7a970*/  SEL R2, RZ, 0x4, P1 ;  /* 0x00000004ff027807 */ /* 0x002fc80000800000 */
        /* <DEDUP_REMOVED lines=8> */
[----:B-1----:R-:W3:Y:S04]  /*7aa00*/  LDL.LU R39, [R1+0x510] ;  /* 0x0005100001277983 */ /* 0x002ee80000300800 */
[----:B------:R-:W3:Y:S04]  /*7aa10*/  LDL.LU R7, [R1+0x524] ;  /* 0x0005240001077983 */ /* 0x000ee80000300800 */
[----:B------:R-:W-:Y:S01]  /*7aa20*/  STL [R1+0x4f4], R36 ;  /* 0x0004f42401007387 */ /* 0x000fe20000100800 */
[----:B--2---:R-:W-:-:S05]  /*7aa30*/  IADD3.X R42, R42, UR9, RZ, P2, !PT ;  /* 0x000000092a2a7c10 */ /* 0x004fca00097fe4ff */
[----:B------:R1:W-:Y:S01]  /*7aa40*/  STL [R1+0x4f0], R42 ;  /* 0x0004f02a01007387 */ /* 0x0003e20000100800 */
[----:B-----5:R-:W-:-:S03]  /*7aa50*/  IMAD.MOV.U32 R3, RZ, RZ, R42 ;  /* 0x000000ffff037224 */ /* 0x020fc600078e002a */
        /* <DEDUP_REMOVED lines=10> */
[----:B----4-:R-:W-:Y:S01]  /*7ab00*/  IADD3 R37, P2, R37, UR14, RZ ;  /* 0x0000000e25257c10 */ /* 0x010fe2000ff5e0ff */
[----:B------:R-:W-:Y:S02]  /*7ab10*/  IMAD.MOV.U32 R2, RZ, RZ, R36 ;  /* 0x000000ffff027224 */ /* 0x000fe400078e0024 */
[----:B------:R-:W4:Y:S04]  /*7ab20*/  LDL.LU R36, [R1+0x534] ;  /* 0x0005340001247983 */ /* 0x000f280000300800 */
[----:B------:R-:W-:Y:S04]  /*7ab30*/  STL [R1+0x504], R37 ;  /* 0x0005042501007387 */ /* 0x000fe80000100800 */
[----:B------:R5:W-:Y:S01]  /*7ab40*/  LDGSTS.E [R4+0x1a00], [R2.64], P1 ;  /* 0x01a0000002047fae */ /* 0x000be2000892184c */
[----:B-1----:R-:W-:-:S04]  /*7ab50*/  SHF.R.U32.HI R5, RZ, 0x6, R5 ;  /* 0x00000006ff057819 */ /* 0x002fc80000011605 */
[----:B------:R-:W-:-:S04]  /*7ab60*/  SGXT.U32 R5, R5, 0x1 ;  /* 0x000000010505781a */ /* 0x000fc80000000000 */
[----:B------:R-:W-:-:S04]  /*7ab70*/  LOP3.LUT R5, R5, 0x1e, RZ, 0xfc, !PT ;  /* 0x0000001e05057812 */ /* 0x000fc800078efcff */
[----:B------:R-:W-:Y:S02]  /*7ab80*/  ISETP.GE.AND P1, PT, R5, UR6, PT ;  /* 0x0000000605007c0c */ /* 0x000fe4000bf26270 */
[----:B------:R-:W1:Y:S02]  /*7ab90*/  S2R R5, SR_TID.X ;  /* 0x0000000000057919 */ /* 0x000e640000002100 */
[----:B-----5:R-:W-:-:S04]  /*7aba0*/  SEL R2, RZ, 0x4, P1 ;  /* 0x00000004ff027807 */ /* 0x020fc80000800000 */
        /* <DEDUP_REMOVED lines=8> */
[----:B------:R-:W5:Y:S01]  /*7ac30*/  LDL.LU R37, [R1+0x544] ;  /* 0x0005440001257983 */ /* 0x000f620000300800 */
        /* <DEDUP_REMOVED lines=10> */
[----:B------:R-:W-:-:S05]  /*7ace0*/  IADD3.X R39, R39, UR9, RZ, P2, !PT ;  /* 0x0000000927277c10 */ /* 0x000fca00097fe4ff */
[----:B------:R1:W-:Y:S01]  /*7acf0*/  STL [R1+0x510], R39 ;  /* 0x0005102701007387 */ /* 0x0003e20000100800 */
[----:B------:R-:W-:Y:S01]  /*7ad00*/  IMAD.MOV.U32 R3, RZ, RZ, R39 ;  /* 0x000000ffff037224 */ /* 0x000fe200078e0027 */
[----:B------:R-:W-:-:S04]  /*7ad10*/  IADD3 R7, P2, R7, UR14, RZ ;  /* 0x0000000e07077c10 */ /* 0x000fc8000ff5e0ff */
[----:B------:R2:W-:Y:S04]  /*7ad20*/  LDGSTS.E [R4+0x2200], [R2.64], P1 ;  /* 0x0220000002047fae */ /* 0x0005e8000892184c */
[----:B-1----:R-:W5:Y:S04]  /*7ad30*/  LDL.LU R39, [R1+0x540] ;  /* 0x0005400001277983 */ /* 0x002f680000300800 */
[----:B------:R-:W5:Y:S04]  /*7ad40*/  LDL.LU R6, [R1+0x554] ;  /* 0x0005540001067983 */ /* 0x000f680000300800 */
[----:B------:R-:W-:Y:S01]  /*7ad50*/  STL [R1+0x524], R7 ;  /* 0x0005240701007387 */ /* 0x000fe20000100800 */
[----:B--2---:R-:W-:-:S05]  /*7ad60*/  IADD3.X R42, R42, UR9, RZ, P2, !PT ;  /* 0x000000092a2a7c10 */ /* 0x004fca00097fe4ff */
[----:B------:R1:W-:Y:S01]  /*7ad70*/  STL [R1+0x520], R42 ;  /* 0x0005202a01007387 */ /* 0x0003e20000100800 */
[----:B------:R-:W-:-:S03]  /*7ad80*/  IMAD.MOV.U32 R3, RZ, RZ, R42 ;  /* 0x000000ffff037224 */ /* 0x000fc600078e002a */
        /* <DEDUP_REMOVED lines=27> */
[----:B-----5:R-:W-:Y:S01]  /*7af40*/  IADD3 R37, P2, R37, UR14, RZ ;  /* 0x0000000e25257c10 */ /* 0x020fe2000ff5e0ff */
        /* <DEDUP_REMOVED lines=12> */
[----:B------:R-:W-:-:S04]  /*7b010*/  IADD3.X R39, R39, UR9, RZ, P2, !PT ;  /* 0x0000000927277c10 */ /* 0x000fc800097fe4ff */
[----:B------:R-:W-:Y:S01]  /*7b020*/  MOV R3, R39 ;  /* 0x0000002700037202 */ /* 0x000fe20000000f00 */
[----:B------:R1:W-:Y:S01]  /*7b030*/  STL [R1+0x540], R39 ;  /* 0x0005402701007387 */ /* 0x0003e20000100800 */
[----:B------:R-:W-:-:S05]  /*7b040*/  IADD3 R6, P2, R6, UR14, RZ ;  /* 0x0000000e06067c10 */ /* 0x000fca000ff5e0ff */
        /* <DEDUP_REMOVED lines=120> */
[----:B----4-:R-:W-:Y:S01]  /*7b7d0*/  IADD3 R37, P2, R37, UR14, RZ ;  /* 0x0000000e25257c10 */ /* 0x010fe2000ff5e0ff */
[----:B------:R-:W4:Y:S10]  /*7b7e0*/  LDL.LU R36, [R1+0x614] ;  /* 0x0006140001247983 */ /* 0x000f340000300800 */
        /* <DEDUP_REMOVED lines=8> */
[----:B------:R1:W-:Y:S03]  /*7b870*/  STL [R1+0x5e4], R37 ;  /* 0x0005e42501007387 */ /* 0x0003e60000100800 */
[----:B------:R-:W-:Y:S01]  /*7b880*/  ISETP.NE.U32.AND P1, PT, R2, RZ, PT ;  /* 0x000000ff0200720c */ /* 0x000fe20003f25070 */
[----:B------:R-:W-:Y:S01]  /*7b890*/  IMAD.MOV.U32 R2, RZ, RZ, R37 ;  /* 0x000000ffff027224 */ /* 0x000fe200078e0025 */
[----:B---3--:R-:W-:-:S05]  /*7b8a0*/  IADD3.X R38, R38, UR9, RZ, P2, !PT ;  /* 0x0000000926267c10 */ /* 0x008fca00097fe4ff */
[----:B------:R3:W-:Y:S04]  /*7b8b0*/  STL [R1+0x5e0], R38 ;  /* 0x0005e02601007387 */ /* 0x0007e80000100800 */
[----:B-1----:R-:W4:Y:S01]  /*7b8c0*/  LDL.LU R37, [R1+0x610] ;  /* 0x0006100001257983 */ /* 0x002f220000300800 */
[----:B------:R-:W-:Y:S01]  /*7b8d0*/  SHF.R.U32.HI R5, RZ, 0x6, R5 ;  /* 0x00000006ff057819 */ /* 0x000fe20000011605 */
[----:B------:R-:W-:-:S03]  /*7b8e0*/  IMAD.MOV.U32 R3, RZ, RZ, R38 ;  /* 0x000000ffff037224 */ /* 0x000fc600078e0026 */
[----:B------:R-:W-:Y:S01]  /*7b8f0*/  SGXT.U32 R5, R5, 0x1 ;  /* 0x000000010505781a */ /* 0x000fe20000000000 */
[----:B---3--:R-:W3:Y:S03]  /*7b900*/  LDL.LU R38, [R1+0x624] ;  /* 0x0006240001267983 */ /* 0x008ee60000300800 */
[----:B------:R-:W-:Y:S01]  /*7b910*/  LOP3.LUT R5, R5, 0x52, RZ, 0xfc, !PT ;  /* 0x0000005205057812 */ /* 0x000fe200078efcff */
[----:B------:R1:W-:Y:S01]  /*7b920*/  LDGSTS.E [R4+0x4e00], [R2.64], P1 ;  /* 0x04e0000002047fae */ /* 0x0003e2000892184c */
[----:B-----5:R-:W-:Y:S02]  /*7b930*/  IADD3 R6, P2, R6, UR14, RZ ;  /* 0x0000000e06067c10 */ /* 0x020fe4000ff5e0ff */
[----:B------:R-:W-:Y:S02]  /*7b940*/  ISETP.GE.AND P1, PT, R5, UR6, PT ;  /* 0x0000000605007c0c */ /* 0x000fe4000bf26270 */
[----:B------:R-:W5:Y:S04]  /*7b950*/  S2R R5, SR_TID.X ;  /* 0x0000000000057919 */ /* 0x000f680000002100 */
[----:B------:R-:W-:Y:S01]  /*7b960*/  STL [R1+0x5f4], R6 ;  /* 0x0005f40601007387 */ /* 0x000fe20000100800 */
[----:B-1----:R-:W-:-:S04]  /*7b970*/  SEL R2, RZ, 0x4, P1 ;  /* 0x00000004ff027807 */ /* 0x002fc80000800000 */
[----:B------:R-:W-:-:S04]  /*7b980*/  SEL R2, R2, RZ, !P0 ;  /* 0x000000ff02027207 */ /* 0x000fc80004000000 */
[----:B------:R-:W-:Y:S01]  /*7b990*/  ISETP.NE.U32.AND P1, PT, R2, RZ, PT ;  /* 0x000000ff0200720c */ /* 0x000fe20003f25070 */
[----:B------:R-:W-:Y:S01]  /*7b9a0*/  IMAD.MOV.U32 R2, RZ, RZ, R6 ;  /* 0x000000ffff027224 */ /* 0x000fe200078e0006 */
[----:B-----5:R-:W-:-:S04]  /*7b9b0*/  SHF.R.U32.HI R5, RZ, 0x6, R5 ;  /* 0x00000006ff057819 */ /* 0x020fc80000011605 */
[----:B------:R-:W-:-:S04]  /*7b9c0*/  SGXT.U32 R5, R5, 0x1 ;  /* 0x000000010505781a */ /* 0x000fc80000000000 */
[----:B------:R-:W-:Y:S02]  /*7b9d0*/  LOP3.LUT R5, R5, 0x56, RZ, 0xfc, !PT ;  /* 0x0000005605057812 */ /* 0x000fe400078efcff */
[----:B------:R-:W-:-:S05]  /*7b9e0*/  IADD3.X R39, R39, UR9, RZ, P2, !PT ;  /* 0x0000000927277c10 */ /* 0x000fca00097fe4ff */
[----:B------:R1:W-:Y:S01]  /*7b9f0*/  STL [R1+0x5f0], R39 ;  /* 0x0005f02701007387 */ /* 0x0003e20000100800 */
[----:B------:R-:W-:-:S05]  /*7ba00*/  IMAD.MOV.U32 R3, RZ, RZ, R39 ;  /* 0x000000ffff037224 */ /* 0x000fca00078e0027 */
[----:B------:R5:W-:Y:S04]  /*7ba10*/  LDGSTS.E [R4+0x5200], [R2.64], P1 ;  /* 0x0520000002047fae */ /* 0x000be8000892184c */
[----:B-1----:R-:W3:Y:S01]  /*7ba20*/  LDL.LU R39, [R1+0x620] ;  /* 0x0006200001277983 */ /* 0x002ee20000300800 */
[----:B------:R-:W-:Y:S02]  /*7ba30*/  ISETP.GE.AND P1, PT, R5, UR6, PT ;  /* 0x0000000605007c0c */ /* 0x000fe4000bf26270 */
[----:B------:R-:W-:Y:S01]  /*7ba40*/  IADD3 R7, P2, R7, UR14, RZ ;  /* 0x0000000e07077c10 */ /* 0x000fe2000ff5e0ff */
[----:B------:R-:W3:Y:S01]  /*7ba50*/  LDL.LU R6, [R1+0x634] ;  /* 0x0006340001067983 */ /* 0x000ee20000300800 */
[----:B-----5:R-:W-:-:S04]  /*7ba60*/  SEL R2, RZ, 0x4, P1 ;  /* 0x00000004ff027807 */ /* 0x020fc80000800000 */
[----:B------:R-:W-:Y:S01]  /*7ba70*/  SEL R2, R2, RZ, !P0 ;  /* 0x000000ff02027207 */ /* 0x000fe20004000000 */
[----:B------:R1:W-:Y:S03]  /*7ba80*/  STL [R1+0x604], R7 ;  /* 0x0006040701007387 */ /* 0x0003e60000100800 */
[----:B------:R-:W-:Y:S01]  /*7ba90*/  ISETP.NE.U32.AND P1, PT, R2, RZ, PT ;  /* 0x000000ff0200720c */ /* 0x000fe20003f25070 */
[----:B------:R-:W-:Y:S01]  /*7baa0*/  IMAD.MOV.U32 R2, RZ, RZ, R7 ;  /* 0x000000ffff027224 */ /* 0x000fe200078e0007 */
[----:B--2---:R-:W-:-:S05]  /*7bab0*/  IADD3.X R42, R42, UR9, RZ, P2, !PT ;  /* 0x000000092a2a7c10 */ /* 0x004fca00097fe4ff */
[----:B------:R-:W-:Y:S04]  /*7bac0*/  STL [R1+0x600], R42 ;  /* 0x0006002a01007387 */ /* 0x000fe80000100800 */
[----:B-1----:R-:W2:Y:S04]  /*7bad0*/  LDL.LU R7, [R1+0x630] ;  /* 0x0006300001077983 */ /* 0x002ea80000300800 */
[----:B------:R-:W1:Y:S01]  /*7bae0*/  S2R R5, SR_TID.X ;  /* 0x0000000000057919 */ /* 0x000e620000002100 */
[----:B------:R-:W-:-:S05]  /*7baf0*/  MOV R3, R42 ;  /* 0x0000002a00037202 */ /* 0x000fca0000000f00 */
        /* <DEDUP_REMOVED lines=8> */
[----:B----4-:R-:W-:Y:S02]  /*7bb80*/  IADD3 R36, P2, R36, UR14, RZ ;  /* 0x0000000e24247c10 */ /* 0x010fe4000ff5e0ff */
[----:B------:R-:W-:-:S03]  /*7bb90*/  ISETP.NE.U32.AND P1, PT, R2, RZ, PT ;  /* 0x000000ff0200720c */ /* 0x000fc60003f25070 */
[----:B------:R-:W-:Y:S01]  /*7bba0*/  IMAD.MOV.U32 R2, RZ, RZ, R36 ;  /* 0x000000ffff027224 */ /* 0x000fe200078e0024 */
[----:B-1----:R-:W-:-:S04]  /*7bbb0*/  SHF.R.U32.HI R5, RZ, 0x6, R5 ;  /* 0x00000006ff057819 */ /* 0x002fc80000011605 */
[----:B------:R-:W-:-:S04]  /*7bbc0*/  SGXT.U32 R5, R5, 0x1 ;  /* 0x000000010505781a */ /* 0x000fc80000000000 */
[----:B------:R-:W-:Y:S01]  /*7bbd0*/  LOP3.LUT R5, R5, 0x5e, RZ, 0xfc, !PT ;  /* 0x0000005e05057812 */ /* 0x000fe200078efcff */
[----:B------:R-:W-:Y:S01]  /*7bbe0*/  STL [R1+0x614], R36 ;  /* 0x0006142401007387 */ /* 0x000fe20000100800 */
[----:B------:R-:W-:-:S05]  /*7bbf0*/  IADD3.X R37, R37, UR9, RZ, P2, !PT ;  /* 0x0000000925257c10 */ /* 0x000fca00097fe4ff */
[----:B------:R-:W-:-:S05]  /*7bc00*/  IMAD.MOV.U32 R3, RZ, RZ, R37 ;  /* 0x000000ffff037224 */ /* 0x000fca00078e0025 */
[----:B------:R1:W-:Y:S01]  /*7bc10*/  LDGSTS.E [R4+0x5a00], [R2.64], P1 ;  /* 0x05a0000002047fae */ /* 0x0003e2000892184c */
[----:B------:R-:W-:-:S03]  /*7bc20*/  ISETP.GE.AND P1, PT, R5, UR6, PT ;  /* 0x0000000605007c0c */ /* 0x000fc6000bf26270 */
[----:B------:R-:W4:Y:S01]  /*7bc30*/  S2R R5, SR_TID.X ;  /* 0x0000000000057919 */ /* 0x000f220000002100 */
[----:B---3--:R-:W-:Y:S02]  /*7bc40*/  IADD3 R38, P2, R38, UR14, RZ ;  /* 0x0000000e26267c10 */ /* 0x008fe4000ff5e0ff */
[----:B-1----:R-:W-:Y:S01]  /*7bc50*/  SEL R2, RZ, 0x4, P1 ;  /* 0x00000004ff027807 */ /* 0x002fe20000800000 */
[----:B------:R1:W-:Y:S03]  /*7bc60*/  STL [R1+0x610], R37 ;  /* 0x0006102501007387 */ /* 0x0003e60000100800 */
[----:B------:R-:W-:-:S04]  /*7bc70*/  SEL R2, R2, RZ, !P0 ;  /* 0x000000ff02027207 */ /* 0x000fc80004000000 */
[----:B------:R-:W-:Y:S01]  /*7bc80*/  ISETP.NE.U32.AND P1, PT, R2, RZ, PT ;  /* 0x000000ff0200720c */ /* 0x000fe20003f25070 */
[----:B-1----:R-:W3:Y:S04]  /*7bc90*/  LDL.LU R37, [R1+0x640] ;  /* 0x0006400001257983 */ /* 0x002ee80000300800 */
[----:B------:R-:W5:Y:S01]  /*7bca0*/  LDL.LU R36, [R1+0x644] ;  /* 0x0006440001247983 */ /* 0x000f620000300800 */
[----:B----4-:R-:W-:Y:S01]  /*7bcb0*/  SHF.R.U32.HI R5, RZ, 0x6, R5 ;  /* 0x00000006ff057819 */ /* 0x010fe20000011605 */
[----:B------:R-:W-:-:S03]  /*7bcc0*/  IMAD.MOV.U32 R2, RZ, RZ, R38 ;  /* 0x000000ffff027224 */ /* 0x000fc600078e0026 */
[----:B------:R-:W-:-:S04]  /*7bcd0*/  SGXT.U32 R5, R5, 0x1 ;  /* 0x000000010505781a */ /* 0x000fc80000000000 */
[----:B------:R-:W-:Y:S01]  /*7bce0*/  LOP3.LUT R5, R5, 0x62, RZ, 0xfc, !PT ;  /* 0x0000006205057812 */ /* 0x000fe200078efcff */
[----:B------:R-:W-:Y:S01]  /*7bcf0*/  STL [R1+0x624], R38 ;  /* 0x0006242601007387 */ /* 0x000fe20000100800 */
[----:B------:R-:W-:-:S05]  /*7bd00*/  IADD3.X R39, R39, UR9, RZ, P2, !PT ;  /* 0x0000000927277c10 */ /* 0x000fca00097fe4ff */
[----:B------:R-:W-:-:S05]  /*7bd10*/  IMAD.MOV.U32 R3, RZ, RZ, R39 ;  /* 0x000000ffff037224 */ /* 0x000fca00078e0027 */
[----:B------:R1:W-:Y:S01]  /*7bd20*/  LDGSTS.E [R4+0x5e00], [R2.64], P1 ;  /* 0x05e0000002047fae */ /* 0x0003e2000892184c */
[----:B------:R-:W-:-:S03]  /*7bd30*/  ISETP.GE.AND P1, PT, R5, UR6, PT ;  /* 0x0000000605007c0c */ /* 0x000fc6000bf26270 */
[----:B------:R-:W4:Y:S04]  /*7bd40*/  S2R R5, SR_TID.X ;  /* 0x0000000000057919 */ /* 0x000f280000002100 */
[----:B------:R1:W-:Y:S04]  /*7bd50*/  STL [R1+0x620], R39 ;  /* 0x0006202701007387 */ /* 0x0003e80000100800 */
[----:B------:R-:W3:Y:S04]  /*7bd60*/  LDL.LU R42, [R1+0x650] ;  /* 0x00065000012a7983 */ /* 0x000ee80000300800 */
[----:B-1----:R-:W3:Y:S01]  /*7bd70*/  LDL.LU R39, [R1+0x654] ;  /* 0x0006540001277983 */ /* 0x002ee20000300800 */
[----:B------:R-:W-:-:S02]  /*7bd80*/  SEL R2, RZ, 0x4, P1 ;  /* 0x00000004ff027807 */ /* 0x000fc40000800000 */
[----:B------:R-:W-:Y:S02]  /*7bd90*/  IADD3 R6, P2, R6, UR14, RZ ;  /* 0x0000000e06067c10 */ /* 0x000fe4000ff5e0ff */
[----:B------:R-:W-:Y:S02]  /*7bda0*/  SEL R2, R2, RZ, !P0 ;  /* 0x000000ff02027207 */ /* 0x000fe40004000000 */
[----:B----4-:R-:W-:Y:S01]  /*7bdb0*/  SHF.R.U32.HI R5, RZ, 0x6, R5 ;  /* 0x00000006ff057819 */ /* 0x010fe20000011605 */
[----:B------:R1:W-:Y:S03]  /*7bdc0*/  STL [R1+0x634], R6 ;  /* 0x0006340601007387 */ /* 0x0003e60000100800 */
[----:B------:R-:W-:Y:S02]  /*7bdd0*/  SGXT.U32 R5, R5, 0x1 ;  /* 0x000000010505781a */ /* 0x000fe40000000000 */
[----:B------:R-:W-:Y:S01]  /*7bde0*/  ISETP.NE.U32.AND P1, PT, R2, RZ, PT ;  /* 0x000000ff0200720c */ /* 0x000fe20003f25070 */
[----:B------:R-:W-:Y:S01]  /*7bdf0*/  IMAD.MOV.U32 R2, RZ, RZ, R6 ;  /* 0x000000ffff027224 */ /* 0x000fe200078e0006 */
[----:B-1----:R-:W-:-:S02]  /*7be00*/  LOP3.LUT R6, R5, 0x66, RZ, 0xfc, !PT ;  /* 0x0000006605067812 */ /* 0x002fc400078efcff */
[----:B--2---:R-:W-:-:S05]  /*7be10*/  IADD3.X R7, R7, UR9, RZ, P2, !PT ;  /* 0x0000000907077c10 */ /* 0x004fca00097fe4ff */
[----:B------:R1:W-:Y:S04]  /*7be20*/  STL [R1+0x630], R7 ;  /* 0x0006300701007387 */ /* 0x0003e80000100800 */
[----:B------:R-:W2:Y:S04]  /*7be30*/  LDL.LU R43, [R1+0x660] ;  /* 0x00066000012b7983 */ /* 0x000ea80000300800 */
[----:B------:R-:W4:Y:S01]  /*7be40*/  LDL.LU R5, [R1+0x664] ;  /* 0x0006640001057983 */ /* 0x000f220000300800 */
[----:B------:R-:W-:-:S03]  /*7be50*/  IMAD.MOV.U32 R3, RZ, RZ, R7 ;  /* 0x000000ffff037224 */ /* 0x000fc600078e0007 */
[----:B------:R-:W2:Y:S04]  /*7be60*/  LDL.LU R38, [R1+0x670] ;  /* 0x0006700001267983 */ /* 0x000ea80000300800 */
[----:B------:R1:W-:Y:S01]  /*7be70*/  LDGSTS.E [R4+0x6200], [R2.64], P1 ;  /* 0x0620000002047fae */ /* 0x0003e2000892184c */
[----:B------:R-:W-:-:S03]  /*7be80*/  ISETP.GE.AND P1, PT, R6, UR6, PT ;  /* 0x0000000606007c0c */ /* 0x000fc6000bf26270 */
[----:B------:R-:W2:Y:S01]  /*7be90*/  LDL.LU R6, [R1+0x674] ;  /* 0x0006740001067983 */ /* 0x000ea20000300800 */
[----:B------:R-:W-:-:S03]  /*7bea0*/  IMAD.MOV.U32 R154, RZ, RZ, R77 ;  /* 0x000000ffff9a7224 */ /* 0x000fc600078e004d */
[----:B------:R-:W1:Y:S02]  /*7beb0*/  S2R R77, SR_TID.X ;  /* 0x00000000004d7919 */ /* 0x000e640000002100 */
[----:B-1----:R-:W-:-:S04]  /*7bec0*/  SEL R2, RZ, 0x4, P1 ;  /* 0x00000004ff027807 */ /* 0x002fc80000800000 */
[----:B------:R-:W-:Y:S02]  /*7bed0*/  SEL R2, R2, RZ, !P0 ;  /* 0x000000ff02027207 */ /* 0x000fe40004000000 */
[----:B------:R-:W-:-:S04]  /*7bee0*/  SHF.R.U32.HI R77, RZ, 0x6, R77 ;  /* 0x00000006ff4d7819 */ /* 0x000fc8000001164d */
[----:B------:R-:W-:-:S04]  /*7bef0*/  SGXT.U32 R77, R77, 0x1 ;  /* 0x000000014d4d781a */ /* 0x000fc80000000000 */
[----:B------:R-:W-:Y:S02]  /*7bf00*/  LOP3.LUT R7, R77, 0x6a, RZ, 0xfc, !PT ;  /* 0x0000006a4d077812 */ /* 0x000fe400078efcff */
[----:B------:R-:W1:Y:S01]  /*7bf10*/  S2R R77, SR_TID.X ;  /* 0x00000000004d7919 */ /* 0x000e620000002100 */
[----:B------:R-:W-:Y:S02]  /*7bf20*/  ISETP.NE.U32.AND P1, PT, R2, RZ, PT ;  /* 0x000000ff0200720c */ /* 0x000fe40003f25070 */
[----:B-1----:R-:W-:-:S04]  /*7bf30*/  SHF.R.U32.HI R77, RZ, 0x6, R77 ;  /* 0x00000006ff4d7819 */ /* 0x002fc8000001164d */
[----:B------:R-:W-:Y:S02]  /*7bf40*/  SGXT.U32 R77, R77, 0x1 ;  /* 0x000000014d4d781a */ /* 0x000fe40000000000 */
[----:B-----5:R-:W-:-:S04]  /*7bf50*/  IADD3 R36, P2, R36, UR14, RZ ;  /* 0x0000000e24247c10 */ /* 0x020fc8000ff5e0ff */
[----:B---3--:R-:W-:Y:S01]  /*7bf60*/  IADD3.X R37, R37, UR9, RZ, P2, !PT ;  /* 0x0000000925257c10 */ /* 0x008fe200097fe4ff */
[----:B------:R-:W-:-:S04]  /*7bf70*/  IMAD.MOV.U32 R2, RZ, RZ, R36 ;  /* 0x000000ffff027224 */ /* 0x000fc800078e0024 */
[----:B------:R-:W-:-:S05]  /*7bf80*/  IMAD.MOV.U32 R3, RZ, RZ, R37 ;  /* 0x000000ffff037224 */ /* 0x000fca00078e0025 */
[----:B------:R1:W-:Y:S01]  /*7bf90*/  LDGSTS.E [R4+0x6600], [R2.64], P1 ;  /* 0x0660000002047fae */ /* 0x0003e2000892184c */
[----:B------:R-:W-:-:S04]  /*7bfa0*/  ISETP.GE.AND P1, PT, R7, UR6, PT ;  /* 0x0000000607007c0c */ /* 0x000fc8000bf26270 */
[----:B-1----:R-:W-:-:S04]  /*7bfb0*/  SEL R2, RZ, 0x4, P1 ;  /* 0x00000004ff027807 */ /* 0x002fc80000800000 */
[----:B------:R-:W-:Y:S01]  /*7bfc0*/  SEL R2, R2, RZ, !P0 ;  /* 0x000000ff02027207 */ /* 0x000fe20004000000 */
[----:B------:R1:W-:Y:S03]  /*7bfd0*/  STL [R1+0x644], R36 ;  /* 0x0006442401007387 */ /* 0x0003e60000100800 */
[----:B------:R-:W-:Y:S01]  /*7bfe0*/  ISETP.NE.U32.AND P1, PT, R2, RZ, PT ;  /* 0x000000ff0200720c */ /* 0x000fe20003f25070 */
[----:B------:R3:W-:Y:S04]  /*7bff0*/  STL [R1+0x640], R37 ;  /* 0x0006402501007387 */ /* 0x0007e80000100800 */
[----:B-1----:R-:W5:Y:S01]  /*7c000*/  LDL.LU R36, [R1+0x680] ;  /* 0x0006800001247983 */ /* 0x002f620000300800 */
[----:B---3--:R-:W-:-:S03]  /*7c010*/  LOP3.LUT R37, R77, 0x6e, RZ, 0xfc, !PT ;  /* 0x0000006e4d257812 */ /* 0x008fc600078efcff */
[----:B------:R-:W3:Y:S04]  /*7c020*/  LDL.LU R7, [R1+0x684] ;  /* 0x0006840001077983 */ /* 0x000ee80000300800 */
[----:B------:R-:W1:Y:S01]  /*7c030*/  S2R R77, SR_TID.X ;  /* 0x00000000004d7919 */ /* 0x000e620000002100 */
[----:B------:R-:W-:-:S04]  /*7c040*/  IADD3 R39, P2, R39, UR14, RZ ;  /* 0x0000000e27277c10 */ /* 0x000fc8000ff5e0ff */
[----:B------:R-:W-:Y:S01]  /*7c050*/  IADD3.X R42, R42, UR9, RZ, P2, !PT ;  /* 0x000000092a2a7c10 */ /* 0x000fe200097fe4ff */
[----:B------:R-:W-:-:S04]  /*7c060*/  IMAD.MOV.U32 R2, RZ, RZ, R39 ;  /* 0x000000ffff027224 */ /* 0x000fc800078e0027 */
[----:B------:R-:W-:-:S05]  /*7c070*/  IMAD.MOV.U32 R3, RZ, RZ, R42 ;  /* 0x000000ffff037224 */ /* 0x000fca00078e002a */
[----:B------:R1:W-:Y:S01]  /*7c080*/  LDGSTS.E [R4+0x6a00], [R2.64], P1 ;  /* 0x06a0000002047fae */ /* 0x0003e2000892184c */
[----:B------:R-:W-:-:S03]  /*7c090*/  ISETP.GE.AND P1, PT, R37, UR6, PT ;  /* 0x0000000625007c0c */ /* 0x000fc6000bf26270 */
[----:B------:R1:W-:Y:S02]  /*7c0a0*/  STL [R1+0x654], R39 ;  /* 0x0006542701007387 */ /* 0x0003e40000100800 */
[----:B-1----:R-:W-:Y:S02]  /*7c0b0*/  SEL R2, RZ, 0x4, P1 ;  /* 0x00000004ff027807 */ /* 0x002fe40000800000 */
[----:B------:R1:W-:Y:S02]  /*7c0c0*/  STL [R1+0x650], R42 ;  /* 0x0006502a01007387 */ /* 0x0003e40000100800 */
[----:B------:R-:W-:Y:S02]  /*7c0d0*/  SEL R2, R2, RZ, !P0 ;  /* 0x000000ff02027207 */ /* 0x000fe40004000000 */
[----:B------:R-:W5:Y:S01]  /*7c0e0*/  LDL.LU R39, [R1+0x690] ;  /* 0x0006900001277983 */ /* 0x000f620000300800 */
[----:B------:R-:W-:Y:S02]  /*7c0f0*/  SHF.R.U32.HI R77, RZ, 0x6, R77 ;  /* 0x00000006ff4d7819 */ /* 0x000fe4000001164d */
[----:B------:R-:W-:Y:S01]  /*7c100*/  ISETP.NE.U32.AND P1, PT, R2, RZ, PT ;  /* 0x000000ff0200720c */ /* 0x000fe20003f25070 */
[----:B------:R-:W5:Y:S01]  /*7c110*/  LDL.LU R37, [R1+0x694] ;  /* 0x0006940001257983 */ /* 0x000f620000300800 */
[----:B------:R-:W-:-:S04]  /*7c120*/  SGXT.U32 R77, R77, 0x1 ;  /* 0x000000014d4d781a */ /* 0x000fc80000000000 */
[----:B-1----:R-:W-:Y:S02]  /*7c130*/  LOP3.LUT R42, R77, 0x72, RZ, 0xfc, !PT ;  /* 0x000000724d2a7812 */ /* 0x002fe400078efcff */
[----:B----4-:R-:W-:-:S04]  /*7c140*/  IADD3 R5, P2, R5, UR14, RZ ;  /* 0x0000000e05057c10 */ /* 0x010fc8000ff5e0ff */
[----:B--2---:R-:W-:Y:S01]  /*7c150*/  IADD3.X R43, R43, UR9, RZ, P2, !PT ;  /* 0x000000092b2b7c10 */ /* 0x004fe200097fe4ff */
[----:B------:R1:W-:Y:S01]  /*7c160*/  STL [R1+0x664], R5 ;  /* 0x0006640501007387 */ /* 0x0003e20000100800 */
[----:B------:R-:W-:-:S03]  /*7c170*/  IMAD.MOV.U32 R2, RZ, RZ, R5 ;  /* 0x000000ffff027224 */ /* 0x000fc600078e0005 */
[----:B------:R-:W-:-:S05]  /*7c180*/  IMAD.MOV.U32 R3, RZ, RZ, R43 ;  /* 0x000000ffff037224 */ /* 0x000fca00078e002b */
[----:B------:R2:W-:Y:S04]  /*7c190*/  LDGSTS.E [R4+0x6e00], [R2.64], P1 ;  /* 0x06e0000002047fae */ /* 0x0005e8000892184c */
[----:B-1----:R-:W1:Y:S01]  /*7c1a0*/  S2R R5, SR_TID.X ;  /* 0x0000000000057919 */ /* 0x002e620000002100 */
[----:B------:R-:W-:-:S04]  /*7c1b0*/  ISETP.GE.AND P1, PT, R42, UR6, PT ;  /* 0x000000062a007c0c */ /* 0x000fc8000bf26270 */
[----:B--2---:R-:W-:-:S04]  /*7c1c0*/  SEL R2, RZ, 0x4, P1 ;  /* 0x00000004ff027807 */ /* 0x004fc80000800000 */
[----:B------:R-:W-:Y:S02]  /*7c1d0*/  SEL R2, R2, RZ, !P0 ;  /* 0x000000ff02027207 */ /* 0x000fe40004000000 */
[----:B------:R-:W-:Y:S02]  /*7c1e0*/  IADD3 R6, P2, R6, UR14, RZ ;  /* 0x0000000e06067c10 */ /* 0x000fe4000ff5e0ff */
[----:B------:R-:W-:Y:S02]  /*7c1f0*/  ISETP.NE.U32.AND P1, PT, R2, RZ, PT ;  /* 0x000000ff0200720c */ /* 0x000fe40003f25070 */
[----:B------:R-:W-:Y:S02]  /*7c200*/  IADD3.X R38, R38, UR9, RZ, P2, !PT ;  /* 0x0000000926267c10 */ /* 0x000fe400097fe4ff */
[----:B-1----:R-:W-:Y:S01]  /*7c210*/  SHF.R.U32.HI R5, RZ, 0x6, R5 ;  /* 0x00000006ff057819 */ /* 0x002fe20000011605 */
[----:B------:R-:W-:-:S03]  /*7c220*/  IMAD.MOV.U32 R2, RZ, RZ, R6 ;  /* 0x000000ffff027224 */ /* 0x000fc600078e0006 */
[----:B------:R-:W-:Y:S01]  /*7c230*/  SGXT.U32 R5, R5, 0x1 ;  /* 0x000000010505781a */ /* 0x000fe20000000000 */
[----:B------:R-:W-:Y:S01]  /*7c240*/  IMAD.MOV.U32 R3, RZ, RZ, R38 ;  /* 0x000000ffff037224 */ /* 0x000fe200078e0026 */
[----:B------:R-:W-:Y:S02]  /*7c250*/  STL [R1+0x660], R43 ;  /* 0x0006602b01007387 */ /* 0x000fe40000100800 */
[----:B------:R-:W-:Y:S02]  /*7c260*/  LOP3.LUT R5, R5, 0x76, RZ, 0xfc, !PT ;  /* 0x0000007605057812 */ /* 0x000fe400078efcff */
[----:B------:R-:W-:Y:S04]  /*7c270*/  STL [R1+0x674], R6 ;  /* 0x0006740601007387 */ /* 0x000fe80000100800 */
[----:B------:R1:W-:Y:S04]  /*7c280*/  STL [R1+0x670], R38 ;  /* 0x0006702601007387 */ /* 0x0003e80000100800 */
[----:B------:R2:W-:Y:S01]  /*7c290*/  LDGSTS.E [R4+0x7200], [R2.64], P1 ;  /* 0x0720000002047fae */ /* 0x0005e2000892184c */
[----:B------:R-:W-:-:S03]  /*7c2a0*/  ISETP.GE.AND P1, PT, R5, UR6, PT ;  /* 0x0000000605007c0c */ /* 0x000fc6000bf26270 */
[----:B-1----:R-:W4:Y:S04]  /*7c2b0*/  LDL.LU R38, [R1+0x6a0] ;  /* 0x0006a00001267983 */ /* 0x002f280000300800 */
[----:B------:R-:W4:Y:S01]  /*7c2c0*/  LDL.LU R5, [R1+0x6a4] ;  /* 0x0006a40001057983 */ /* 0x000f220000300800 */
[----:B--2---:R-:W-:-:S04]  /*7c2d0*/  SEL R2, RZ, 0x4, P1 ;  /* 0x00000004ff027807 */ /* 0x004fc80000800000 */
[----:B------:R-:W-:Y:S02]  /*7c2e0*/  SEL R2, R2, RZ, !P0 ;  /* 0x000000ff02027207 */ /* 0x000fe40004000000 */
[----:B------:R-:W-:Y:S02]  /*7c2f0*/  SHF.R.U32.HI R41, RZ, 0x6, R41 ;  /* 0x00000006ff297819 */ /* 0x000fe40000011629 */
[----:B------:R-:W-:Y:S02]  /*7c300*/  ISETP.NE.U32.AND P1, PT, R2, RZ, PT ;  /* 0x000000ff0200720c */ /* 0x000fe40003f25070 */
[----:B------:R-:W-:-:S04]  /*7c310*/  SGXT.U32 R41, R41, 0x1 ;  /* 0x000000012929781a */ /* 0x000fc80000000000 */
[----:B------:R-:W-:Y:S02]  /*7c320*/  LOP3.LUT R6, R41, 0x7a, RZ, 0xfc, !PT ;  /* 0x0000007a29067812 */ /* 0x000fe400078efcff */
[----:B---3--:R-:W-:-:S04]  /*7c330*/  IADD3 R7, P2, R7, UR14, RZ ;  /* 0x0000000e07077c10 */ /* 0x008fc8000ff5e0ff */
[----:B-----5:R-:W-:Y:S01]  /*7c340*/  IADD3.X R36, R36, UR9, RZ, P2, !PT ;  /* 0x0000000924247c10 */ /* 0x020fe200097fe4ff */
[----:B------:R-:W-:-:S04]  /*7c350*/  IMAD.MOV.U32 R2, RZ, RZ, R7 ;  /* 0x000000ffff027224 */ /* 0x000fc800078e0007 */
[----:B------:R-:W-:-:S05]  /*7c360*/  IMAD.MOV.U32 R3, RZ, RZ, R36 ;  /* 0x000000ffff037224 */ /* 0x000fca00078e0024 */
[----:B------:R1:W-:Y:S01]  /*7c370*/  LDGSTS.E [R4+0x7600], [R2.64], P1 ;  /* 0x0760000002047fae */ /* 0x0003e2000892184c */
[----:B------:R-:W-:-:S03]  /*7c380*/  ISETP.GE.AND P1, PT, R6, UR6, PT ;  /* 0x0000000606007c0c */ /* 0x000fc6000bf26270 */
[----:B------:R-:W-:Y:S01]  /*7c390*/  STL [R1+0x684], R7 ;  /* 0x0006840701007387 */ /* 0x000fe20000100800 */
[----:B-1----:R-:W-:-:S03]  /*7c3a0*/  SEL R2, RZ, 0x4, P1 ;  /* 0x00000004ff027807 */ /* 0x002fc60000800000 */
[----:B------:R1:W-:Y:S01]  /*7c3b0*/  STL [R1+0x680], R36 ;  /* 0x0006802401007387 */ /* 0x0003e20000100800 */
[----:B------:R-:W-:-:S03]  /*7c3c0*/  SEL R2, R2, RZ, !P0 ;  /* 0x000000ff02027207 */ /* 0x000fc60004000000 */
[----:B------:R-:W2:Y:S01]  /*7c3d0*/  LDL.LU R6, [R1+0x6ac] ;  /* 0x0006ac0001067983 */ /* 0x000ea20000300800 */
[----:B------:R-:W-:-:S03]  /*7c3e0*/  ISETP.NE.U32.AND P1, PT, R2, RZ, PT ;  /* 0x000000ff0200720c */ /* 0x000fc60003f25070 */
[----:B-1----:R-:W3:Y:S01]  /*7c3f0*/  LDL.LU R36, [R1+0x6ec] ;  /* 0x0006ec0001247983 */ /* 0x002ee20000300800 */
[----:B------:R-:W-:Y:S02]  /*7c400*/  LOP3.LUT R7, R40, 0x7e, RZ, 0xfc, !PT ;  /* 0x0000007e28077812 */ /* 0x000fe400078efcff */
[----:B------:R-:W-:-:S04]  /*7c410*/  IADD3 R37, P2, R37, UR14, RZ ;  /* 0x0000000e25257c10 */ /* 0x000fc8000ff5e0ff */
[----:B------:R-:W-:Y:S01]  /*7c420*/  IADD3.X R39, R39, UR9, RZ, P2, !PT ;  /* 0x0000000927277c10 */ /* 0x000fe200097fe4ff */
[----:B------:R1:W-:Y:S04]  /*7c430*/  STL [R1+0x694], R37 ;  /* 0x0006942501007387 */ /* 0x0003e80000100800 */
[----:B------:R-:W-:Y:S04]  /*7c440*/  STL [R1+0x690], R39 ;  /* 0x0006902701007387 */ /* 0x000fe80000100800 */
[----:B------:R-:W5:Y:S01]  /*7c450*/  LDL.LU R40, [R1+0x6a8] ;  /* 0x0006a80001287983 */ /* 0x000f620000300800 */
[----:B------:R-:W-:-:S02]  /*7c460*/  IMAD.MOV.U32 R2, RZ, RZ, R37 ;  /* 0x000000ffff027224 */ /* 0x000fc400078e0025 */
[----:B------:R-:W-:Y:S01]  /*7c470*/  IMAD.MOV.U32 R3, RZ, RZ, R39 ;  /* 0x000000ffff037224 */ /* 0x000fe200078e0027 */
[----:B------:R-:W5:Y:S04]  /*7c480*/  LDL.LU R41, [R1+0x6e8] ;  /* 0x0006e80001297983 */ /* 0x000f680000300800 */
[----:B------:R1:W-:Y:S01]  /*7c490*/  LDGSTS.E [R4+0x7a00], [R2.64], P1 ;  /* 0x07a0000002047fae */ /* 0x0003e2000892184c */
[----:B------:R-:W-:-:S03]  /*7c4a0*/  ISETP.GE.AND P1, PT, R7, UR6, PT ;  /* 0x0000000607007c0c */ /* 0x000fc6000bf26270 */
[----:B------:R-:W5:Y:S04]  /*7c4b0*/  LDL.LU R7, [R1+0x728] ;  /* 0x0007280001077983 */ /* 0x000f680000300800 */
[----:B-1----:R-:W5:Y:S04]  /*7c4c0*/  LDL.LU R4, [R1+0x72c] ;  /* 0x00072c0001047983 */ /* 0x002f680000300800 */
[----:B------:R-:W5:Y:S04]  /*7c4d0*/  LDL.LU R42, [R1+0x768] ;  /* 0x00076800012a7983 */ /* 0x000f680000300800 */
[----:B------:R-:W5:Y:S01]  /*7c4e0*/  LDL.LU R37, [R1+0x76c] ;  /* 0x00076c0001257983 */ /* 0x000f620000300800 */
[----:B------:R-:W-:-:S04]  /*7c4f0*/  SEL R2, RZ, 0x4, P1 ;  /* 0x00000004ff027807 */ /* 0x000fc80000800000 */
[----:B------:R-:W-:-:S04]  /*7c500*/  SEL R2, R2, RZ, !P0 ;  /* 0x000000ff02027207 */ /* 0x000fc80004000000 */
[----:B------:R-:W-:Y:S02]  /*7c510*/  ISETP.NE.U32.AND P1, PT, R2, RZ, PT ;  /* 0x000000ff0200720c */ /* 0x000fe40003f25070 */
[----:B----4-:R-:W-:-:S04]  /*7c520*/  IADD3 R5, P2, R5, UR14, RZ ;  /* 0x0000000e05057c10 */ /* 0x010fc8000ff5e0ff */
[----:B------:R-:W-:Y:S01]  /*7c530*/  IADD3.X R38, R38, UR9, RZ, P2, !PT ;  /* 0x0000000926267c10 */ /* 0x000fe200097fe4ff */
[----:B------:R-:W-:Y:S03]  /*7c540*/  STL [R1+0x6a4], R5 ;  /* 0x0006a40501007387 */ /* 0x000fe60000100800 */
[----:B------:R-:W-:Y:S01]  /*7c550*/  MOV R3, R38 ;  /* 0x0000002600037202 */ /* 0x000fe20000000f00 */
[----:B------:R1:W-:Y:S04]  /*7c560*/  STL [R1+0x6a0], R38 ;  /* 0x0006a02601007387 */ /* 0x0003e80000100800 */
[----:B------:R-:W4:Y:S01]  /*7c570*/  LDL.LU R43, [R1+0x7a8] ;  /* 0x0007a800012b7983 */ /* 0x000f220000300800 */
[----:B------:R-:W-:-:S03]  /*7c580*/  IMAD.MOV.U32 R2, RZ, RZ, R5 ;  /* 0x000000ffff027224 */ /* 0x000fc600078e0005 */
[----:B-1----:R-:W4:Y:S04]  /*7c590*/  LDL.LU R38, [R1+0x7ac] ;  /* 0x0007ac0001267983 */ /* 0x002f280000300800 */
[----:B------:R-:W4:Y:S04]  /*7c5a0*/  LDL.LU R39, [R1+0x7e8] ;  /* 0x0007e80001277983 */ /* 0x000f280000300800 */
[----:B------:R-:W4:Y:S04]  /*7c5b0*/  LDL.LU R5, [R1+0x7ec] ;  /* 0x0007ec0001057983 */ /* 0x000f280000300800 */
[----:B------:R-:W1:Y:S01]  /*7c5c0*/  S2R R77, SR_TID.X ;  /* 0x00000000004d7919 */ /* 0x000e620000002100 */
[----:B------:R-:W-:-:S02]  /*7c5d0*/  IADD3 R0, R0, 0x100000, RZ ;  /* 0x0010000000007810 */ /* 0x000fc40007ffe0ff */
[----:B------:R-:W-:-:S03]  /*7c5e0*/  MOV R128, R73 ;  /* 0x0000004900807202 */ /* 0x000fc60000000f00 */
[----:B------:R1:W-:Y:S01]  /*7c5f0*/  LDGSTS.E [R0+0x7e00], [R2.64], P1 ;  /* 0x07e0000002007fae */ /* 0x0003e2000892184c */
[----:B------:R-:W-:-:S03]  /*7c600*/  IMAD.MOV.U32 R129, RZ, RZ, R72 ;  /* 0x000000ffff817224 */ /* 0x000fc600078e0048 */
[----:B------:R-:W0:Y:S01]  /*7c610*/  LDGDEPBAR ;  /* 0x00000000000079af */ /* 0x000e220000000000 */
[----:B-1----:R-:W-:-:S04]  /*7c620*/  LOP3.LUT R73, R77, 0x7f, RZ, 0xc0, !PT ;  /* 0x0000007f4d497812 */ /* 0x002fc800078ec0ff */
[----:B------:R-:W-:-:S04]  /*7c630*/  ISETP.GE.AND P1, PT, R73, UR6, PT ;  /* 0x0000000649007c0c */ /* 0x000fc8000bf26270 */
[----:B------:R-:W-:-:S04]  /*7c640*/  SEL R0, RZ, 0x4, P1 ;  /* 0x00000004ff007807 */ /* 0x000fc80000800000 */
[----:B------:R-:W-:-:S04]  /*7c650*/  SEL R0, R0, RZ, !P0 ;  /* 0x000000ff00007207 */ /* 0x000fc80004000000 */
[----:B------:R-:W-:Y:S01]  /*7c660*/  ISETP.NE.U32.AND P0, PT, R0, RZ, PT ;  /* 0x000000ff0000720c */ /* 0x000fe20003f05070 */
[----:B------:R-:W-:Y:S02]  /*7c670*/  IMAD.SHL.U32 R72, R73, 0x4, RZ ;  /* 0x0000000449487824 */ /* 0x000fe400078e00ff */
[----:B------:R-:W-:-:S04]  /*7c680*/  IMAD.U32 R0, RZ, RZ, UR8 ;  /* 0x00000008ff007e24 */ /* 0x000fc8000f8e00ff */
[----:B------:R-:W-:Y:S01]  /*7c690*/  IMAD R0, R0, 0x40000, R72 ;  /* 0x0004000000007824 */ /* 0x000fe200078e0248 */
[----:B--2---:R-:W-:Y:S02]  /*7c6a0*/  IADD3 R6, P1, R6, UR11, RZ ;  /* 0x0000000b06067c10 */ /* 0x004fe4000ff3e0ff */
[----:B---3--:R-:W-:-:S03]  /*7c6b0*/  IADD3 R36, P2, R36, UR11, RZ ;  /* 0x0000000b24247c10 */ /* 0x008fc6000ff5e0ff */
[----:B------:R-:W-:Y:S01]  /*7c6c0*/  STL [R1+0x6ac], R6 ;  /* 0x0006ac0601007387 */ /* 0x000fe20000100800 */
[----:B------:R-:W-:-:S03]  /*7c6d0*/  IMAD.MOV.U32 R2, RZ, RZ, R6 ;  /* 0x000000ffff027224 */ /* 0x000fc600078e0006 */
[----:B------:R-:W-:Y:S01]  /*7c6e0*/  STL [R1+0x6ec], R36 ;  /* 0x0006ec2401007387 */ /* 0x000fe20000100800 */
[----:B-----5:R-:W-:Y:S02]  /*7c6f0*/  IADD3.X R40, R40, UR10, RZ, P1, !PT ;  /* 0x0000000a28287c10 */ /* 0x020fe40008ffe4ff */
[----:B------:R-:W-:-:S03]  /*7c700*/  IADD3.X R41, R41, UR10, RZ, P2, !PT ;  /* 0x0000000a29297c10 */ /* 0x000fc600097fe4ff */
[----:B------:R-:W-:Y:S01]  /*7c710*/  IMAD.MOV.U32 R3, RZ, RZ, R40 ;  /* 0x000000ffff037224 */ /* 0x000fe200078e0028 */
[----:B------:R1:W-:Y:S04]  /*7c720*/  STL [R1+0x6a8], R40 ;  /* 0x0006a82801007387 */ /* 0x0003e80000100800 */
[----:B------:R2:W-:Y:S04]  /*7c730*/  LDGSTS.E [R0], [R2.64], P0 ;  /* 0x0000000002007fae */ /* 0x0005e8000812184c */
[----:B-1----:R-:W3:Y:S04]  /*7c740*/  LDL.LU R40, [R1+0x82c] ;  /* 0x00082c0001287983 */ /* 0x002ee80000300800 */
[----:B------:R1:W-:Y:S01]  /*7c750*/  STL [R1+0x6e8], R41 ;  /* 0x0006e82901007387 */ /* 0x0003e20000100800 */
[----:B------:R-:W-:Y:S01]  /*7c760*/  IADD3 R4, P1, R4, UR11, RZ ;  /* 0x0000000b04047c10 */ /* 0x000fe2000ff3e0ff */
[----:B--2---:R-:W-:-:S02]  /*7c770*/  IMAD.MOV.U32 R3, RZ, RZ, R41 ;  /* 0x000000ffff037224 */ /* 0x004fc400078e0029 */
[----:B------:R-:W2:Y:S01]  /*7c780*/  LDL.LU R6, [R1+0x86c] ;  /* 0x00086c0001067983 */ /* 0x000ea20000300800 */
[----:B------:R-:W-:Y:S01]  /*7c790*/  IMAD.MOV.U32 R2, RZ, RZ, R36 ;  /* 0x000000ffff027224 */ /* 0x000fe200078e0024 */
[----:B------:R-:W-:Y:S02]  /*7c7a0*/  IADD3.X R7, R7, UR10, RZ, P1, !PT ;  /* 0x0000000a07077c10 */ /* 0x000fe40008ffe4ff */
[----:B-1----:R-:W5:Y:S01]  /*7c7b0*/  LDL.LU R41, [R1+0x828] ;  /* 0x0008280001297983 */ /* 0x002f620000300800 */
[----:B------:R-:W-:-:S03]  /*7c7c0*/  IADD3 R37, P2, R37, UR11, RZ ;  /* 0x0000000b25257c10 */ /* 0x000fc6000ff5e0ff */
[----:B------:R-:W5:Y:S01]  /*7c7d0*/  LDL.LU R36, [R1+0x868] ;  /* 0x0008680001247983 */ /* 0x000f620000300800 */
[----:B------:R-:W-:-:S03]  /*7c7e0*/  IADD3.X R42, R42, UR10, RZ, P2, !PT ;  /* 0x0000000a2a2a7c10 */ /* 0x000fc600097fe4ff */
[----:B------:R1:W-:Y:S04]  /*7c7f0*/  LDGSTS.E [R0+0x1000], [R2.64], P0 ;  /* 0x0100000002007fae */ /* 0x0003e8000812184c */
[----:B------:R-:W-:Y:S04]  /*7c800*/  STL [R1+0x72c], R4 ;  /* 0x00072c0401007387 */ /* 0x000fe80000100800 */
[----:B------:R1:W-:Y:S02]  /*7c810*/  STL [R1+0x728], R7 ;  /* 0x0007280701007387 */ /* 0x0003e40000100800 */
[----:B-1----:R-:W-:-:S02]  /*7c820*/  IMAD.MOV.U32 R2, RZ, RZ, R4 ;  /* 0x000000ffff027224 */ /* 0x002fc400078e0004 */
[----:B------:R-:W-:Y:S01]  /*7c830*/  IMAD.MOV.U32 R3, RZ, RZ, R7 ;  /* 0x000000ffff037224 */ /* 0x000fe200078e0007 */
[----:B------:R-:W-:Y:S04]  /*7c840*/  STL [R1+0x76c], R37 ;  /* 0x00076c2501007387 */ /* 0x000fe80000100800 */
[----:B------:R-:W5:Y:S04]  /*7c850*/  LDL.LU R7, [R1+0x8ac] ;  /* 0x0008ac0001077983 */ /* 0x000f680000300800 */
[----:B------:R1:W-:Y:S04]  /*7c860*/  STL [R1+0x768], R42 ;  /* 0x0007682a01007387 */ /* 0x0003e80000100800 */
[----:B------:R1:W-:Y:S04]  /*7c870*/  LDGSTS.E [R0+0x2000], [R2.64], P0 ;  /* 0x0200000002007fae */ /* 0x0003e8000812184c */
[----:B------:R-:W5:Y:S01]  /*7c880*/  LDL.LU R4, [R1+0x8ec] ;  /* 0x0008ec0001047983 */ /* 0x000f620000300800 */
[----:B-1----:R-:W-:-:S03]  /*7c890*/  IMAD.MOV.U32 R3, RZ, RZ, R42 ;  /* 0x000000ffff037224 */ /* 0x002fc600078e002a */
[----:B------:R-:W5:Y:S01]  /*7c8a0*/  LDL.LU R42, [R1+0x8a8] ;  /* 0x0008a800012a7983 */ /* 0x000f620000300800 */
[----:B------:R-:W-:-:S03]  /*7c8b0*/  IMAD.MOV.U32 R2, RZ, RZ, R37 ;  /* 0x000000ffff027224 */ /* 0x000fc600078e0025 */
[----:B------:R-:W5:Y:S04]  /*7c8c0*/  LDL.LU R37, [R1+0x8e8] ;  /* 0x0008e80001257983 */ /* 0x000f680000300800 */
[----:B------:R1:W-:Y:S01]  /*7c8d0*/  LDGSTS.E [R0+0x3000], [R2.64], P0 ;  /* 0x0300000002007fae */ /* 0x0003e2000812184c */
[----:B----4-:R-:W-:-:S04]  /*7c8e0*/  IADD3 R38, P1, R38, UR11, RZ ;  /* 0x0000000b26267c10 */ /* 0x010fc8000ff3e0ff */
[----:B------:R-:W-:Y:S02]  /*7c8f0*/  IADD3.X R43, R43, UR10, RZ, P1, !PT ;  /* 0x0000000a2b2b7c10 */ /* 0x000fe40008ffe4ff */
[----:B------:R-:W-:Y:S01]  /*7c900*/  IADD3 R5, P2, R5, UR11, RZ ;  /* 0x0000000b05057c10 */ /* 0x000fe2000ff5e0ff */
[----:B------:R4:W-:Y:S01]  /*7c910*/  STL [R1+0x7ac], R38 ;  /* 0x0007ac2601007387 */ /* 0x0009e20000100800 */
[----:B-1----:R-:W-:Y:S02]  /*7c920*/  IMAD.MOV.U32 R2, RZ, RZ, R38 ;  /* 0x000000ffff027224 */ /* 0x002fe400078e0026 */
[----:B------:R-:W-:Y:S01]  /*7c930*/  IADD3.X R39, R39, UR10, RZ, P2, !PT ;  /* 0x0000000a27277c10 */ /* 0x000fe200097fe4ff */
[----:B------:R1:W-:Y:S04]  /*7c940*/  STL [R1+0x7a8], R43 ;  /* 0x0007a82b01007387 */ /* 0x0003e80000100800 */
[----:B------:R1:W-:Y:S01]  /*7c950*/  STL [R1+0x7ec], R5 ;  /* 0x0007ec0501007387 */ /* 0x0003e20000100800 */
[----:B------:R-:W-:-:S03]  /*7c960*/  IMAD.MOV.U32 R3, RZ, RZ, R43 ;  /* 0x000000ffff037224 */ /* 0x000fc600078e002b */
[----:B----4-:R-:W4:Y:S04]  /*7c970*/  LDL.LU R38, [R1+0x92c] ;  /* 0x00092c0001267983 */ /* 0x010f280000300800 */
[----:B------:R1:W-:Y:S04]  /*7c980*/  STL [R1+0x7e8], R39 ;  /* 0x0007e82701007387 */ /* 0x0003e80000100800 */
[----:B------:R-:W4:Y:S04]  /*7c990*/  LDL.LU R74, [R1+0x96c] ;  /* 0x00096c00014a7983 */ /* 0x000f280000300800 */
[----:B-1----:R-:W4:Y:S04]  /*7c9a0*/  LDL.LU R43, [R1+0x928] ;  /* 0x00092800012b7983 */ /* 0x002f280000300800 */
[----:B------:R-:W4:Y:S04]  /*7c9b0*/  LDL.LU R75, [R1+0x968] ;  /* 0x00096800014b7983 */ /* 0x000f280000300800 */
[----:B------:R1:W-:Y:S02]  /*7c9c0*/  LDGSTS.E [R0+0x4000], [R2.64], P0 ;  /* 0x0400000002007fae */ /* 0x0003e4000812184c */
[----:B-1----:R-:W-:-:S02]  /*7c9d0*/  IMAD.MOV.U32 R2, RZ, RZ, R5 ;  /* 0x000000ffff027224 */ /* 0x002fc400078e0005 */
[----:B------:R-:W-:Y:S01]  /*7c9e0*/  IMAD.MOV.U32 R3, RZ, RZ, R39 ;  /* 0x000000ffff037224 */ /* 0x000fe200078e0027 */
[----:B------:R-:W4:Y:S04]  /*7c9f0*/  LDL.LU R5, [R1+0x9ac] ;  /* 0x0009ac0001057983 */ /* 0x000f280000300800 */
[----:B------:R-:W4:Y:S04]  /*7ca00*/  LDL.LU R39, [R1+0x9ec] ;  /* 0x0009ec0001277983 */ /* 0x000f280000300800 */
[----:B------:R1:W-:Y:S01]  /*7ca10*/  LDGSTS.E [R0+0x5000], [R2.64], P0 ;  /* 0x0500000002007fae */ /* 0x0003e2000812184c */
[----:B---3--:R-:W-:-:S05]  /*7ca20*/  IADD3 R40, P1, R40, UR11, RZ ;  /* 0x0000000b28287c10 */ /* 0x008fca000ff3e0ff */
[----:B------:R3:W-:Y:S01]  /*7ca30*/  STL [R1+0x82c], R40 ;  /* 0x00082c2801007387 */ /* 0x0007e20000100800 */
[----:B--2---:R-:W-:Y:S02]  /*7ca40*/  IADD3 R6, P2, R6, UR11, RZ ;  /* 0x0000000b06067c10 */ /* 0x004fe4000ff5e0ff */
[----:B-----5:R-:W-:Y:S01]  /*7ca50*/  IADD3.X R41, R41, UR10, RZ, P1, !PT ;  /* 0x0000000a29297c10 */ /* 0x020fe20008ffe4ff */
[----:B-1----:R-:W-:Y:S01]  /*7ca60*/  IMAD.MOV.U32 R2, RZ, RZ, R40 ;  /* 0x000000ffff027224 */ /* 0x002fe200078e0028 */
[----:B------:R-:W-:-:S03]  /*7ca70*/  IADD3.X R36, R36, UR10, RZ, P2, !PT ;  /* 0x0000000a24247c10 */ /* 0x000fc600097fe4ff */
[----:B------:R1:W-:Y:S04]  /*7ca80*/  STL [R1+0x828], R41 ;  /* 0x0008282901007387 */ /* 0x0003e80000100800 */
[----:B------:R2:W-:Y:S01]  /*7ca90*/  STL [R1+0x86c], R6 ;  /* 0x00086c0601007387 */ /* 0x0005e20000100800 */
[----:B------:R-:W-:-:S03]  /*7caa0*/  IMAD.MOV.U32 R3, RZ, RZ, R41 ;  /* 0x000000ffff037224 */ /* 0x000fc600078e0029 */
[----:B---3--:R-:W3:Y:S04]  /*7cab0*/  LDL.LU R40, [R1+0x9a8] ;  /* 0x0009a80001287983 */ /* 0x008ee80000300800 */
[----:B------:R5:W-:Y:S04]  /*7cac0*/  STL [R1+0x868], R36 ;  /* 0x0008682401007387 */ /* 0x000be80000100800 */
[----:B-1----:R-:W3:Y:S04]  /*7cad0*/  LDL.LU R41, [R1+0x9e8] ;  /* 0x0009e80001297983 */ /* 0x002ee80000300800 */
[----:B------:R1:W-:Y:S01]  /*7cae0*/  LDGSTS.E [R0+0x6000], [R2.64], P0 ;  /* 0x0600000002007fae */ /* 0x0003e2000812184c */
[----:B------:R-:W-:Y:S01]  /*7caf0*/  IADD3 R7, P1, R7, UR11, RZ ;  /* 0x0000000b07077c10 */ /* 0x000fe2000ff3e0ff */
[----:B-1----:R-:W-:-:S02]  /*7cb00*/  IMAD.MOV.U32 R2, RZ, RZ, R6 ;  /* 0x000000ffff027224 */ /* 0x002fc400078e0006 */
[----:B------:R-:W-:Y:S01]  /*7cb10*/  IMAD.MOV.U32 R3, RZ, RZ, R36 ;  /* 0x000000ffff037224 */ /* 0x000fe200078e0024 */
[----:B------:R-:W-:Y:S01]  /*7cb20*/  IADD3 R4, P2, R4, UR11, RZ ;  /* 0x0000000b04047c10 */ /* 0x000fe2000ff5e0ff */
[----:B--2---:R-:W2:Y:S04]  /*7cb30*/  LDL.LU R6, [R1+0xa2c] ;  /* 0x000a2c0001067983 */ /* 0x004ea80000300800 */
[----:B-----5:R-:W5:Y:S01]  /*7cb40*/  LDL.LU R36, [R1+0xa6c] ;  /* 0x000a6c0001247983 */ /* 0x020f620000300800 */
[----:B------:R-:W-:-:S03]  /*7cb50*/  IADD3.X R42, R42, UR10, RZ, P1, !PT ;  /* 0x0000000a2a2a7c10 */ /* 0x000fc60008ffe4ff */
[----:B------:R1:W-:Y:S01]  /*7cb60*/  STL [R1+0x8ac], R7 ;  /* 0x0008ac0701007387 */ /* 0x0003e20000100800 */
[----:B------:R-:W-:-:S03]  /*7cb70*/  IADD3.X R37, R37, UR10, RZ, P2, !PT ;  /* 0x0000000a25257c10 */ /* 0x000fc600097fe4ff */
[----:B------:R1:W-:Y:S04]  /*7cb80*/  LDGSTS.E [R0+0x7000], [R2.64], P0 ;  /* 0x0700000002007fae */ /* 0x0003e8000812184c */
[----:B------:R1:W-:Y:S04]  /*7cb90*/  STL [R1+0x8a8], R42 ;  /* 0x0008a82a01007387 */ /* 0x0003e80000100800 */
[----:B------:R-:W-:Y:S01]  /*7cba0*/  STL [R1+0x8ec], R4 ;  /* 0x0008ec0401007387 */ /* 0x000fe20000100800 */
[----:B-1----:R-:W-:-:S03]  /*7cbb0*/  MOV R2, R7 ;  /* 0x0000000700027202 */ /* 0x002fc60000000f00 */
[----:B------:R-:W5:Y:S01]  /*7cbc0*/  LDL.LU R7, [R1+0xa28] ;  /* 0x000a280001077983 */ /* 0x000f620000300800 */
[----:B------:R-:W-:-:S03]  /*7cbd0*/  IMAD.MOV.U32 R3, RZ, RZ, R42 ;  /* 0x000000ffff037224 */ /* 0x000fc600078e002a */
[----:B------:R1:W-:Y:S04]  /*7cbe0*/  STL [R1+0x8e8], R37 ;  /* 0x0008e82501007387 */ /* 0x0003e80000100800 */
[----:B------:R-:W5:Y:S04]  /*7cbf0*/  LDL.LU R42, [R1+0xa68] ;  /* 0x000a6800012a7983 */ /* 0x000f680000300800 */
[----:B------:R1:W-:Y:S01]  /*7cc00*/  LDGSTS.E [R0+0x8000], [R2.64], P0 ;  /* 0x0800000002007fae */ /* 0x0003e2000812184c */
[----:B----4-:R-:W-:Y:S01]  /*7cc10*/  IADD3 R38, P1, R38, UR11, RZ ;  /* 0x0000000b26267c10 */ /* 0x010fe2000ff3e0ff */
[----:B-1----:R-:W-:-:S02]  /*7cc20*/  IMAD.MOV.U32 R2, RZ, RZ, R4 ;  /* 0x000000ffff027224 */ /* 0x002fc400078e0004 */
[----:B------:R-:W-:Y:S01]  /*7cc30*/  IMAD.MOV.U32 R3, RZ, RZ, R37 ;  /* 0x000000ffff037224 */ /* 0x000fe200078e0025 */
[----:B------:R-:W-:Y:S01]  /*7cc40*/  IADD3 R74, P2, R74, UR11, RZ ;  /* 0x0000000b4a4a7c10 */ /* 0x000fe2000ff5e0ff */
[----:B------:R-:W5:Y:S01]  /*7cc50*/  LDL.LU R37, [R1+0xaac] ;  /* 0x000aac0001257983 */ /* 0x000f620000300800 */
[----:B------:R-:W-:-:S03]  /*7cc60*/  IADD3.X R43, R43, UR10, RZ, P1, !PT ;  /* 0x0000000a2b2b7c10 */ /* 0x000fc60008ffe4ff */
[----:B------:R-:W5:Y:S01]  /*7cc70*/  LDL.LU R4, [R1+0xaec] ;  /* 0x000aec0001047983 */ /* 0x000f620000300800 */
[----:B------:R-:W-:-:S03]  /*7cc80*/  IADD3.X R75, R75, UR10, RZ, P2, !PT ;  /* 0x0000000a4b4b7c10 */ /* 0x000fc600097fe4ff */
[----:B------:R-:W-:Y:S04]  /*7cc90*/  STL [R1+0x92c], R38 ;  /* 0x00092c2601007387 */ /* 0x000fe80000100800 */
[----:B------:R1:W-:Y:S04]  /*7cca0*/  LDGSTS.E [R0+0x9000], [R2.64], P0 ;  /* 0x0900000002007fae */ /* 0x0003e8000812184c */
[----:B------:R1:W-:Y:S04]  /*7ccb0*/  STL [R1+0x928], R43 ;  /* 0x0009282b01007387 */ /* 0x0003e80000100800 */
[----:B------:R-:W-:Y:S01]  /*7ccc0*/  STL [R1+0x96c], R74 ;  /* 0x00096c4a01007387 */ /* 0x000fe20000100800 */
[----:B-1----:R-:W-:-:S03]  /*7ccd0*/  IMAD.MOV.U32 R3, RZ, RZ, R43 ;  /* 0x000000ffff037224 */ /* 0x002fc600078e002b */
[----:B------:R-:W5:Y:S01]  /*7cce0*/  LDL.LU R43, [R1+0xaa8] ;  /* 0x000aa800012b7983 */ /* 0x000f620000300800 */
[----:B------:R-:W-:-:S03]  /*7ccf0*/  IMAD.MOV.U32 R2, RZ, RZ, R38 ;  /* 0x000000ffff027224 */ /* 0x000fc600078e0026 */
[----:B------:R-:W-:Y:S04]  /*7cd00*/  STL [R1+0x968], R75 ;  /* 0x0009684b01007387 */ /* 0x000fe80000100800 */
[----:B------:R-:W5:Y:S01]  /*7cd10*/  LDL.LU R38, [R1+0xae8] ;  /* 0x000ae80001267983 */ /* 0x000f620000300800 */
[----:B------:R-:W-:-:S03]  /*7cd20*/  IADD3 R5, P1, R5, UR11, RZ ;  /* 0x0000000b05057c10 */ /* 0x000fc6000ff3e0ff */
[----:B------:R1:W-:Y:S01]  /*7cd30*/  LDGSTS.E [R0+0xa000], [R2.64], P0 ;  /* 0x0a00000002007fae */ /* 0x0003e2000812184c */
[----:B------:R-:W-:-:S03]  /*7cd40*/  IADD3 R39, P2, R39, UR11, RZ ;  /* 0x0000000b27277c10 */ /* 0x000fc6000ff5e0ff */
[----:B------:R-:W-:Y:S01]  /*7cd50*/  STL [R1+0x9ac], R5 ;  /* 0x0009ac0501007387 */ /* 0x000fe20000100800 */
[----:B-1----:R-:W-:Y:S02]  /*7cd60*/  IMAD.MOV.U32 R2, RZ, RZ, R74 ;  /* 0x000000ffff027224 */ /* 0x002fe400078e004a */
[----:B------:R-:W-:-:S05]  /*7cd70*/  IMAD.MOV.U32 R3, RZ, RZ, R75 ;  /* 0x000000ffff037224 */ /* 0x000fca00078e004b */
[----:B------:R1:W-:Y:S02]  /*7cd80*/  LDGSTS.E [R0+0xb000], [R2.64], P0 ;  /* 0x0b00000002007fae */ /* 0x0003e4000812184c */
[----:B-1----:R-:W-:Y:S01]  /*7cd90*/  IMAD.MOV.U32 R2, RZ, RZ, R5 ;  /* 0x000000ffff027224 */ /* 0x002fe200078e0005 */
[----:B---3--:R-:W-:-:S05]  /*7cda0*/  IADD3.X R40, R40, UR10, RZ, P1, !PT ;  /* 0x0000000a28287c10 */ /* 0x008fca0008ffe4ff */
[----:B------:R-:W-:Y:S01]  /*7cdb0*/  IMAD.MOV.U32 R3, RZ, RZ, R40 ;  /* 0x000000ffff037224 */ /* 0x000fe200078e0028 */
[----:B------:R1:W-:Y:S01]  /*7cdc0*/  STL [R1+0x9a8], R40 ;  /* 0x0009a82801007387 */ /* 0x0003e20000100800 */
[----:B------:R-:W-:-:S03]  /*7cdd0*/  IADD3.X R41, R41, UR10, RZ, P2, !PT ;  /* 0x0000000a29297c10 */ /* 0x000fc600097fe4ff */
[----:B------:R-:W-:Y:S04]  /*7cde0*/  STL [R1+0x9ec], R39 ;  /* 0x0009ec2701007387 */ /* 0x000fe80000100800 */
[----:B------:R3:W-:Y:S04]  /*7cdf0*/  LDGSTS.E [R0+0xc000], [R2.64], P0 ;  /* 0x0c00000002007fae */ /* 0x0007e8000812184c */
[----:B-1----:R-:W4:Y:S04]  /*7ce00*/  LDL.LU R40, [R1+0xb2c] ;  /* 0x000b2c0001287983 */ /* 0x002f280000300800 */
[----:B------:R1:W-:Y:S04]  /*7ce10*/  STL [R1+0x9e8], R41 ;  /* 0x0009e82901007387 */ /* 0x0003e80000100800 */
[----:B------:R-:W4:Y:S01]  /*7ce20*/  LDL.LU R5, [R1+0xb6c] ;  /* 0x000b6c0001057983 */ /* 0x000f220000300800 */
[----:B---3--:R-:W-:Y:S01]  /*7ce30*/  IMAD.MOV.U32 R3, RZ, RZ, R41 ;  /* 0x000000ffff037224 */ /* 0x008fe200078e0029 */
[----:B--2---:R-:W-:Y:S01]  /*7ce40*/  IADD3 R6, P1, R6, UR11, RZ ;  /* 0x0000000b06067c10 */ /* 0x004fe2000ff3e0ff */
[----:B------:R-:W-:Y:S01]  /*7ce50*/  IMAD.MOV.U32 R2, RZ, RZ, R39 ;  /* 0x000000ffff027224 */ /* 0x000fe200078e0027 */
[----:B-1----:R-:W2:Y:S01]  /*7ce60*/  LDL.LU R41, [R1+0xb28] ;  /* 0x000b280001297983 */ /* 0x002ea20000300800 */
[----:B-----5:R-:W-:-:S03]  /*7ce70*/  IADD3 R36, P2, R36, UR11, RZ ;  /* 0x0000000b24247c10 */ /* 0x020fc6000ff5e0ff */
[----:B------:R-:W3:Y:S04]  /*7ce80*/  LDL.LU R39, [R1+0xb68] ;  /* 0x000b680001277983 */ /* 0x000ee80000300800 */
[----:B------:R1:W-:Y:S04]  /*7ce90*/  LDGSTS.E [R0+0xd000], [R2.64], P0 ;  /* 0x0d00000002007fae */ /* 0x0003e8000812184c */
[----:B------:R-:W-:Y:S01]  /*7cea0*/  STL [R1+0xa2c], R6 ;  /* 0x000a2c0601007387 */ /* 0x000fe20000100800 */
[----:B------:R-:W-:Y:S01]  /*7ceb0*/  IADD3.X R7, R7, UR10, RZ, P1, !PT ;  /* 0x0000000a07077c10 */ /* 0x000fe20008ffe4ff */
[----:B-1----:R-:W-:-:S04]  /*7cec0*/  IMAD.MOV.U32 R2, RZ, RZ, R6 ;  /* 0x000000ffff027224 */ /* 0x002fc800078e0006 */
[----:B------:R-:W-:Y:S01]  /*7ced0*/  IMAD.MOV.U32 R3, RZ, RZ, R7 ;  /* 0x000000ffff037224 */ /* 0x000fe200078e0007 */
[----:B------:R1:W-:Y:S01]  /*7cee0*/  STL [R1+0xa28], R7 ;  /* 0x000a280701007387 */ /* 0x0003e20000100800 */
[----:B------:R-:W-:-:S03]  /*7cef0*/  IADD3.X R42, R42, UR10, RZ, P2, !PT ;  /* 0x0000000a2a2a7c10 */ /* 0x000fc600097fe4ff */
[----:B------:R-:W-:Y:S04]  /*7cf00*/  STL [R1+0xa6c], R36 ;  /* 0x000a6c2401007387 */ /* 0x000fe80000100800 */
[----:B------:R5:W-:Y:S04]  /*7cf10*/  LDGSTS.E [R0+0xe000], [R2.64], P0 ;  /* 0x0e00000002007fae */ /* 0x000be8000812184c */
[----:B-1----:R-:W3:Y:S04]  /*7cf20*/  LDL.LU R7, [R1+0xbac] ;  /* 0x000bac0001077983 */ /* 0x002ee80000300800 */
[----:B------:R1:W-:Y:S04]  /*7cf30*/  STL [R1+0xa68], R42 ;  /* 0x000a682a01007387 */ /* 0x0003e80000100800 */
[----:B------:R-:W3:Y:S01]  /*7cf40*/  LDL.LU R6, [R1+0xbec] ;  /* 0x000bec0001067983 */ /* 0x000ee20000300800 */
[----:B-----5:R-:W-:Y:S01]  /*7cf50*/  IMAD.MOV.U32 R3, RZ, RZ, R42 ;  /* 0x000000ffff037224 */ /* 0x020fe200078e002a */
[----:B------:R-:W-:-:S02]  /*7cf60*/  IADD3 R37, P1, R37, UR11, RZ ;  /* 0x0000000b25257c10 */ /* 0x000fc4000ff3e0ff */
[----:B-1----:R-:W5:Y:S01]  /*7cf70*/  LDL.LU R42, [R1+0xba8] ;  /* 0x000ba800012a7983 */ /* 0x002f620000300800 */
[----:B------:R-:W-:Y:S01]  /*7cf80*/  IMAD.MOV.U32 R2, RZ, RZ, R36 ;  /* 0x000000ffff027224 */ /* 0x000fe200078e0024 */
[----:B------:R-:W-:Y:S02]  /*7cf90*/  IADD3 R4, P2, R4, UR11, RZ ;  /* 0x0000000b04047c10 */ /* 0x000fe4000ff5e0ff */
[----:B------:R-:W5:Y:S04]  /*7cfa0*/  LDL.LU R36, [R1+0xbe8] ;  /* 0x000be80001247983 */ /* 0x000f680000300800 */
[----:B------:R1:W-:Y:S04]  /*7cfb0*/  STL [R1+0xaac], R37 ;  /* 0x000aac2501007387 */ /* 0x0003e80000100800 */
[----:B------:R1:W-:Y:S01]  /*7cfc0*/  LDGSTS.E [R0+0xf000], [R2.64], P0 ;  /* 0x0f00000002007fae */ /* 0x0003e2000812184c */
[----:B------:R-:W-:Y:S01]  /*7cfd0*/  IADD3.X R43, R43, UR10, RZ, P1, !PT ;  /* 0x0000000a2b2b7c10 */ /* 0x000fe20008ffe4ff */
[----:B-1----:R-:W-:-:S04]  /*7cfe0*/  IMAD.MOV.U32 R2, RZ, RZ, R37 ;  /* 0x000000ffff027224 */ /* 0x002fc800078e0025 */
[----:B------:R1:W-:Y:S01]  /*7cff0*/  STL [R1+0xaa8], R43 ;  /* 0x000aa82b01007387 */ /* 0x0003e20000100800 */
[----:B------:R-:W-:-:S03]  /*7d000*/  IADD3.X R38, R38, UR10, RZ, P2, !PT ;  /* 0x0000000a26267c10 */ /* 0x000fc600097fe4ff */
[----:B------:R1:W-:Y:S01]  /*7d010*/  STL [R1+0xaec], R4 ;  /* 0x000aec0401007387 */ /* 0x0003e20000100800 */
[----:B------:R-:W-:-:S03]  /*7d020*/  IMAD.MOV.U32 R3, RZ, RZ, R43 ;  /* 0x000000ffff037224 */ /* 0x000fc600078e002b */
[----:B------:R-:W5:Y:S04]  /*7d030*/  LDL.LU R37, [R1+0xc2c] ;  /* 0x000c2c0001257983 */ /* 0x000f680000300800 */
[----:B------:R1:W-:Y:S04]  /*7d040*/  STL [R1+0xae8], R38 ;  /* 0x000ae82601007387 */ /* 0x0003e80000100800 */
[----:B------:R-:W5:Y:S04]  /*7d050*/  LDL.LU R74, [R1+0xc6c] ;  /* 0x000c6c00014a7983 */ /* 0x000f680000300800 */
[----:B-1----:R-:W5:Y:S04]  /*7d060*/  LDL.LU R43, [R1+0xc28] ;  /* 0x000c2800012b7983 */ /* 0x002f680000300800 */
[----:B------:R-:W5:Y:S04]  /*7d070*/  LDL.LU R75, [R1+0xc68] ;  /* 0x000c6800014b7983 */ /* 0x000f680000300800 */
[----:B------:R1:W-:Y:S02]  /*7d080*/  LDGSTS.E [R0+0x10000], [R2.64], P0 ;  /* 0x1000000002007fae */ /* 0x0003e4000812184c */
[----:B-1----:R-:W-:-:S02]  /*7d090*/  IMAD.MOV.U32 R2, RZ, RZ, R4 ;  /* 0x000000ffff027224 */ /* 0x002fc400078e0004 */
[----:B------:R-:W-:Y:S01]  /*7d0a0*/  IMAD.MOV.U32 R3, RZ, RZ, R38 ;  /* 0x000000ffff037224 */ /* 0x000fe200078e0026 */
[----:B------:R-:W5:Y:S04]  /*7d0b0*/  LDL.LU R4, [R1+0xcac] ;  /* 0x000cac0001047983 */ /* 0x000f680000300800 */
[----:B------:R-:W5:Y:S04]  /*7d0c0*/  LDL.LU R38, [R1+0xcec] ;  /* 0x000cec0001267983 */ /* 0x000f680000300800 */
[----:B------:R1:W-:Y:S01]  /*7d0d0*/  LDGSTS.E [R0+0x11000], [R2.64], P0 ;  /* 0x1100000002007fae */ /* 0x0003e2000812184c */
[----:B----4-:R-:W-:-:S05]  /*7d0e0*/  IADD3 R40, P1, R40, UR11, RZ ;  /* 0x0000000b28287c10 */ /* 0x010fca000ff3e0ff */
[----:B------:R4:W-:Y:S01]  /*7d0f0*/  STL [R1+0xb2c], R40 ;  /* 0x000b2c2801007387 */ /* 0x0009e20000100800 */
[----:B------:R-:W-:Y:S02]  /*7d100*/  IADD3 R5, P2, R5, UR11, RZ ;  /* 0x0000000b05057c10 */ /* 0x000fe4000ff5e0ff */
[----:B--2---:R-:W-:Y:S02]  /*7d110*/  IADD3.X R41, R41, UR10, RZ, P1, !PT ;  /* 0x0000000a29297c10 */ /* 0x004fe40008ffe4ff */
[----:B-1----:R-:W-:Y:S02]  /*7d120*/  MOV R2, R40 ;  /* 0x0000002800027202 */ /* 0x002fe40000000f00 */
[----:B---3--:R-:W-:Y:S01]  /*7d130*/  IADD3.X R39, R39, UR10, RZ, P2, !PT ;  /* 0x0000000a27277c10 */ /* 0x008fe200097fe4ff */
[----:B------:R1:W-:Y:S04]  /*7d140*/  STL [R1+0xb28], R41 ;  /* 0x000b282901007387 */ /* 0x0003e80000100800 */
[----:B------:R2:W-:Y:S01]  /*7d150*/  STL [R1+0xb6c], R5 ;  /* 0x000b6c0501007387 */ /* 0x0005e20000100800 */
[----:B------:R-:W-:-:S03]  /*7d160*/  IMAD.MOV.U32 R3, RZ, RZ, R41 ;  /* 0x000000ffff037224 */ /* 0x000fc600078e0029 */
[----:B----4-:R-:W3:Y:S04]  /*7d170*/  LDL.LU R40, [R1+0xca8] ;  /* 0x000ca80001287983 */ /* 0x010ee80000300800 */
[----:B------:R4:W-:Y:S04]  /*7d180*/  STL [R1+0xb68], R39 ;  /* 0x000b682701007387 */ /* 0x0009e80000100800 */
[----:B-1----:R-:W3:Y:S04]  /*7d190*/  LDL.LU R41, [R1+0xce8] ;  /* 0x000ce80001297983 */ /* 0x002ee80000300800 */
[----:B------:R1:W-:Y:S02]  /*7d1a0*/  LDGSTS.E [R0+0x12000], [R2.64], P0 ;  /* 0x1200000002007fae */ /* 0x0003e4000812184c */
[----:B-1----:R-:W-:Y:S01]  /*7d1b0*/  IMAD.MOV.U32 R2, RZ, RZ, R5 ;  /* 0x000000ffff027224 */ /* 0x002fe200078e0005 */
[----:B------:R-:W-:Y:S01]  /*7d1c0*/  IADD3 R7, P1, R7, UR11, RZ ;  /* 0x0000000b07077c10 */ /* 0x000fe2000ff3e0ff */
[----:B------:R-:W-:Y:S01]  /*7d1d0*/  IMAD.MOV.U32 R3, RZ, RZ, R39 ;  /* 0x000000ffff037224 */ /* 0x000fe200078e0027 */
[----:B--2---:R-:W2:Y:S04]  /*7d1e0*/  LDL.LU R5, [R1+0xd2c] ;  /* 0x000d2c0001057983 */ /* 0x004ea80000300800 */
[----:B----4-:R-:W4:Y:S01]  /*7d1f0*/  LDL.LU R39, [R1+0xd6c] ;  /* 0x000d6c0001277983 */ /* 0x010f220000300800 */
[----:B------:R-:W-:-:S03]  /*7d200*/  IADD3 R6, P2, R6, UR11, RZ ;  /* 0x0000000b06067c10 */ /* 0x000fc6000ff5e0ff */
[----:B------:R1:W-:Y:S01]  /*7d210*/  STL [R1+0xbac], R7 ;  /* 0x000bac0701007387 */ /* 0x0003e20000100800 */
[----:B-----5:R-:W-:-:S03]  /*7d220*/  IADD3.X R42, R42, UR10, RZ, P1, !PT ;  /* 0x0000000a2a2a7c10 */ /* 0x020fc60008ffe4ff */
[----:B------:R5:W-:Y:S01]  /*7d230*/  LDGSTS.E [R0+0x13000], [R2.64], P0 ;  /* 0x1300000002007fae */ /* 0x000be2000812184c */
[----:B------:R-:W-:-:S03]  /*7d240*/  IADD3.X R36, R36, UR10, RZ, P2, !PT ;  /* 0x0000000a24247c10 */ /* 0x000fc600097fe4ff */
[----:B------:R1:W-:Y:S04]  /*7d250*/  STL [R1+0xba8], R42 ;  /* 0x000ba82a01007387 */ /* 0x0003e80000100800 */
[----:B------:R-:W-:Y:S01]  /*7d260*/  STL [R1+0xbec], R6 ;  /* 0x000bec0601007387 */ /* 0x000fe20000100800 */
[----:B-----5:R-:W-:-:S03]  /*7d270*/  IMAD.MOV.U32 R2, RZ, RZ, R7 ;  /* 0x000000ffff027224 */ /* 0x020fc600078e0007 */
[----:B-1----:R-:W4:Y:S01]  /*7d280*/  LDL.LU R7, [R1+0xd28] ;  /* 0x000d280001077983 */ /* 0x002f220000300800 */
[----:B------:R-:W-:-:S03]  /*7d290*/  IMAD.MOV.U32 R3, RZ, RZ, R42 ;  /* 0x000000ffff037224 */ /* 0x000fc600078e002a */
[----:B------:R1:W-:Y:S04]  /*7d2a0*/  STL [R1+0xbe8], R36 ;  /* 0x000be82401007387 */ /* 0x0003e80000100800 */
[----:B------:R-:W4:Y:S04]  /*7d2b0*/  LDL.LU R42, [R1+0xd68] ;  /* 0x000d6800012a7983 */ /* 0x000f280000300800 */
[----:B------:R1:W-:Y:S01]  /*7d2c0*/  LDGSTS.E [R0+0x14000], [R2.64], P0 ;  /* 0x1400000002007fae */ /* 0x0003e2000812184c */
[----:B------:R-:W-:Y:S01]  /*7d2d0*/  IADD3 R37, P1, R37, UR11, RZ ;  /* 0x0000000b25257c10 */ /* 0x000fe2000ff3e0ff */
[----:B-1----:R-:W-:-:S02]  /*7d2e0*/  IMAD.MOV.U32 R2, RZ, RZ, R6 ;  /* 0x000000ffff027224 */ /* 0x002fc400078e0006 */
[----:B------:R-:W-:Y:S01]  /*7d2f0*/  IMAD.MOV.U32 R3, RZ, RZ, R36 ;  /* 0x000000ffff037224 */ /* 0x000fe200078e0024 */
[----:B------:R-:W-:Y:S01]  /*7d300*/  IADD3 R74, P2, R74, UR11, RZ ;  /* 0x0000000b4a4a7c10 */ /* 0x000fe2000ff5e0ff */
[----:B------:R-:W4:Y:S01]  /*7d310*/  LDL.LU R36, [R1+0xdac] ;  /* 0x000dac0001247983 */ /* 0x000f220000300800 */
[----:B------:R-:W-:-:S03]  /*7d320*/  IADD3.X R43, R43, UR10, RZ, P1, !PT ;  /* 0x0000000a2b2b7c10 */ /* 0x000fc60008ffe4ff */
[----:B------:R-:W4:Y:S01]  /*7d330*/  LDL.LU R6, [R1+0xdec] ;  /* 0x000dec0001067983 */ /* 0x000f220000300800 */
[----:B------:R-:W-:-:S03]  /*7d340*/  IADD3.X R75, R75, UR10, RZ, P2, !PT ;  /* 0x0000000a4b4b7c10 */ /* 0x000fc600097fe4ff */
[----:B------:R-:W-:Y:S04]  /*7d350*/  STL [R1+0xc2c], R37 ;  /* 0x000c2c2501007387 */ /* 0x000fe80000100800 */
[----:B------:R1:W-:Y:S04]  /*7d360*/  LDGSTS.E [R0+0x15000], [R2.64], P0 ;  /* 0x1500000002007fae */ /* 0x0003e8000812184c */
[----:B------:R1:W-:Y:S04]  /*7d370*/  STL [R1+0xc28], R43 ;  /* 0x000c282b01007387 */ /* 0x0003e80000100800 */
[----:B------:R-:W-:Y:S01]  /*7d380*/  STL [R1+0xc6c], R74 ;  /* 0x000c6c4a01007387 */ /* 0x000fe20000100800 */
[----:B-1----:R-:W-:-:S03]  /*7d390*/  IMAD.MOV.U32 R3, RZ, RZ, R43 ;  /* 0x000000ffff037224 */ /* 0x002fc600078e002b */
[----:B------:R-:W4:Y:S01]  /*7d3a0*/  LDL.LU R43, [R1+0xda8] ;  /* 0x000da800012b7983 */ /* 0x000f220000300800 */
[----:B------:R-:W-:-:S03]  /*7d3b0*/  IMAD.MOV.U32 R2, RZ, RZ, R37 ;  /* 0x000000ffff027224 */ /* 0x000fc600078e0025 */
[----:B------:R-:W-:Y:S04]  /*7d3c0*/  STL [R1+0xc68], R75 ;  /* 0x000c684b01007387 */ /* 0x000fe80000100800 */
[----:B------:R-:W4:Y:S01]  /*7d3d0*/  LDL.LU R37, [R1+0xde8] ;  /* 0x000de80001257983 */ /* 0x000f220000300800 */
        /* <DEDUP_REMOVED lines=14> */
[----:B-1----:R-:W5:Y:S04]  /*7d4c0*/  LDL.LU R40, [R1+0xe2c] ;  /* 0x000e2c0001287983 */ /* 0x002f680000300800 */
[----:B------:R1:W-:Y:S04]  /*7d4d0*/  STL [R1+0xce8], R41 ;  /* 0x000ce82901007387 */ /* 0x0003e80000100800 */
[----:B------:R-:W5:Y:S01]  /*7d4e0*/  LDL.LU R4, [R1+0xe6c] ;  /* 0x000e6c0001047983 */ /* 0x000f620000300800 */
[----:B---3--:R-:W-:Y:S01]  /*7d4f0*/  IMAD.MOV.U32 R3, RZ, RZ, R41 ;  /* 0x000000ffff037224 */ /* 0x008fe200078e0029 */
[----:B--2---:R-:W-:-:S02]  /*7d500*/  IADD3 R5, P1, R5, UR11, RZ ;  /* 0x0000000b05057c10 */ /* 0x004fc4000ff3e0ff */
[----:B-1----:R-:W2:Y:S01]  /*7d510*/  LDL.LU R41, [R1+0xe28] ;  /* 0x000e280001297983 */ /* 0x002ea20000300800 */
[----:B------:R-:W-:Y:S01]  /*7d520*/  IMAD.MOV.U32 R2, RZ, RZ, R38 ;  /* 0x000000ffff027224 */ /* 0x000fe200078e0026 */
[----:B----4-:R-:W-:Y:S02]  /*7d530*/  IADD3 R39, P2, R39, UR11, RZ ;  /* 0x0000000b27277c10 */ /* 0x010fe4000ff5e0ff */
[----:B------:R-:W3:Y:S04]  /*7d540*/  LDL.LU R38, [R1+0xe68] ;  /* 0x000e680001267983 */ /* 0x000ee80000300800 */
[----:B------:R1:W-:Y:S04]  /*7d550*/  LDGSTS.E [R0+0x19000], [R2.64], P0 ;  /* 0x1900000002007fae */ /* 0x0003e8000812184c */
[----:B------:R-:W-:Y:S01]  /*7d560*/  STL [R1+0xd2c], R5 ;  /* 0x000d2c0501007387 */ /* 0x000fe20000100800 */
[----:B-1----:R-:W-:Y:S01]  /*7d570*/  IMAD.MOV.U32 R2, RZ, RZ, R5 ;  /* 0x000000ffff027224 */ /* 0x002fe200078e0005 */
[----:B------:R-:W-:-:S05]  /*7d580*/  IADD3.X R7, R7, UR10, RZ, P1, !PT ;  /* 0x0000000a07077c10 */ /* 0x000fca0008ffe4ff */
        /* <DEDUP_REMOVED lines=8> */
[----:B----4-:R-:W-:Y:S01]  /*7d610*/  IMAD.MOV.U32 R3, RZ, RZ, R42 ;  /* 0x000000ffff037224 */ /* 0x010fe200078e002a */
[----:B------:R-:W-:-:S02]  /*7d620*/  IADD3 R36, P1, R36, UR11, RZ ;  /* 0x0000000b24247c10 */ /* 0x000fc4000ff3e0ff */
[----:B-1----:R-:W4:Y:S01]  /*7d630*/  LDL.LU R42, [R1+0xea8] ;  /* 0x000ea800012a7983 */ /* 0x002f220000300800 */
[----:B------:R-:W-:Y:S01]  /*7d640*/  IMAD.MOV.U32 R2, RZ, RZ, R39 ;  /* 0x000000ffff027224 */ /* 0x000fe200078e0027 */
[----:B------:R-:W-:Y:S02]  /*7d650*/  IADD3 R6, P2, R6, UR11, RZ ;  /* 0x0000000b06067c10 */ /* 0x000fe4000ff5e0ff */
[----:B------:R-:W4:Y:S04]  /*7d660*/  LDL.LU R39, [R1+0xee8] ;  /* 0x000ee80001277983 */ /* 0x000f280000300800 */
[----:B------:R1:W-:Y:S04]  /*7d670*/  STL [R1+0xdac], R36 ;  /* 0x000dac2401007387 */ /* 0x0003e80000100800 */
[----:B------:R1:W-:Y:S01]  /*7d680*/  LDGSTS.E [R0+0x1b000], [R2.64], P0 ;  /* 0x1b00000002007fae */ /* 0x0003e2000812184c */
[----:B------:R-:W-:-:S02]  /*7d690*/  IADD3.X R43, R43, UR10, RZ, P1, !PT ;  /* 0x0000000a2b2b7c10 */ /* 0x000fc40008ffe4ff */
[----:B-1----:R-:W-:-:S03]  /*7d6a0*/  MOV R2, R36 ;  /* 0x0000002400027202 */ /* 0x002fc60000000f00 */
[----:B------:R1:W-:Y:S01]  /*7d6b0*/  STL [R1+0xda8], R43 ;  /* 0x000da82b01007387 */ /* 0x0003e20000100800 */
[----:B------:R-:W-:-:S03]  /*7d6c0*/  IADD3.X R37, R37, UR10, RZ, P2, !PT ;  /* 0x0000000a25257c10 */ /* 0x000fc600097fe4ff */
[----:B------:R1:W-:Y:S01]  /*7d6d0*/  STL [R1+0xdec], R6 ;  /* 0x000dec0601007387 */ /* 0x0003e20000100800 */
[----:B------:R-:W-:-:S03]  /*7d6e0*/  IMAD.MOV.U32 R3, RZ, RZ, R43 ;  /* 0x000000ffff037224 */ /* 0x000fc600078e002b */
[----:B------:R-:W4:Y:S04]  /*7d6f0*/  LDL.LU R36, [R1+0xf2c] ;  /* 0x000f2c0001247983 */ /* 0x000f280000300800 */
        /* <DEDUP_REMOVED lines=10> */
[----:B-----5:R-:W-:-:S05]  /*7d7a0*/  IADD3 R40, P1, R40, UR11, RZ ;  /* 0x0000000b28287c10 */ /* 0x020fca000ff3e0ff */
[----:B------:R5:W-:Y:S01]  /*7d7b0*/  STL [R1+0xe2c], R40 ;  /* 0x000e2c2801007387 */ /* 0x000be20000100800 */
[----:B------:R-:W-:Y:S02]  /*7d7c0*/  IADD3 R4, P2, R4, UR11, RZ ;  /* 0x0000000b04047c10 */ /* 0x000fe4000ff5e0ff */
[----:B--2---:R-:W-:Y:S01]  /*7d7d0*/  IADD3.X R41, R41, UR10, RZ, P1, !PT ;  /* 0x0000000a29297c10 */ /* 0x004fe20008ffe4ff */
[----:B-1----:R-:W-:Y:S01]  /*7d7e0*/  IMAD.MOV.U32 R2, RZ, RZ, R40 ;  /* 0x000000ffff027224 */ /* 0x002fe200078e0028 */
[----:B---3--:R-:W-:-:S03]  /*7d7f0*/  IADD3.X R38, R38, UR10, RZ, P2, !PT ;  /* 0x0000000a26267c10 */ /* 0x008fc600097fe4ff */
[----:B------:R1:W-:Y:S04]  /*7d800*/  STL [R1+0xe28], R41 ;  /* 0x000e282901007387 */ /* 0x0003e80000100800 */
[----:B------:R2:W-:Y:S01]  /*7d810*/  STL [R1+0xe6c], R4 ;  /* 0x000e6c0401007387 */ /* 0x0005e20000100800 */
[----:B------:R-:W-:-:S03]  /*7d820*/  IMAD.MOV.U32 R3, RZ, RZ, R41 ;  /* 0x000000ffff037224 */ /* 0x000fc600078e0029 */
[----:B-----5:R-:W3:Y:S04]  /*7d830*/  LDL.LU R40, [R1+0xfa8] ;  /* 0x000fa80001287983 */ /* 0x020ee80000300800 */
[----:B------:R5:W-:Y:S04]  /*7d840*/  STL [R1+0xe68], R38 ;  /* 0x000e682601007387 */ /* 0x000be80000100800 */
[----:B-1----:R-:W3:Y:S04]  /*7d850*/  LDL.LU R41, [R1+0xfe8] ;  /* 0x000fe80001297983 */ /* 0x002ee80000300800 */
[----:B------:R1:W-:Y:S02]  /*7d860*/  LDGSTS.E [R0+0x1e000], [R2.64], P0 ;  /* 0x1e00000002007fae */ /* 0x0003e4000812184c */
[----:B-1----:R-:W-:-:S02]  /*7d870*/  IMAD.MOV.U32 R2, RZ, RZ, R4 ;  /* 0x000000ffff027224 */ /* 0x002fc400078e0004 */
[----:B------:R-:W-:Y:S01]  /*7d880*/  IMAD.MOV.U32 R3, RZ, RZ, R38 ;  /* 0x000000ffff037224 */ /* 0x000fe200078e0026 */
[----:B--2---:R-:W2:Y:S01]  /*7d890*/  LDL.LU R4, [R1+0x102c] ;  /* 0x00102c0001047983 */ /* 0x004ea20000300800 */
[----:B------:R-:W-:-:S03]  /*7d8a0*/  IADD3 R7, P1, R7, UR11, RZ ;  /* 0x0000000b07077c10 */ /* 0x000fc6000ff3e0ff */
[----:B-----5:R-:W5:Y:S04]  /*7d8b0*/  LDL.LU R38, [R1+0x106c] ;  /* 0x00106c0001267983 */ /* 0x020f680000300800 */
[----:B------:R1:W-:Y:S01]  /*7d8c0*/  STL [R1+0xeac], R7 ;  /* 0x000eac0701007387 */ /* 0x0003e20000100800 */
[----:B------:R-:W-:-:S03]  /*7d8d0*/  IADD3 R5, P2, R5, UR11, RZ ;  /* 0x0000000b05057c10 */ /* 0x000fc6000ff5e0ff */
[----:B------:R1:W-:Y:S01]  /*7d8e0*/  LDGSTS.E [R0+0x1f000], [R2.64], P0 ;  /* 0x1f00000002007fae */ /* 0x0003e2000812184c */
[----:B----4-:R-:W-:Y:S02]  /*7d8f0*/  IADD3.X R42, R42, UR10, RZ, P1, !PT ;  /* 0x0000000a2a2a7c10 */ /* 0x010fe40008ffe4ff */
[----:B------:R-:W-:-:S03]  /*7d900*/  IADD3.X R39, R39, UR10, RZ, P2, !PT ;  /* 0x0000000a27277c10 */ /* 0x000fc600097fe4ff */
[----:B------:R4:W-:Y:S01]  /*7d910*/  STL [R1+0xea8], R42 ;  /* 0x000ea82a01007387 */ /* 0x0009e20000100800 */
[----:B-1----:R-:W-:-:S03]  /*7d920*/  IMAD.MOV.U32 R2, RZ, RZ, R7 ;  /* 0x000000ffff027224 */ /* 0x002fc600078e0007 */
[----:B------:R-:W-:Y:S04]  /*7d930*/  STL [R1+0xeec], R5 ;  /* 0x000eec0501007387 */ /* 0x000fe80000100800 */
[----:B------:R-:W5:Y:S01]  /*7d940*/  LDL.LU R7, [R1+0x1028] ;  /* 0x0010280001077983 */ /* 0x000f620000300800 */
[----:B------:R-:W-:-:S03]  /*7d950*/  IMAD.MOV.U32 R3, RZ, RZ, R42 ;  /* 0x000000ffff037224 */ /* 0x000fc600078e002a */
[----:B------:R1:W-:Y:S04]  /*7d960*/  STL [R1+0xee8], R39 ;  /* 0x000ee82701007387 */ /* 0x0003e80000100800 */
[----:B----4-:R-:W5:Y:S04]  /*7d970*/  LDL.LU R42, [R1+0x1068] ;  /* 0x00106800012a7983 */ /* 0x010f680000300800 */
[----:B------:R1:W-:Y:S01]  /*7d980*/  LDGSTS.E [R0+0x20000], [R2.64], P0 ;  /* 0x2000000002007fae */ /* 0x0003e2000812184c */
[----:B------:R-:W-:Y:S01]  /*7d990*/  IADD3 R36, P1, R36, UR11, RZ ;  /* 0x0000000b24247c10 */ /* 0x000fe2000ff3e0ff */
[----:B-1----:R-:W-:-:S02]  /*7d9a0*/  IMAD.MOV.U32 R2, RZ, RZ, R5 ;  /* 0x000000ffff027224 */ /* 0x002fc400078e0005 */
[----:B------:R-:W-:Y:S02]  /*7d9b0*/  IMAD.MOV.U32 R3, RZ, RZ, R39 ;  /* 0x000000ffff037224 */ /* 0x000fe400078e0027 */
[----:B------:R-:W5:Y:S01]  /*7d9c0*/  LDL.LU R39, [R1+0x10ac] ;  /* 0x0010ac0001277983 */ /* 0x000f620000300800 */
[----:B------:R-:W-:-:S03]  /*7d9d0*/  IADD3 R74, P2, R74, UR11, RZ ;  /* 0x0000000b4a4a7c10 */ /* 0x000fc6000ff5e0ff */
[----:B------:R-:W5:Y:S01]  /*7d9e0*/  LDL.LU R5, [R1+0x10ec] ;  /* 0x0010ec0001057983 */ /* 0x000f620000300800 */
[----:B------:R-:W-:-:S03]  /*7d9f0*/  IADD3.X R43, R43, UR10, RZ, P1, !PT ;  /* 0x0000000a2b2b7c10 */ /* 0x000fc60008ffe4ff */
[----:B------:R-:W-:Y:S01]  /*7da00*/  STL [R1+0xf2c], R36 ;  /* 0x000f2c2401007387 */ /* 0x000fe20000100800 */
[----:B------:R-:W-:-:S03]  /*7da10*/  IADD3.X R75, R75, UR10, RZ, P2, !PT ;  /* 0x0000000a4b4b7c10 */ /* 0x000fc600097fe4ff */
        /* <DEDUP_REMOVED lines=33> */
[----:B-1----:R-:W-:Y:S02]  /*7dc30*/  MOV R2, R4 ;  /* 0x0000000400027202 */ /* 0x002fe40000000f00 */
        /* <DEDUP_REMOVED lines=43> */
[----:B----4-:R-:W3:Y:S04]  /*7def0*/  LDL.LU R40, [R1+0x12a8] ;  /* 0x0012a80001287983 */ /* 0x010ee80000300800 */
[----:B------:R4:W-:Y:S04]  /*7df00*/  STL [R1+0x1168], R37 ;  /* 0x0011682501007387 */ /* 0x0009e80000100800 */
[----:B-1----:R-:W3:Y:S04]  /*7df10*/  LDL.LU R41, [R1+0x12e8] ;  /* 0x0012e80001297983 */ /* 0x002ee80000300800 */
[----:B------:R1:W-:Y:S02]  /*7df20*/  LDGSTS.E [R0+0x2a000], [R2.64], P0 ;  /* 0x2a00000002007fae */ /* 0x0003e4000812184c */
[----:B-1----:R-:W-:-:S02]  /*7df30*/  IMAD.MOV.U32 R2, RZ, RZ, R6 ;  /* 0x000000ffff027224 */ /* 0x002fc400078e0006 */
[----:B------:R-:W-:Y:S01]  /*7df40*/  IMAD.MOV.U32 R3, RZ, RZ, R37 ;  /* 0x000000ffff037224 */ /* 0x000fe200078e0025 */
[----:B--2---:R-:W2:Y:S01]  /*7df50*/  LDL.LU R6, [R1+0x132c] ;  /* 0x00132c0001067983 */ /* 0x004ea20000300800 */
[----:B------:R-:W-:-:S03]  /*7df60*/  IADD3 R7, P1, R7, UR11, RZ ;  /* 0x0000000b07077c10 */ /* 0x000fc6000ff3e0ff */
[----:B----4-:R-:W4:Y:S04]  /*7df70*/  LDL.LU R37, [R1+0x136c] ;  /* 0x00136c0001257983 */ /* 0x010f280000300800 */
[----:B------:R1:W-:Y:S01]  /*7df80*/  STL [R1+0x11ac], R7 ;  /* 0x0011ac0701007387 */ /* 0x0003e20000100800 */
[----:B------:R-:W-:-:S03]  /*7df90*/  IADD3 R4, P2, R4, UR11, RZ ;  /* 0x0000000b04047c10 */ /* 0x000fc6000ff5e0ff */
[----:B------:R1:W-:Y:S01]  /*7dfa0*/  LDGSTS.E [R0+0x2b000], [R2.64], P0 ;  /* 0x2b00000002007fae */ /* 0x0003e2000812184c */
[----:B-----5:R-:W-:Y:S02]  /*7dfb0*/  IADD3.X R42, R42, UR10, RZ, P1, !PT ;  /* 0x0000000a2a2a7c10 */ /* 0x020fe40008ffe4ff */
[----:B------:R-:W-:-:S03]  /*7dfc0*/  IADD3.X R38, R38, UR10, RZ, P2, !PT ;  /* 0x0000000a26267c10 */ /* 0x000fc600097fe4ff */
[----:B------:R5:W-:Y:S01]  /*7dfd0*/  STL [R1+0x11a8], R42 ;  /* 0x0011a82a01007387 */ /* 0x000be20000100800 */
[----:B-1----:R-:W-:-:S03]  /*7dfe0*/  IMAD.MOV.U32 R2, RZ, RZ, R7 ;  /* 0x000000ffff027224 */ /* 0x002fc600078e0007 */
[----:B------:R-:W-:Y:S01]  /*7dff0*/  STL [R1+0x11ec], R4 ;  /* 0x0011ec0401007387 */ /* 0x000fe20000100800 */
[----:B------:R-:W-:-:S03]  /*7e000*/  IMAD.MOV.U32 R3, RZ, RZ, R42 ;  /* 0x000000ffff037224 */ /* 0x000fc600078e002a */
[----:B------:R-:W4:Y:S04]  /*7e010*/  LDL.LU R7, [R1+0x1328] ;  /* 0x0013280001077983 */ /* 0x000f280000300800 */
[----:B------:R1:W-:Y:S04]  /*7e020*/  STL [R1+0x11e8], R38 ;  /* 0x0011e82601007387 */ /* 0x0003e80000100800 */
[----:B-----5:R-:W4:Y:S04]  /*7e030*/  LDL.LU R42, [R1+0x1368] ;  /* 0x00136800012a7983 */ /* 0x020f280000300800 */
[----:B------:R1:W-:Y:S01]  /*7e040*/  LDGSTS.E [R0+0x2c000], [R2.64], P0 ;  /* 0x2c00000002007fae */ /* 0x0003e2000812184c */
[----:B------:R-:W-:Y:S01]  /*7e050*/  IADD3 R39, P1, R39, UR11, RZ ;  /* 0x0000000b27277c10 */ /* 0x000fe2000ff3e0ff */
[----:B-1----:R-:W-:-:S02]  /*7e060*/  IMAD.MOV.U32 R2, RZ, RZ, R4 ;  /* 0x000000ffff027224 */ /* 0x002fc400078e0004 */
[----:B------:R-:W-:Y:S02]  /*7e070*/  IMAD.MOV.U32 R3, RZ, RZ, R38 ;  /* 0x000000ffff037224 */ /* 0x000fe400078e0026 */
[----:B------:R-:W4:Y:S01]  /*7e080*/  LDL.LU R38, [R1+0x13ac] ;  /* 0x0013ac0001267983 */ /* 0x000f220000300800 */
[----:B------:R-:W-:-:S03]  /*7e090*/  IADD3 R74, P2, R74, UR11, RZ ;  /* 0x0000000b4a4a7c10 */ /* 0x000fc6000ff5e0ff */
[----:B------:R-:W4:Y:S01]  /*7e0a0*/  LDL.LU R4, [R1+0x13ec] ;  /* 0x0013ec0001047983 */ /* 0x000f220000300800 */
[----:B------:R-:W-:-:S03]  /*7e0b0*/  IADD3.X R43, R43, UR10, RZ, P1, !PT ;  /* 0x0000000a2b2b7c10 */ /* 0x000fc60008ffe4ff */
[----:B------:R-:W-:Y:S01]  /*7e0c0*/  STL [R1+0x122c], R39 ;  /* 0x00122c2701007387 */ /* 0x000fe20000100800 */
[----:B------:R-:W-:-:S03]  /*7e0d0*/  IADD3.X R75, R75, UR10, RZ, P2, !PT ;  /* 0x0000000a4b4b7c10 */ /* 0x000fc600097fe4ff */
        /* <DEDUP_REMOVED lines=15> */
[----:B-1----:R-:W-:Y:S02]  /*7e1d0*/  MOV R2, R5 ;  /* 0x0000000500027202 */ /* 0x002fe40000000f00 */
        /* <DEDUP_REMOVED lines=10> */
[----:B--2---:R-:W-:Y:S01]  /*7e280*/  IADD3 R6, P1, R6, UR11, RZ ;  /* 0x0000000b06067c10 */ /* 0x004fe2000ff3e0ff */
[----:B------:R-:W-:Y:S01]  /*7e290*/  IMAD.MOV.U32 R2, RZ, RZ, R36 ;  /* 0x000000ffff027224 */ /* 0x000fe200078e0024 */
[----:B-1----:R-:W2:Y:S01]  /*7e2a0*/  LDL.LU R41, [R1+0x1428] ;  /* 0x0014280001297983 */ /* 0x002ea20000300800 */
[----:B----4-:R-:W-:-:S03]  /*7e2b0*/  IADD3 R37, P2, R37, UR11, RZ ;  /* 0x0000000b25257c10 */ /* 0x010fc6000ff5e0ff */
        /* <DEDUP_REMOVED lines=16> */
[----:B------:R-:W-:Y:S01]  /*7e3c0*/  IADD3 R4, P2, R4, UR11, RZ ;  /* 0x0000000b04047c10 */ /* 0x000fe2000ff5e0ff */
[----:B------:R-:W-:Y:S02]  /*7e3d0*/  IMAD.MOV.U32 R2, RZ, RZ, R37 ;  /* 0x000000ffff027224 */ /* 0x000fe400078e0025 */
[----:B------:R-:W4:Y:S04]  /*7e3e0*/  LDL.LU R37, [R1+0x14e8] ;  /* 0x0014e80001257983 */ /* 0x000f280000300800 */
[----:B------:R1:W-:Y:S04]  /*7e3f0*/  STL [R1+0x13ac], R38 ;  /* 0x0013ac2601007387 */ /* 0x0003e80000100800 */
[----:B------:R1:W-:Y:S01]  /*7e400*/  LDGSTS.E [R0+0x33000], [R2.64], P0 ;  /* 0x3300000002007fae */ /* 0x0003e2000812184c */
[----:B------:R-:W-:-:S05]  /*7e410*/  IADD3.X R43, R43, UR10, RZ, P1, !PT ;  /* 0x0000000a2b2b7c10 */ /* 0x000fca0008ffe4ff */
[----:B------:R1:W-:Y:S01]  /*7e420*/  STL [R1+0x13a8], R43 ;  /* 0x0013a82b01007387 */ /* 0x0003e20000100800 */
[----:B------:R-:W-:-:S03]  /*7e430*/  IADD3.X R39, R39, UR10, RZ, P2, !PT ;  /* 0x0000000a27277c10 */ /* 0x000fc600097fe4ff */
[----:B------:R1:W-:Y:S02]  /*7e440*/  STL [R1+0x13ec], R4 ;  /* 0x0013ec0401007387 */ /* 0x0003e40000100800 */
[----:B-1----:R-:W-:Y:S02]  /*7e450*/  IMAD.MOV.U32 R2, RZ, RZ, R38 ;  /* 0x000000ffff027224 */ /* 0x002fe400078e0026 */
[----:B------:R-:W4:Y:S04]  /*7e460*/  LDL.LU R74, [R1+0x152c] ;  /* 0x00152c00014a7983 */ /* 0x000f280000300800 */
[----:B------:R1:W-:Y:S04]  /*7e470*/  STL [R1+0x13e8], R39 ;  /* 0x0013e82701007387 */ /* 0x0003e80000100800 */
[----:B------:R-:W4:Y:S04]  /*7e480*/  LDL.LU R38, [R1+0x156c] ;  /* 0x00156c0001267983 */ /* 0x000f280000300800 */
[----:B------:R-:W4:Y:S01]  /*7e490*/  LDL.LU R75, [R1+0x1528] ;  /* 0x00152800014b7983 */ /* 0x000f220000300800 */
[----:B------:R-:W-:-:S03]  /*7e4a0*/  IMAD.MOV.U32 R3, RZ, RZ, R43 ;  /* 0x000000ffff037224 */ /* 0x000fc600078e002b */
[----:B------:R-:W4:Y:S04]  /*7e4b0*/  LDL.LU R43, [R1+0x1568] ;  /* 0x00156800012b7983 */ /* 0x000f280000300800 */
[----:B------:R1:W-:Y:S02]  /*7e4c0*/  LDGSTS.E [R0+0x34000], [R2.64], P0 ;  /* 0x3400000002007fae */ /* 0x0003e4000812184c */
[----:B-1----:R-:W-:Y:S02]  /*7e4d0*/  IMAD.MOV.U32 R2, RZ, RZ, R4 ;  /* 0x000000ffff027224 */ /* 0x002fe400078e0004 */
        /* <DEDUP_REMOVED lines=29> */
[----:B------:R1:W-:Y:S01]  /*7e6b0*/  STL [R1+0x14ec], R6 ;  /* 0x0014ec0601007387 */ /* 0x0003e20000100800 */
[----:B------:R-:W-:-:S03]  /*7e6c0*/  IMAD.MOV.U32 R3, RZ, RZ, R42 ;  /* 0x000000ffff037224 */ /* 0x000fc600078e002a */
[----:B------:R-:W5:Y:S04]  /*7e6d0*/  LDL.LU R7, [R1+0x1628] ;  /* 0x0016280001077983 */ /* 0x000f680000300800 */
[----:B------:R1:W-:Y:S04]  /*7e6e0*/  STL [R1+0x14e8], R37 ;  /* 0x0014e82501007387 */ /* 0x0003e80000100800 */
[----:B----4-:R-:W5:Y:S04]  /*7e6f0*/  LDL.LU R42, [R1+0x1668] ;  /* 0x00166800012a7983 */ /* 0x010f680000300800 */
[----:B------:R1:W-:Y:S01]  /*7e700*/  LDGSTS.E [R0+0x38000], [R2.64], P0 ;  /* 0x3800000002007fae */ /* 0x0003e2000812184c */
[----:B------:R-:W-:Y:S01]  /*7e710*/  IADD3 R74, P1, R74, UR11, RZ ;  /* 0x0000000b4a4a7c10 */ /* 0x000fe2000ff3e0ff */
[----:B-1----:R-:W-:-:S02]  /*7e720*/  IMAD.MOV.U32 R2, RZ, RZ, R6 ;  /* 0x000000ffff027224 */ /* 0x002fc400078e0006 */
[----:B------:R-:W-:Y:S01]  /*7e730*/  IMAD.MOV.U32 R3, RZ, RZ, R37 ;  /* 0x000000ffff037224 */ /* 0x000fe200078e0025 */
[----:B------:R-:W5:Y:S01]  /*7e740*/  LDL.LU R6, [R1+0x6b4] ;  /* 0x0006b40001067983 */ /* 0x000f620000300800 */
[----:B------:R-:W-:-:S03]  /*7e750*/  IADD3 R38, P2, R38, UR11, RZ ;  /* 0x0000000b26267c10 */ /* 0x000fc6000ff5e0ff */
[----:B------:R1:W-:Y:S01]  /*7e760*/  LDGSTS.E [R0+0x39000], [R2.64], P0 ;  /* 0x3900000002007fae */ /* 0x0003e2000812184c */
[----:B------:R-:W-:-:S03]  /*7e770*/  IADD3.X R75, R75, UR10, RZ, P1, !PT ;  /* 0x0000000a4b4b7c10 */ /* 0x000fc60008ffe4ff */
[----:B------:R-:W5:Y:S01]  /*7e780*/  LDL.LU R37, [R1+0x6f4] ;  /* 0x0006f40001257983 */ /* 0x000f620000300800 */
[----:B------:R-:W-:-:S03]  /*7e790*/  IADD3.X R43, R43, UR10, RZ, P2, !PT ;  /* 0x0000000a2b2b7c10 */ /* 0x000fc600097fe4ff */
[----:B------:R-:W-:Y:S01]  /*7e7a0*/  STL [R1+0x152c], R74 ;  /* 0x00152c4a01007387 */ /* 0x000fe20000100800 */
[----:B-1----:R-:W-:Y:S01]  /*7e7b0*/  MOV R2, R74 ;  /* 0x0000004a00027202 */ /* 0x002fe20000000f00 */
[----:B------:R-:W-:Y:S02]  /*7e7c0*/  IMAD.MOV.U32 R3, RZ, RZ, R75 ;  /* 0x000000ffff037224 */ /* 0x000fe400078e004b */
[----:B------:R-:W-:Y:S04]  /*7e7d0*/  STL [R1+0x1528], R75 ;  /* 0x0015284b01007387 */ /* 0x000fe80000100800 */
[----:B------:R1:W-:Y:S04]  /*7e7e0*/  STL [R1+0x156c], R38 ;  /* 0x00156c2601007387 */ /* 0x0003e80000100800 */
[----:B------:R1:W-:Y:S04]  /*7e7f0*/  LDGSTS.E [R0+0x3a000], [R2.64], P0 ;  /* 0x3a00000002007fae */ /* 0x0003e8000812184c */
[----:B------:R1:W-:Y:S02]  /*7e800*/  STL [R1+0x1568], R43 ;  /* 0x0015682b01007387 */ /* 0x0003e40000100800 */
[----:B-1----:R-:W-:-:S02]  /*7e810*/  IMAD.MOV.U32 R2, RZ, RZ, R38 ;  /* 0x000000ffff027224 */ /* 0x002fc400078e0026 */
[----:B------:R-:W5:Y:S01]  /*7e820*/  LDL.LU R38, [R1+0x6b0] ;  /* 0x0006b00001267983 */ /* 0x000f620000300800 */
[----:B------:R-:W-:-:S03]  /*7e830*/  IMAD.MOV.U32 R3, RZ, RZ, R43 ;  /* 0x000000ffff037224 */ /* 0x000fc600078e002b */
[----:B------:R-:W5:Y:S01]  /*7e840*/  LDL.LU R43, [R1+0x6f0] ;  /* 0x0006f000012b7983 */ /* 0x000f620000300800 */
[----:B------:R-:W-:Y:S01]  /*7e850*/  IADD3 R4, P1, R4, UR11, RZ ;  /* 0x0000000b04047c10 */ /* 0x000fe2000ff3e0ff */
[----:B------:R-:W-:Y:S01]  /*7e860*/  IMAD.MOV.U32 R155, RZ, RZ, R76 ;  /* 0x000000ffff9b7224 */ /* 0x000fe200078e004c */
[----:B------:R-:W-:Y:S01]  /*7e870*/  IADD3 R39, P2, R39, UR11, RZ ;  /* 0x0000000b27277c10 */ /* 0x000fe2000ff5e0ff */
[----:B------:R-:W1:Y:S04]  /*7e880*/  S2R R76, SR_TID.X ;  /* 0x00000000004c7919 */ /* 0x000e680000002100 */
[----:B------:R1:W-:Y:S04]  /*7e890*/  LDGSTS.E [R0+0x3b000], [R2.64], P0 ;  /* 0x3b00000002007fae */ /* 0x0003e8000812184c */
[----:B------:R1:W-:Y:S02]  /*7e8a0*/  STL [R1+0x15ac], R4 ;  /* 0x0015ac0401007387 */ /* 0x0003e40000100800 */
[----:B-1----:R-:W-:Y:S01]  /*7e8b0*/  IMAD.MOV.U32 R2, RZ, RZ, R4 ;  /* 0x000000ffff027224 */ /* 0x002fe200078e0004 */
[----:B------:R-:W-:-:S05]  /*7e8c0*/  LOP3.LUT R76, R76, 0x7f, RZ, 0xc0, !PT ;  /* 0x0000007f4c4c7812 */ /* 0x000fca00078ec0ff */
[----:B------:R-:W-:-:S05]  /*7e8d0*/  IMAD.SHL.U32 R76, R76, 0x4, RZ ;  /* 0x000000044c4c7824 */ /* 0x000fca00078e00ff */
[----:B------:R-:W-:Y:S02]  /*7e8e0*/  LOP3.LUT R74, R76, 0x10, RZ, 0x3c, !PT ;  /* 0x000000104c4a7812 */ /* 0x000fe400078e3cff */
[----:B---3--:R-:W-:-:S05]  /*7e8f0*/  IADD3.X R40, R40, UR10, RZ, P1, !PT ;  /* 0x0000000a28287c10 */ /* 0x008fca0008ffe4ff */
[----:B------:R-:W-:Y:S01]  /*7e900*/  IMAD.MOV.U32 R3, RZ, RZ, R40 ;  /* 0x000000ffff037224 */ /* 0x000fe200078e0028 */
[----:B------:R1:W-:Y:S01]  /*7e910*/  STL [R1+0x15a8], R40 ;  /* 0x0015a82801007387 */ /* 0x0003e20000100800 */
[----:B------:R-:W-:-:S03]  /*7e920*/  IADD3.X R41, R41, UR10, RZ, P2, !PT ;  /* 0x0000000a29297c10 */ /* 0x000fc600097fe4ff */
[----:B------:R3:W-:Y:S04]  /*7e930*/  STL [R1+0x15ec], R39 ;  /* 0x0015ec2701007387 */ /* 0x0007e80000100800 */
[----:B------:R-:W4:Y:S04]  /*7e940*/  LDL.LU R4, [R1+0x734] ;  /* 0x0007340001047983 */ /* 0x000f280000300800 */
[----:B------:R3:W-:Y:S04]  /*7e950*/  STL [R1+0x15e8], R41 ;  /* 0x0015e82901007387 */ /* 0x0007e80000100800 */
[----:B------:R3:W-:Y:S04]  /*7e960*/  LDGSTS.E [R0+0x3c000], [R2.64], P0 ;  /* 0x3c00000002007fae */ /* 0x0007e8000812184c */
[----:B-1----:R-:W4:Y:S01]  /*7e970*/  LDL.LU R40, [R1+0x774] ;  /* 0x0007740001287983 */ /* 0x002f220000300800 */
[----:B--2---:R-:W-:Y:S01]  /*7e980*/  IADD3 R5, P1, R5, UR11, RZ ;  /* 0x0000000b05057c10 */ /* 0x004fe2000ff3e0ff */
[----:B---3--:R-:W-:-:S02]  /*7e990*/  IMAD.MOV.U32 R2, RZ, RZ, R39 ;  /* 0x000000ffff027224 */ /* 0x008fc400078e0027 */
[----:B------:R-:W2:Y:S01]  /*7e9a0*/  LDL.LU R39, [R1+0x730] ;  /* 0x0007300001277983 */ /* 0x000ea20000300800 */
[----:B------:R-:W-:Y:S01]  /*7e9b0*/  IMAD.MOV.U32 R3, RZ, RZ, R41 ;  /* 0x000000ffff037224 */ /* 0x000fe200078e0029 */
[----:B-----5:R-:W-:Y:S02]  /*7e9c0*/  IADD3 R36, P2, R36, UR11, RZ ;  /* 0x0000000b24247c10 */ /* 0x020fe4000ff5e0ff */
        /* <DEDUP_REMOVED lines=14> */
[----:B------:R-:W-:Y:S01]  /*7eab0*/  IADD3 R6, P1, R6, UR11, RZ ;  /* 0x0000000b06067c10 */ /* 0x000fe2000ff3e0ff */
[----:B------:R-:W-:Y:S01]  /*7eac0*/  IMAD.MOV.U32 R2, RZ, RZ, R36 ;  /* 0x000000ffff027224 */ /* 0x000fe200078e0024 */
[----:B-1----:R-:W5:Y:S04]  /*7ead0*/  LDL.LU R42, [R1+0x7b0] ;  /* 0x0007b000012a7983 */ /* 0x002f680000300800 */
[----:B------:R-:W5:Y:S01]  /*7eae0*/  LDL.LU R36, [R1+0x7f0] ;  /* 0x0007f00001247983 */ /* 0x000f620000300800 */
[----:B------:R-:W-:-:S03]  /*7eaf0*/  IADD3 R37, P2, R37, UR11, RZ ;  /* 0x0000000b25257c10 */ /* 0x000fc6000ff5e0ff */
[----:B------:R1:W-:Y:S04]  /*7eb00*/  LDGSTS.E [R0+0x3f000], [R2.64], P0 ;  /* 0x3f00000002007fae */ /* 0x0003e8000812184c */
[----:B------:R-:W-:Y:S01]  /*7eb10*/  STL [R1+0x6b4], R6 ;  /* 0x0006b40601007387 */ /* 0x000fe20000100800 */
[----:B-1----:R-:W-:-:S03]  /*7eb20*/  IMAD.U32 R0, RZ, RZ, UR8 ;  /* 0x00000008ff007e24 */ /* 0x002fc6000f8e00ff */
[----:B------:R-:W-:Y:S01]  /*7eb30*/  STL [R1+0x6f4], R37 ;  /* 0x0006f42501007387 */ /* 0x000fe20000100800 */
[----:B------:R-:W-:Y:S02]  /*7eb40*/  IMAD.MOV.U32 R2, RZ, RZ, R6 ;  /* 0x000000ffff027224 */ /* 0x000fe400078e0006 */
[----:B------:R-:W-:Y:S01]  /*7eb50*/  IMAD R0, R0, 0x40000, R74 ;  /* 0x0004000000007824 */ /* 0x000fe200078e024a */
[----:B------:R-:W-:Y:S02]  /*7eb60*/  IADD3.X R38, R38, UR10, RZ, P1, !PT ;  /* 0x0000000a26267c10 */ /* 0x000fe40008ffe4ff */
[----:B------:R-:W-:-:S03]  /*7eb70*/  IADD3.X R43, R43, UR10, RZ, P2, !PT ;  /* 0x0000000a2b2b7c10 */ /* 0x000fc600097fe4ff */
[----:B------:R-:W-:Y:S01]  /*7eb80*/  IMAD.MOV.U32 R3, RZ, RZ, R38 ;  /* 0x000000ffff037224 */ /* 0x000fe200078e0026 */
[----:B------:R1:W-:Y:S04]  /*7eb90*/  STL [R1+0x6b0], R38 ;  /* 0x0006b02601007387 */ /* 0x0003e80000100800 */
[----:B------:R1:W-:Y:S04]  /*7eba0*/  LDGSTS.E [R0+0x200], [R2.64], P0 ;  /* 0x0020000002007fae */ /* 0x0003e8000812184c */
[----:B-1----:R-:W5:Y:S04]  /*7ebb0*/  LDL.LU R38, [R1+0x834] ;  /* 0x0008340001267983 */ /* 0x002f680000300800 */
[----:B------:R-:W5:Y:S01]  /*7ebc0*/  LDL.LU R6, [R1+0x874] ;  /* 0x0008740001067983 */ /* 0x000f620000300800 */
[----:B------:R-:W-:-:S03]  /*7ebd0*/  IMAD.MOV.U32 R3, RZ, RZ, R43 ;  /* 0x000000ffff037224 */ /* 0x000fc600078e002b */
[----:B------:R1:W-:Y:S01]  /*7ebe0*/  STL [R1+0x6f0], R43 ;  /* 0x0006f02b01007387 */ /* 0x0003e20000100800 */
[----:B------:R-:W-:-:S05]  /*7ebf0*/  IMAD.MOV.U32 R2, RZ, RZ, R37 ;  /* 0x000000ffff027224 */ /* 0x000fca00078e0025 */
[----:B------:R4:W-:Y:S04]  /*7ec00*/  LDGSTS.E [R0+0x1200], [R2.64], P0 ;  /* 0x0120000002007fae */ /* 0x0009e8000812184c */
[----:B-1----:R-:W5:Y:S04]  /*7ec10*/  LDL.LU R43, [R1+0x830] ;  /* 0x00083000012b7983 */ /* 0x002f680000300800 */
[----:B------:R-:W5:Y:S01]  /*7ec20*/  LDL.LU R37, [R1+0x870] ;  /* 0x0008700001257983 */ /* 0x000f620000300800 */
[----:B----4-:R-:W-:-:S05]  /*7ec30*/  IADD3 R4, P1, R4, UR11, RZ ;  /* 0x0000000b04047c10 */ /* 0x010fca000ff3e0ff */
[----:B------:R-:W-:Y:S01]  /*7ec40*/  STL [R1+0x734], R4 ;  /* 0x0007340401007387 */ /* 0x000fe20000100800 */
[----:B------:R-:W-:Y:S01]  /*7ec50*/  IMAD.MOV.U32 R2, RZ, RZ, R4 ;  /* 0x000000ffff027224 */ /* 0x000fe200078e0004 */
[----:B------:R-:W-:Y:S02]  /*7ec60*/  IADD3 R40, P2, R40, UR11, RZ ;  /* 0x0000000b28287c10 */ /* 0x000fe4000ff5e0ff */
[----:B--2---:R-:W-:Y:S02]  /*7ec70*/  IADD3.X R39, R39, UR10, RZ, P1, !PT ;  /* 0x0000000a27277c10 */ /* 0x004fe40008ffe4ff */
[----:B---3--:R-:W-:-:S03]  /*7ec80*/  IADD3.X R41, R41, UR10, RZ, P2, !PT ;  /* 0x0000000a29297c10 */ /* 0x008fc600097fe4ff */
[----:B------:R1:W-:Y:S01]  /*7ec90*/  STL [R1+0x730], R39 ;  /* 0x0007302701007387 */ /* 0x0003e20000100800 */
[----:B------:R-:W-:-:S03]  /*7eca0*/  MOV R3, R39 ;  /* 0x0000002700037202 */ /* 0x000fc60000000f00 */
[----:B------:R-:W-:Y:S04]  /*7ecb0*/  STL [R1+0x774], R40 ;  /* 0x0007742801007387 */ /* 0x000fe80000100800 */
[----:B------:R2:W-:Y:S04]  /*7ecc0*/  LDGSTS.E [R0+0x2200], [R2.64], P0 ;  /* 0x0220000002007fae */ /* 0x0005e8000812184c */
[----:B-1----:R-:W3:Y:S04]  /*7ecd0*/  LDL.LU R39, [R1+0x8b4] ;  /* 0x0008b40001277983 */ /* 0x002ee80000300800 */
[----:B------:R1:W-:Y:S04]  /*7ece0*/  STL [R1+0x770], R41 ;  /* 0x0007702901007387 */ /* 0x0003e80000100800 */
[----:B------:R-:W4:Y:S01]  /*7ecf0*/  LDL.LU R4, [R1+0x8f4] ;  /* 0x0008f40001047983 */ /* 0x000f220000300800 */
[----:B--2---:R-:W-:-:S03]  /*7ed00*/  IMAD.MOV.U32 R3, RZ, RZ, R41 ;  /* 0x000000ffff037224 */ /* 0x004fc600078e0029 */
[----:B-1----:R-:W2:Y:S01]  /*7ed10*/  LDL.LU R41, [R1+0x8b0] ;  /* 0x0008b00001297983 */ /* 0x002ea20000300800 */
[----:B------:R-:W-:-:S03]  /*7ed20*/  IMAD.MOV.U32 R2, RZ, RZ, R40 ;  /* 0x000000ffff027224 */ /* 0x000fc600078e0028 */
[----:B------:R-:W2:Y:S01]  /*7ed30*/  LDL.LU R40, [R1+0x8f0] ;  /* 0x0008f00001287983 */ /* 0x000ea20000300800 */
[----:B------:R-:W-:-:S03]  /*7ed40*/  IADD3 R7, P1, R7, UR11, RZ ;  /* 0x0000000b07077c10 */ /* 0x000fc6000ff3e0ff */
[----:B------:R1:W-:Y:S01]  /*7ed50*/  LDGSTS.E [R0+0x3200], [R2.64], P0 ;  /* 0x0320000002007fae */ /* 0x0003e2000812184c */
[----:B------:R-:W-:-:S03]  /*7ed60*/  IADD3 R5, P2, R5, UR11, RZ ;  /* 0x0000000b05057c10 */ /* 0x000fc6000ff5e0ff */
[----:B------:R5:W-:Y:S02]  /*7ed70*/  STL [R1+0x7b4], R7 ;  /* 0x0007b40701007387 */ /* 0x000be40000100800 */
[----:B-----5:R-:W-:Y:S01]  /*7ed80*/  IADD3.X R42, R42, UR10, RZ, P1, !PT ;  /* 0x0000000a2a2a7c10 */ /* 0x020fe20008ffe4ff */
[----:B-1----:R-:W-:Y:S01]  /*7ed90*/  IMAD.MOV.U32 R2, RZ, RZ, R7 ;  /* 0x000000ffff027224 */ /* 0x002fe200078e0007 */
[----:B------:R-:W-:-:S03]  /*7eda0*/  IADD3.X R36, R36, UR10, RZ, P2, !PT ;  /* 0x0000000a24247c10 */ /* 0x000fc600097fe4ff */
[----:B------:R1:W-:Y:S04]  /*7edb0*/  STL [R1+0x7b0], R42 ;  /* 0x0007b02a01007387 */ /* 0x0003e80000100800 */
[----:B------:R5:W-:Y:S01]  /*7edc0*/  STL [R1+0x7f4], R5 ;  /* 0x0007f40501007387 */ /* 0x000be20000100800 */
[----:B------:R-:W-:-:S03]  /*7edd0*/  IMAD.MOV.U32 R3, RZ, RZ, R42 ;  /* 0x000000ffff037224 */ /* 0x000fc600078e002a */
[----:B------:R-:W2:Y:S04]  /*7ede0*/  LDL.LU R7, [R1+0x934] ;  /* 0x0009340001077983 */ /* 0x000ea80000300800 */
[----:B------:R5:W-:Y:S04]  /*7edf0*/  STL [R1+0x7f0], R36 ;  /* 0x0007f02401007387 */ /* 0x000be80000100800 */
[----:B------:R-:W2:Y:S04]  /*7ee00*/  LDL.LU R74, [R1+0x974] ;  /* 0x00097400014a7983 */ /* 0x000ea80000300800 */
[----:B-1----:R-:W2:Y:S04]  /*7ee10*/  LDL.LU R42, [R1+0x930] ;  /* 0x00093000012a7983 */ /* 0x002ea80000300800 */
[----:B------:R-:W2:Y:S04]  /*7ee20*/  LDL.LU R75, [R1+0x970] ;  /* 0x00097000014b7983 */ /* 0x000ea80000300800 */
[----:B------:R1:W-:Y:S02]  /*7ee30*/  LDGSTS.E [R0+0x4200], [R2.64], P0 ;  /* 0x0420000002007fae */ /* 0x0003e4000812184c */
[----:B-1----:R-:W-:-:S02]  /*7ee40*/  IMAD.MOV.U32 R2, RZ, RZ, R5 ;  /* 0x000000ffff027224 */ /* 0x002fc400078e0005 */
[----:B------:R-:W-:Y:S01]  /*7ee50*/  IMAD.MOV.U32 R3, RZ, RZ, R36 ;  /* 0x000000ffff037224 */ /* 0x000fe200078e0024 */
[----:B-----5:R-:W5:Y:S01]  /*7ee60*/  LDL.LU R5, [R1+0x9b4] ;  /* 0x0009b40001057983 */ /* 0x020f620000300800 */
[----:B------:R-:W-:-:S03]  /*7ee70*/  IADD3 R38, P1, R38, UR11, RZ ;  /* 0x0000000b26267c10 */ /* 0x000fc6000ff3e0ff */
[----:B------:R-:W5:Y:S01]  /*7ee80*/  LDL.LU R36, [R1+0x9f4] ;  /* 0x0009f40001247983 */ /* 0x000f620000300800 */
[----:B------:R-:W-:-:S03]  /*7ee90*/  IADD3 R6, P2, R6, UR11, RZ ;  /* 0x0000000b06067c10 */ /* 0x000fc6000ff5e0ff */
[----:B------:R1:W-:Y:S04]  /*7eea0*/  STL [R1+0x834], R38 ;  /* 0x0008342601007387 */ /* 0x0003e80000100800 */
[----:B------:R1:W-:Y:S01]  /*7eeb0*/  LDGSTS.E [R0+0x5200], [R2.64], P0 ;  /* 0x0520000002007fae */ /* 0x0003e2000812184c */
[----:B------:R-:W-:Y:S01]  /*7eec0*/  IADD3.X R43, R43, UR10, RZ, P1, !PT ;  /* 0x0000000a2b2b7c10 */ /* 0x000fe20008ffe4ff */
[----:B-1----:R-:W-:Y:S01]  /*7eed0*/  IMAD.MOV.U32 R2, RZ, RZ, R38 ;  /* 0x000000ffff027224 */ /* 0x002fe200078e0026 */
[----:B------:R-:W-:-:S03]  /*7eee0*/  IADD3.X R37, R37, UR10, RZ, P2, !PT ;  /* 0x0000000a25257c10 */ /* 0x000fc600097fe4ff */
[----:B------:R1:W-:Y:S04]  /*7eef0*/  STL [R1+0x830], R43 ;  /* 0x0008302b01007387 */ /* 0x0003e80000100800 */
[----:B------:R1:W-:Y:S01]  /*7ef00*/  STL [R1+0x874], R6 ;  /* 0x0008740601007387 */ /* 0x0003e20000100800 */
[----:B------:R-:W-:-:S03]  /*7ef10*/  IMAD.MOV.U32 R3, RZ, RZ, R43 ;  /* 0x000000ffff037224 */ /* 0x000fc600078e002b */
[----:B------:R-:W5:Y:S04]  /*7ef20*/  LDL.LU R38, [R1+0x9b0] ;  /* 0x0009b00001267983 */ /* 0x000f680000300800 */
[----:B------:R1:W-:Y:S04]  /*7ef30*/  STL [R1+0x870], R37 ;  /* 0x0008702501007387 */ /* 0x0003e80000100800 */
[----:B-1----:R-:W5:Y:S04]  /*7ef40*/  LDL.LU R43, [R1+0x9f0] ;  /* 0x0009f000012b7983 */ /* 0x002f680000300800 */
[----:B------:R1:W-:Y:S02]  /*7ef50*/  LDGSTS.E [R0+0x6200], [R2.64], P0 ;  /* 0x0620000002007fae */ /* 0x0003e4000812184c */
[----:B-1----:R-:W-:-:S02]  /*7ef60*/  IMAD.MOV.U32 R2, RZ, RZ, R6 ;  /* 0x000000ffff027224 */ /* 0x002fc400078e0006 */
[----:B------:R-:W-:Y:S01]  /*7ef70*/  IMAD.MOV.U32 R3, RZ, RZ, R37 ;  /* 0x000000ffff037224 */ /* 0x000fe200078e0025 */
[----:B------:R-:W5:Y:S04]  /*7ef80*/  LDL.LU R6, [R1+0xa34] ;  /* 0x000a340001067983 */ /* 0x000f680000300800 */
[----:B------:R-:W5:Y:S04]  /*7ef90*/  LDL.LU R37, [R1+0xa74] ;  /* 0x000a740001257983 */ /* 0x000f680000300800 */
[----:B------:R1:W-:Y:S01]  /*7efa0*/  LDGSTS.E [R0+0x7200], [R2.64], P0 ;  /* 0x0720000002007fae */ /* 0x0003e2000812184c */
[----:B---3--:R-:W-:-:S05]  /*7efb0*/  IADD3 R39, P1, R39, UR11, RZ ;  /* 0x0000000b27277c10 */ /* 0x008fca000ff3e0ff */
[----:B------:R3:W-:Y:S01]  /*7efc0*/  STL [R1+0x8b4], R39 ;  /* 0x0008b42701007387 */ /* 0x0007e20000100800 */
[----:B----4-:R-:W-:Y:S02]  /*7efd0*/  IADD3 R4, P2, R4, UR11, RZ ;  /* 0x0000000b04047c10 */ /* 0x010fe4000ff5e0ff */
[----:B--2---:R-:W-:Y:S01]  /*7efe0*/  IADD3.X R41, R41, UR10, RZ, P1, !PT ;  /* 0x0000000a29297c10 */ /* 0x004fe20008ffe4ff */
[----:B-1----:R-:W-:Y:S01]  /*7eff0*/  IMAD.MOV.U32 R2, RZ, RZ, R39 ;  /* 0x000000ffff027224 */ /* 0x002fe200078e0027 */
[----:B------:R-:W-:-:S03]  /*7f000*/  IADD3.X R40, R40, UR10, RZ, P2, !PT ;  /* 0x0000000a28287c10 */ /* 0x000fc600097fe4ff */
[----:B------:R1:W-:Y:S04]  /*7f010*/  STL [R1+0x8b0], R41 ;  /* 0x0008b02901007387 */ /* 0x0003e80000100800 */
[----:B------:R-:W-:Y:S01]  /*7f020*/  STL [R1+0x8f4], R4 ;  /* 0x0008f40401007387 */ /* 0x000fe20000100800 */
[----:B------:R-:W-:-:S03]  /*7f030*/  IMAD.MOV.U32 R3, RZ, RZ, R41 ;  /* 0x000000ffff037224 */ /* 0x000fc600078e0029 */
[----:B---3--:R-:W2:Y:S04]  /*7f040*/  LDL.LU R39, [R1+0xa30] ;  /* 0x000a300001277983 */ /* 0x008ea80000300800 */
[----:B------:R3:W-:Y:S04]  /*7f050*/  STL [R1+0x8f0], R40 ;  /* 0x0008f02801007387 */ /* 0x0007e80000100800 */
[----:B-1----:R-:W4:Y:S04]  /*7f060*/  LDL.LU R41, [R1+0xa70] ;  /* 0x000a700001297983 */ /* 0x002f280000300800 */
[----:B------:R1:W-:Y:S01]  /*7f070*/  LDGSTS.E [R0+0x8200], [R2.64], P0 ;  /* 0x0820000002007fae */ /* 0x0003e2000812184c */
[----:B------:R-:W-:Y:S01]  /*7f080*/  IADD3 R7, P1, R7, UR11, RZ ;  /* 0x0000000b07077c10 */ /* 0x000fe2000ff3e0ff */
[----:B-1----:R-:W-:-:S02]  /*7f090*/  IMAD.MOV.U32 R2, RZ, RZ, R4 ;  /* 0x000000ffff027224 */ /* 0x002fc400078e0004 */
[----:B------:R-:W-:Y:S02]  /*7f0a0*/  IMAD.MOV.U32 R3, RZ, RZ, R40 ;  /* 0x000000ffff037224 */ /* 0x000fe400078e0028 */
[----:B---3--:R-:W3:Y:S01]  /*7f0b0*/  LDL.LU R40, [R1+0xab4] ;  /* 0x000ab40001287983 */ /* 0x008ee20000300800 */
[----:B------:R-:W-:-:S03]  /*7f0c0*/  IADD3 R74, P2, R74, UR11, RZ ;  /* 0x0000000b4a4a7c10 */ /* 0x000fc6000ff5e0ff */
[----:B------:R-:W3:Y:S01]  /*7f0d0*/  LDL.LU R4, [R1+0xaf4] ;  /* 0x000af40001047983 */ /* 0x000ee20000300800 */
[----:B------:R-:W-:-:S03]  /*7f0e0*/  IADD3.X R42, R42, UR10, RZ, P1, !PT ;  /* 0x0000000a2a2a7c10 */ /* 0x000fc60008ffe4ff */
[----:B------:R-:W-:Y:S01]  /*7f0f0*/  STL [R1+0x934], R7 ;  /* 0x0009340701007387 */ /* 0x000fe20000100800 */
[----:B------:R-:W-:-:S03]  /*7f100*/  IADD3.X R75, R75, UR10, RZ, P2, !PT ;  /* 0x0000000a4b4b7c10 */ /* 0x000fc600097fe4ff */
[----:B------:R1:W-:Y:S04]  /*7f110*/  LDGSTS.E [R0+0x9200], [R2.64], P0 ;  /* 0x0920000002007fae */ /* 0x0003e8000812184c */
[----:B------:R1:W-:Y:S04]  /*7f120*/  STL [R1+0x930], R42 ;  /* 0x0009302a01007387 */ /* 0x0003e80000100800 */
[----:B------:R-:W-:Y:S01]  /*7f130*/  STL [R1+0x974], R74 ;  /* 0x0009744a01007387 */ /* 0x000fe20000100800 */
[----:B-1----:R-:W-:-:S03]  /*7f140*/  IMAD.MOV.U32 R3, RZ, RZ, R42 ;  /* 0x000000ffff037224 */ /* 0x002fc600078e002a */
[----:B------:R-:W3:Y:S01]  /*7f150*/  LDL.LU R42, [R1+0xab0] ;  /* 0x000ab000012a7983 */ /* 0x000ee20000300800 */
[----:B------:R-:W-:-:S03]  /*7f160*/  IMAD.MOV.U32 R2, RZ, RZ, R7 ;  /* 0x000000ffff027224 */ /* 0x000fc600078e0007 */
[----:B------:R-:W-:Y:S01]  /*7f170*/  STL [R1+0x970], R75 ;  /* 0x0009704b01007387 */ /* 0x000fe20000100800 */
[----:B-----5:R-:W-:-:S03]  /*7f180*/  IADD3 R5, P1, R5, UR11, RZ ;  /* 0x0000000b05057c10 */ /* 0x020fc6000ff3e0ff */
[----:B------:R-:W5:Y:S01]  /*7f190*/  LDL.LU R7, [R1+0xaf0] ;  /* 0x000af00001077983 */ /* 0x000f620000300800 */
[----:B------:R-:W-:-:S03]  /*7f1a0*/  IADD3 R36, P2, R36, UR11, RZ ;  /* 0x0000000b24247c10 */ /* 0x000fc6000ff5e0ff */
[----:B------:R1:W-:Y:S04]  /*7f1b0*/  LDGSTS.E [R0+0xa200], [R2.64], P0 ;  /* 0x0a20000002007fae */ /* 0x0003e8000812184c */
[----:B------:R-:W-:Y:S01]  /*7f1c0*/  STL [R1+0x9b4], R5 ;  /* 0x0009b40501007387 */ /* 0x000fe20000100800 */
[----:B-1----:R-:W-:Y:S02]  /*7f1d0*/  IMAD.MOV.U32 R2, RZ, RZ, R74 ;  /* 0x000000ffff027224 */ /* 0x002fe400078e004a */
[----:B------:R-:W-:-:S05]  /*7f1e0*/  IMAD.MOV.U32 R3, RZ, RZ, R75 ;  /* 0x000000ffff037224 */ /* 0x000fca00078e004b */
[----:B------:R1:W-:Y:S01]  /*7f1f0*/  LDGSTS.E [R0+0xb200], [R2.64], P0 ;  /* 0x0b20000002007fae */ /* 0x0003e2000812184c */
[----:B------:R-:W-:-:S05]  /*7f200*/  IADD3.X R38, R38, UR10, RZ, P1, !PT ;  /* 0x0000000a26267c10 */ /* 0x000fca0008ffe4ff */
[----:B------:R1:W-:Y:S02]  /*7f210*/  STL [R1+0x9b0], R38 ;  /* 0x0009b02601007387 */ /* 0x0003e40000100800 */
[----:B-1----:R-:W-:Y:S01]  /*7f220*/  IMAD.MOV.U32 R2, RZ, RZ, R5 ;  /* 0x000000ffff027224 */ /* 0x002fe200078e0005 */
[----:B------:R-:W-:Y:S02]  /*7f230*/  MOV R3, R38 ;  /* 0x0000002600037202 */ /* 0x000fe40000000f00 */
[----:B------:R-:W-:Y:S01]  /*7f240*/  IADD3.X R43, R43, UR10, RZ, P2, !PT ;  /* 0x0000000a2b2b7c10 */ /* 0x000fe200097fe4ff */
[----:B------:R-:W-:Y:S04]  /*7f250*/  STL [R1+0x9f4], R36 ;  /* 0x0009f42401007387 */ /* 0x000fe80000100800 */
[----:B------:R1:W-:Y:S04]  /*7f260*/  LDGSTS.E [R0+0xc200], [R2.64], P0 ;  /* 0x0c20000002007fae */ /* 0x0003e8000812184c */
[----:B------:R-:W5:Y:S04]  /*7f270*/  LDL.LU R38, [R1+0xb34] ;  /* 0x000b340001267983 */ /* 0x000f680000300800 */
[----:B------:R1:W-:Y:S04]  /*7f280*/  STL [R1+0x9f0], R43 ;  /* 0x0009f02b01007387 */ /* 0x0003e80000100800 */
[----:B------:R-:W5:Y:S01]  /*7f290*/  LDL.LU R5, [R1+0xb74] ;  /* 0x000b740001057983 */ /* 0x000f620000300800 */
[----:B-1----:R-:W-:-:S03]  /*7f2a0*/  IMAD.MOV.U32 R3, RZ, RZ, R43 ;  /* 0x000000ffff037224 */ /* 0x002fc600078e002b */
[----:B------:R-:W5:Y:S01]  /*7f2b0*/  LDL.LU R43, [R1+0xb30] ;  /* 0x000b3000012b7983 */ /* 0x000f620000300800 */
[----:B------:R-:W-:-:S03]  /*7f2c0*/  IMAD.MOV.U32 R2, RZ, RZ, R36 ;  /* 0x000000ffff027224 */ /* 0x000fc600078e0024 */
[----:B------:R-:W5:Y:S01]  /*7f2d0*/  LDL.LU R36, [R1+0xb70] ;  /* 0x000b700001247983 */ /* 0x000f620000300800 */
[----:B------:R-:W-:Y:S02]  /*7f2e0*/  IADD3 R6, P1, R6, UR11, RZ ;  /* 0x0000000b06067c10 */ /* 0x000fe4000ff3e0ff */
[----:B------:R-:W-:Y:S01]  /*7f2f0*/  IADD3 R37, P2, R37, UR11, RZ ;  /* 0x0000000b25257c10 */ /* 0x000fe2000ff5e0ff */
[----:B------:R1:W-:Y:S04]  /*7f300*/  LDGSTS.E [R0+0xd200], [R2.64], P0 ;  /* 0x0d20000002007fae */ /* 0x0003e8000812184c */
[----:B------:R-:W-:Y:S01]  /*7f310*/  STL [R1+0xa34], R6 ;  /* 0x000a340601007387 */ /* 0x000fe20000100800 */
[----:B-1----:R-:W-:Y:S01]  /*7f320*/  IMAD.MOV.U32 R2, RZ, RZ, R6 ;  /* 0x000000ffff027224 */ /* 0x002fe200078e0006 */
[----:B--2---:R-:W-:-:S05]  /*7f330*/  IADD3.X R39, R39, UR10, RZ, P1, !PT ;  /* 0x0000000a27277c10 */ /* 0x004fca0008ffe4ff */
[----:B------:R-:W-:Y:S01]  /*7f340*/  IMAD.MOV.U32 R3, RZ, RZ, R39 ;  /* 0x000000ffff037224 */ /* 0x000fe200078e0027 */
[----:B------:R1:W-:Y:S01]  /*7f350*/  STL [R1+0xa30], R39 ;  /* 0x000a302701007387 */ /* 0x0003e20000100800 */
[----:B----4-:R-:W-:-:S03]  /*7f360*/  IADD3.X R41, R41, UR10, RZ, P2, !PT ;  /* 0x0000000a29297c10 */ /* 0x010fc600097fe4ff */
[----:B------:R-:W-:Y:S04]  /*7f370*/  STL [R1+0xa74], R37 ;  /* 0x000a742501007387 */ /* 0x000fe80000100800 */
[----:B------:R2:W-:Y:S04]  /*7f380*/  LDGSTS.E [R0+0xe200], [R2.64], P0 ;  /* 0x0e20000002007fae */ /* 0x0005e8000812184c */
[----:B-1----:R-:W4:Y:S04]  /*7f390*/  LDL.LU R39, [R1+0xbb4] ;  /* 0x000bb40001277983 */ /* 0x002f280000300800 */
[----:B------:R1:W-:Y:S04]  /*7f3a0*/  STL [R1+0xa70], R41 ;  /* 0x000a702901007387 */ /* 0x0003e80000100800 */
[----:B------:R-:W4:Y:S01]  /*7f3b0*/  LDL.LU R6, [R1+0xbf4] ;  /* 0x000bf40001067983 */ /* 0x000f220000300800 */
[----:B--2---:R-:W-:Y:S01]  /*7f3c0*/  IMAD.MOV.U32 R3, RZ, RZ, R41 ;  /* 0x000000ffff037224 */ /* 0x004fe200078e0029 */
[----:B---3--:R-:W-:-:S02]  /*7f3d0*/  IADD3 R40, P1, R40, UR11, RZ ;  /* 0x0000000b28287c10 */ /* 0x008fc4000ff3e0ff */
[----:B-1----:R-:W2:Y:S01]  /*7f3e0*/  LDL.LU R41, [R1+0xbb0] ;  /* 0x000bb00001297983 */ /* 0x002ea20000300800 */
[----:B------:R-:W-:Y:S01]  /*7f3f0*/  IMAD.MOV.U32 R2, RZ, RZ, R37 ;  /* 0x000000ffff027224 */ /* 0x000fe200078e0025 */
[----:B------:R-:W-:Y:S02]  /*7f400*/  IADD3 R4, P2, R4, UR11, RZ ;  /* 0x0000000b04047c10 */ /* 0x000fe4000ff5e0ff */
[----:B------:R-:W3:Y:S04]  /*7f410*/  LDL.LU R37, [R1+0xbf0] ;  /* 0x000bf00001257983 */ /* 0x000ee80000300800 */
[----:B------:R1:W-:Y:S04]  /*7f420*/  STL [R1+0xab4], R40 ;  /* 0x000ab42801007387 */ /* 0x0003e80000100800 */
[----:B------:R1:W-:Y:S01]  /*7f430*/  LDGSTS.E [R0+0xf200], [R2.64], P0 ;  /* 0x0f20000002007fae */ /* 0x0003e2000812184c */
[----:B------:R-:W-:Y:S01]  /*7f440*/  IADD3.X R42, R42, UR10, RZ, P1, !PT ;  /* 0x0000000a2a2a7c10 */ /* 0x000fe20008ffe4ff */
[----:B-1----:R-:W-:-:S04]  /*7f450*/  IMAD.MOV.U32 R2, RZ, RZ, R40 ;  /* 0x000000ffff027224 */ /* 0x002fc800078e0028 */
[----:B------:R1:W-:Y:S01]  /*7f460*/  STL [R1+0xab0], R42 ;  /* 0x000ab02a01007387 */ /* 0x0003e20000100800 */
[----:B-----5:R-:W-:-:S03]  /*7f470*/  IADD3.X R7, R7, UR10, RZ, P2, !PT ;  /* 0x0000000a07077c10 */ /* 0x020fc600097fe4ff */
[----:B------:R5:W-:Y:S01]  /*7f480*/  STL [R1+0xaf4], R4 ;  /* 0x000af40401007387 */ /* 0x000be20000100800 */
[----:B------:R-:W-:-:S03]  /*7f490*/  IMAD.MOV.U32 R3, RZ, RZ, R42 ;  /* 0x000000ffff037224 */ /* 0x000fc600078e002a */
[----:B------:R-:W3:Y:S04]  /*7f4a0*/  LDL.LU R40, [R1+0xc34] ;  /* 0x000c340001287983 */ /* 0x000ee80000300800 */
[----:B------:R5:W-:Y:S04]  /*7f4b0*/  STL [R1+0xaf0], R7 ;  /* 0x000af00701007387 */ /* 0x000be80000100800 */
[----:B------:R-:W3:Y:S04]  /*7f4c0*/  LDL.LU R74, [R1+0xc74] ;  /* 0x000c7400014a7983 */ /* 0x000ee80000300800 */
[----:B-1----:R-:W3:Y:S04]  /*7f4d0*/  LDL.LU R42, [R1+0xc30] ;  /* 0x000c3000012a7983 */ /* 0x002ee80000300800 */
[----:B------:R-:W3:Y:S04]  /*7f4e0*/  LDL.LU R75, [R1+0xc70] ;  /* 0x000c7000014b7983 */ /* 0x000ee80000300800 */
[----:B------:R1:W-:Y:S02]  /*7f4f0*/  LDGSTS.E [R0+0x10200], [R2.64], P0 ;  /* 0x1020000002007fae */ /* 0x0003e4000812184c */
[----:B-1----:R-:W-:-:S02]  /*7f500*/  IMAD.MOV.U32 R2, RZ, RZ, R4 ;  /* 0x000000ffff027224 */ /* 0x002fc400078e0004 */
[----:B------:R-:W-:Y:S01]  /*7f510*/  IMAD.MOV.U32 R3, RZ, RZ, R7 ;  /* 0x000000ffff037224 */ /* 0x000fe200078e0007 */
[----:B-----5:R-:W5:Y:S04]  /*7f520*/  LDL.LU R4, [R1+0xcb4] ;  /* 0x000cb40001047983 */ /* 0x020f680000300800 */
[----:B------:R-:W5:Y:S01]  /*7f530*/  LDL.LU R7, [R1+0xcf4] ;  /* 0x000cf40001077983 */ /* 0x000f620000300800 */
[----:B------:R-:W-:-:S03]  /*7f540*/  IADD3 R38, P1, R38, UR11, RZ ;  /* 0x0000000b26267c10 */ /* 0x000fc6000ff3e0ff */
[----:B------:R1:W-:Y:S04]  /*7f550*/  LDGSTS.E [R0+0x11200], [R2.64], P0 ;  /* 0x1120000002007fae */ /* 0x0003e8000812184c */
[----:B------:R1:W-:Y:S01]  /*7f560*/  STL [R1+0xb34], R38 ;  /* 0x000b342601007387 */ /* 0x0003e20000100800 */
[----:B------:R-:W-:Y:S02]  /*7f570*/  IADD3 R5, P2, R5, UR11, RZ ;  /* 0x0000000b05057c10 */ /* 0x000fe4000ff5e0ff */
[----:B------:R-:W-:Y:S01]  /*7f580*/  IADD3.X R43, R43, UR10, RZ, P1, !PT ;  /* 0x0000000a2b2b7c10 */ /* 0x000fe20008ffe4ff */
[----:B-1----:R-:W-:Y:S01]  /*7f590*/  IMAD.MOV.U32 R2, RZ, RZ, R38 ;  /* 0x000000ffff027224 */ /* 0x002fe200078e0026 */
[----:B------:R-:W-:-:S03]  /*7f5a0*/  IADD3.X R36, R36, UR10, RZ, P2, !PT ;  /* 0x0000000a24247c10 */ /* 0x000fc600097fe4ff */
[----:B------:R1:W-:Y:S04]  /*7f5b0*/  STL [R1+0xb30], R43 ;  /* 0x000b302b01007387 */ /* 0x0003e80000100800 */
[----:B------:R1:W-:Y:S04]  /*7f5c0*/  STL [R1+0xb74], R5 ;  /* 0x000b740501007387 */ /* 0x0003e80000100800 */
[----:B------:R-:W5:Y:S01]  /*7f5d0*/  LDL.LU R38, [R1+0xcb0] ;  /* 0x000cb00001267983 */ /* 0x000f620000300800 */
[----:B------:R-:W-:-:S03]  /*7f5e0*/  IMAD.MOV.U32 R3, RZ, RZ, R43 ;  /* 0x000000ffff037224 */ /* 0x000fc600078e002b */
        /* <DEDUP_REMOVED lines=14> */
[----:B------:R1:W-:Y:S01]  /*7f6d0*/  STL [R1+0xbb0], R41 ;  /* 0x000bb02901007387 */ /* 0x0003e20000100800 */
[----:B------:R-:W-:-:S03]  /*7f6e0*/  IMAD.MOV.U32 R3, RZ, RZ, R41 ;  /* 0x000000ffff037224 */ /* 0x000fc600078e0029 */
[----:B------:R-:W-:Y:S04]  /*7f6f0*/  STL [R1+0xbf4], R6 ;  /* 0x000bf40601007387 */ /* 0x000fe80000100800 */
[----:B----4-:R-:W2:Y:S04]  /*7f700*/  LDL.LU R39, [R1+0xd30] ;  /* 0x000d300001277983 */ /* 0x010ea80000300800 */
        /* <DEDUP_REMOVED lines=15> */
[----:B-1----:R-:W-:-:S03]  /*7f800*/  MOV R3, R42 ;  /* 0x0000002a00037202 */ /* 0x002fc60000000f00 */
        /* <DEDUP_REMOVED lines=14> */
[----:B------:R-:W-:Y:S01]  /*7f8f0*/  IADD3.X R43, R43, UR10, RZ, P2, !PT ;  /* 0x0000000a2b2b7c10 */ /* 0x000fe200097fe4ff */
[----:B------:R-:W-:Y:S01]  /*7f900*/  IMAD.MOV.U32 R3, RZ, RZ, R38 ;  /* 0x000000ffff037224 */ /* 0x000fe200078e0026 */
        /* <DEDUP_REMOVED lines=24> */
[----:B---3--:R-:W-:Y:S01]  /*7fa90*/  IADD3 R37, P1, R37, UR11, RZ ;  /* 0x0000000b25257c10 */ /* 0x008fe2000ff3e0ff */
[----:B------:R-:W-:Y:S01]  /*7faa0*/  IMAD.MOV.U32 R2, RZ, RZ, R36 ;  /* 0x000000ffff027224 */ /* 0x000fe200078e0024 */
[----:B-1----:R-:W2:Y:S01]  /*7fab0*/  LDL.LU R41, [R1+0xeb0] ;  /* 0x000eb00001297983 */ /* 0x002ea20000300800 */
[----:B------:R-:W-:-:S03]  /*7fac0*/  IADD3 R6, P2, R6, UR11, RZ ;  /* 0x0000000b06067c10 */ /* 0x000fc6000ff5e0ff */
        /* <DEDUP_REMOVED lines=45> */
[----:B------:R-:W-:-:S03]  /*7fda0*/  MOV R3, R41 ;  /* 0x0000002900037202 */ /* 0x000fc60000000f00 */
        /* <DEDUP_REMOVED lines=91> */
[----:B------:R-:W-:-:S03]  /*80360*/  MOV R3, R43 ;  /* 0x0000002b00037202 */ /* 0x000fc60000000f00 */
        /* <DEDUP_REMOVED lines=73> */
[----:B---3--:R-:W-:Y:S01]  /*80800*/  IADD3 R7, P1, R7, UR11, RZ ;  /* 0x0000000b07077c10 */ /* 0x008fe2000ff3e0ff */
[----:B--2---:R-:W-:-:S02]  /*80810*/  IMAD.MOV.U32 R3, RZ, RZ, R41 ;  /* 0x000000ffff037224 */ /* 0x004fc400078e0029 */
[----:B-1----:R-:W2:Y:S01]  /*80820*/  LDL.LU R41, [R1+0x14b0] ;  /* 0x0014b00001297983 */ /* 0x002ea20000300800 */
[----:B------:R-:W-:Y:S01]  /*80830*/  IADD3 R4, P2, R4, UR11, RZ ;  /* 0x0000000b04047c10 */ /* 0x000fe2000ff5e0ff */
[----:B------:R-:W-:Y:S02]  /*80840*/  IMAD.MOV.U32 R2, RZ, RZ, R40 ;  /* 0x000000ffff027224 */ /* 0x000fe400078e0028 */
[----:B------:R-:W3:Y:S04]  /*80850*/  LDL.LU R40, [R1+0x14f0] ;  /* 0x0014f00001287983 */ /* 0x000ee80000300800 */
[----:B------:R1:W-:Y:S04]  /*80860*/  STL [R1+0x13b4], R7 ;  /* 0x0013b40701007387 */ /* 0x0003e80000100800 */
[----:B------:R1:W-:Y:S01]  /*80870*/  LDGSTS.E [R0+0x33200], [R2.64], P0 ;  /* 0x3320000002007fae */ /* 0x0003e2000812184c */
[----:B------:R-:W-:-:S05]  /*80880*/  IADD3.X R42, R42, UR10, RZ, P1, !PT ;  /* 0x0000000a2a2a7c10 */ /* 0x000fca0008ffe4ff */
[----:B------:R5:W-:Y:S02]  /*80890*/  STL [R1+0x13b0], R42 ;  /* 0x0013b02a01007387 */ /* 0x000be40000100800 */
[----:B-----5:R-:W-:Y:S02]  /*808a0*/  IADD3.X R36, R36, UR10, RZ, P2, !PT ;  /* 0x0000000a24247c10 */ /* 0x020fe400097fe4ff */
[----:B------:R5:W-:Y:S01]  /*808b0*/  STL [R1+0x13f4], R4 ;  /* 0x0013f40401007387 */ /* 0x000be20000100800 */
[----:B-1----:R-:W-:-:S03]  /*808c0*/  IMAD.MOV.U32 R2, RZ, RZ, R7 ;  /* 0x000000ffff027224 */ /* 0x002fc600078e0007 */
[----:B------:R-:W3:Y:S04]  /*808d0*/  LDL.LU R74, [R1+0x1534] ;  /* 0x00153400014a7983 */ /* 0x000ee80000300800 */
[----:B------:R1:W-:Y:S04]  /*808e0*/  STL [R1+0x13f0], R36 ;  /* 0x0013f02401007387 */ /* 0x0003e80000100800 */
[----:B------:R-:W3:Y:S04]  /*808f0*/  LDL.LU R7, [R1+0x1574] ;  /* 0x0015740001077983 */ /* 0x000ee80000300800 */
[----:B------:R-:W3:Y:S01]  /*80900*/  LDL.LU R75, [R1+0x1530] ;  /* 0x00153000014b7983 */ /* 0x000ee20000300800 */
[----:B------:R-:W-:-:S03]  /*80910*/  MOV R3, R42 ;  /* 0x0000002a00037202 */ /* 0x000fc60000000f00 */
[----:B------:R-:W3:Y:S04]  /*80920*/  LDL.LU R42, [R1+0x1570] ;  /* 0x00157000012a7983 */ /* 0x000ee80000300800 */
[----:B------:R1:W-:Y:S02]  /*80930*/  LDGSTS.E [R0+0x34200], [R2.64], P0 ;  /* 0x3420000002007fae */ /* 0x0003e4000812184c */
[----:B-1----:R-:W-:Y:S02]  /*80940*/  IMAD.MOV.U32 R2, RZ, RZ, R4 ;  /* 0x000000ffff027224 */ /* 0x002fe400078e0004 */
        /* <DEDUP_REMOVED lines=24> */
[----:B------:R-:W-:Y:S01]  /*80ad0*/  IADD3 R6, P2, R6, UR11, RZ ;  /* 0x0000000b06067c10 */ /* 0x000fe2000ff5e0ff */
[----:B-1----:R-:W-:Y:S01]  /*80ae0*/  IMAD.MOV.U32 R2, RZ, RZ, R39 ;  /* 0x000000ffff027224 */ /* 0x002fe200078e0027 */
[----:B--2---:R-:W-:Y:S02]  /*80af0*/  IADD3.X R41, R41, UR10, RZ, P1, !PT ;  /* 0x0000000a29297c10 */ /* 0x004fe40008ffe4ff */
[----:B---3--:R-:W-:-:S03]  /*80b00*/  IADD3.X R40, R40, UR10, RZ, P2, !PT ;  /* 0x0000000a28287c10 */ /* 0x008fc600097fe4ff */
[----:B------:R-:W-:Y:S01]  /*80b10*/  IMAD.MOV.U32 R3, RZ, RZ, R41 ;  /* 0x000000ffff037224 */ /* 0x000fe200078e0029 */
[----:B------:R1:W-:Y:S04]  /*80b20*/  STL [R1+0x14b0], R41 ;  /* 0x0014b02901007387 */ /* 0x0003e80000100800 */
[----:B------:R2:W-:Y:S04]  /*80b30*/  STL [R1+0x14f4], R6 ;  /* 0x0014f40601007387 */ /* 0x0005e80000100800 */
[----:B----4-:R-:W3:Y:S04]  /*80b40*/  LDL.LU R39, [R1+0x1630] ;  /* 0x0016300001277983 */ /* 0x010ee80000300800 */
[----:B------:R4:W-:Y:S04]  /*80b50*/  LDGSTS.E [R0+0x38200], [R2.64], P0 ;  /* 0x3820000002007fae */ /* 0x0009e8000812184c */
[----:B------:R2:W-:Y:S04]  /*80b60*/  STL [R1+0x14f0], R40 ;  /* 0x0014f02801007387 */ /* 0x0005e80000100800 */
[----:B-1----:R-:W3:Y:S01]  /*80b70*/  LDL.LU R41, [R1+0x1670] ;  /* 0x0016700001297983 */ /* 0x002ee20000300800 */
[----:B----4-:R-:W-:-:S02]  /*80b80*/  IMAD.MOV.U32 R2, RZ, RZ, R6 ;  /* 0x000000ffff027224 */ /* 0x010fc400078e0006 */
[----:B------:R-:W-:Y:S01]  /*80b90*/  IMAD.MOV.U32 R3, RZ, RZ, R40 ;  /* 0x000000ffff037224 */ /* 0x000fe200078e0028 */
[----:B--2---:R-:W2:Y:S01]  /*80ba0*/  LDL.LU R6, [R1+0x6bc] ;  /* 0x0006bc0001067983 */ /* 0x004ea20000300800 */
[----:B------:R-:W-:-:S03]  /*80bb0*/  IADD3 R74, P1, R74, UR11, RZ ;  /* 0x0000000b4a4a7c10 */ /* 0x000fc6000ff3e0ff */
[----:B------:R1:W-:Y:S04]  /*80bc0*/  LDGSTS.E [R0+0x39200], [R2.64], P0 ;  /* 0x3920000002007fae */ /* 0x0003e8000812184c */
[----:B------:R-:W4:Y:S01]  /*80bd0*/  LDL.LU R40, [R1+0x6fc] ;  /* 0x0006fc0001287983 */ /* 0x000f220000300800 */
[----:B------:R-:W-:Y:S02]  /*80be0*/  IADD3 R7, P2, R7, UR11, RZ ;  /* 0x0000000b07077c10 */ /* 0x000fe4000ff5e0ff */
[----:B------:R-:W-:Y:S01]  /*80bf0*/  IADD3.X R75, R75, UR10, RZ, P1, !PT ;  /* 0x0000000a4b4b7c10 */ /* 0x000fe20008ffe4ff */
[----:B-1----:R-:W-:Y:S01]  /*80c00*/  IMAD.MOV.U32 R2, RZ, RZ, R74 ;  /* 0x000000ffff027224 */ /* 0x002fe200078e004a */
[----:B------:R-:W-:-:S03]  /*80c10*/  IADD3.X R42, R42, UR10, RZ, P2, !PT ;  /* 0x0000000a2a2a7c10 */ /* 0x000fc600097fe4ff */
[----:B------:R-:W-:Y:S01]  /*80c20*/  IMAD.MOV.U32 R3, RZ, RZ, R75 ;  /* 0x000000ffff037224 */ /* 0x000fe200078e004b */
[----:B------:R-:W-:Y:S04]  /*80c30*/  STL [R1+0x1534], R74 ;  /* 0x0015344a01007387 */ /* 0x000fe80000100800 */
[----:B------:R-:W-:Y:S04]  /*80c40*/  STL [R1+0x1530], R75 ;  /* 0x0015304b01007387 */ /* 0x000fe80000100800 */
[----:B------:R1:W-:Y:S04]  /*80c50*/  STL [R1+0x1574], R7 ;  /* 0x0015740701007387 */ /* 0x0003e80000100800 */
[----:B------:R1:W-:Y:S04]  /*80c60*/  LDGSTS.E [R0+0x3a200], [R2.64], P0 ;  /* 0x3a20000002007fae */ /* 0x0003e8000812184c */
[----:B------:R5:W-:Y:S02]  /*80c70*/  STL [R1+0x1570], R42 ;  /* 0x0015702a01007387 */ /* 0x000be40000100800 */
[----:B-----5:R-:W-:Y:S01]  /*80c80*/  IADD3 R4, P1, R4, UR11, RZ ;  /* 0x0000000b04047c10 */ /* 0x020fe2000ff3e0ff */
[----:B-1----:R-:W-:-:S02]  /*80c90*/  IMAD.MOV.U32 R2, RZ, RZ, R7 ;  /* 0x000000ffff027224 */ /* 0x002fc400078e0007 */
[----:B------:R-:W4:Y:S01]  /*80ca0*/  LDL.LU R7, [R1+0x6b8] ;  /* 0x0006b80001077983 */ /* 0x000f220000300800 */
[----:B------:R-:W-:Y:S01]  /*80cb0*/  IMAD.MOV.U32 R3, RZ, RZ, R42 ;  /* 0x000000ffff037224 */ /* 0x000fe200078e002a */
[----:B------:R-:W-:Y:S02]  /*80cc0*/  IADD3 R36, P2, R36, UR11, RZ ;  /* 0x0000000b24247c10 */ /* 0x000fe4000ff5e0ff */
[----:B------:R-:W4:Y:S04]  /*80cd0*/  LDL.LU R42, [R1+0x6f8] ;  /* 0x0006f800012a7983 */ /* 0x000f280000300800 */
[----:B------:R1:W-:Y:S04]  /*80ce0*/  LDGSTS.E [R0+0x3b200], [R2.64], P0 ;  /* 0x3b20000002007fae */ /* 0x0003e8000812184c */
[----:B------:R1:W-:Y:S02]  /*80cf0*/  STL [R1+0x15b4], R4 ;  /* 0x0015b40401007387 */ /* 0x0003e40000100800 */
[----:B-1----:R-:W-:Y:S01]  /*80d00*/  IMAD.MOV.U32 R2, RZ, RZ, R4 ;  /* 0x000000ffff027224 */ /* 0x002fe200078e0004 */
[----:B------:R-:W-:-:S05]  /*80d10*/  IADD3.X R38, R38, UR10, RZ, P1, !PT ;  /* 0x0000000a26267c10 */ /* 0x000fca0008ffe4ff */
        /* <DEDUP_REMOVED lines=8> */
[----:B------:R-:W-:-:S03]  /*80da0*/  IMAD.MOV.U32 R2, RZ, RZ, R36 ;  /* 0x000000ffff027224 */ /* 0x000fc600078e0024 */
[----:B------:R-:W4:Y:S01]  /*80db0*/  LDL.LU R36, [R1+0x738] ;  /* 0x0007380001247983 */ /* 0x000f220000300800 */
[----:B------:R-:W-:-:S03]  /*80dc0*/  IMAD.MOV.U32 R3, RZ, RZ, R43 ;  /* 0x000000ffff037224 */ /* 0x000fc600078e002b */
[----:B------:R-:W4:Y:S04]  /*80dd0*/  LDL.LU R43, [R1+0x778] ;  /* 0x00077800012b7983 */ /* 0x000f280000300800 */
[----:B------:R-:W1:Y:S01]  /*80de0*/  S2R R76, SR_TID.X ;  /* 0x00000000004c7919 */ /* 0x000e620000002100 */
[----:B------:R-:W-:Y:S02]  /*80df0*/  IADD3 R5, P1, R5, UR11, RZ ;  /* 0x0000000b05057c10 */ /* 0x000fe4000ff3e0ff */
[----:B------:R-:W-:Y:S01]  /*80e00*/  IADD3 R37, P2, R37, UR11, RZ ;  /* 0x0000000b25257c10 */ /* 0x000fe2000ff5e0ff */
[----:B------:R1:W-:Y:S04]  /*80e10*/  LDGSTS.E [R0+0x3d200], [R2.64], P0 ;  /* 0x3d20000002007fae */ /* 0x0003e8000812184c */
[----:B------:R-:W-:Y:S01]  /*80e20*/  STL [R1+0x1634], R5 ;  /* 0x0016340501007387 */ /* 0x000fe20000100800 */
[----:B-1----:R-:W-:Y:S01]  /*80e30*/  IMAD.MOV.U32 R2, RZ, RZ, R5 ;  /* 0x000000ffff027224 */ /* 0x002fe200078e0005 */
[----:B------:R-:W-:-:S05]  /*80e40*/  LOP3.LUT R76, R76, 0x7f, RZ, 0xc0, !PT ;  /* 0x0000007f4c4c7812 */ /* 0x000fca00078ec0ff */
[----:B------:R-:W-:-:S05]  /*80e50*/  IMAD.SHL.U32 R76, R76, 0x4, RZ ;  /* 0x000000044c4c7824 */ /* 0x000fca00078e00ff */
[----:B------:R-:W-:Y:S02]  /*80e60*/  LOP3.LUT R74, R76, 0x20, RZ, 0x3c, !PT ;  /* 0x000000204c4a7812 */ /* 0x000fe400078e3cff */
[----:B---3--:R-:W-:-:S04]  /*80e70*/  IADD3.X R39, R39, UR10, RZ, P1, !PT ;  /* 0x0000000a27277c10 */ /* 0x008fc80008ffe4ff */
[----:B------:R-:W-:Y:S01]  /*80e80*/  MOV R3, R39 ;  /* 0x0000002700037202 */ /* 0x000fe20000000f00 */
[----:B------:R1:W-:Y:S04]  /*80e90*/  STL [R1+0x1630], R39 ;  /* 0x0016302701007387 */ /* 0x0003e80000100800 */
[----:B------:R-:W-:Y:S01]  /*80ea0*/  STL [R1+0x1674], R37 ;  /* 0x0016742501007387 */ /* 0x000fe20000100800 */
[----:B------:R-:W-:-:S03]  /*80eb0*/  IADD3.X R41, R41, UR10, RZ, P2, !PT ;  /* 0x0000000a29297c10 */ /* 0x000fc600097fe4ff */
[----:B------:R3:W-:Y:S04]  /*80ec0*/  LDGSTS.E [R0+0x3e200], [R2.64], P0 ;  /* 0x3e20000002007fae */ /* 0x0007e8000812184c */
[----:B-1----:R-:W5:Y:S04]  /*80ed0*/  LDL.LU R39, [R1+0x7bc] ;  /* 0x0007bc0001277983 */ /* 0x002f680000300800 */
[----:B------:R1:W-:Y:S01]  /*80ee0*/  STL [R1+0x1670], R41 ;  /* 0x0016702901007387 */ /* 0x0003e20000100800 */
[----:B--2---:R-:W-:-:S03]  /*80ef0*/  IADD3 R6, P1, R6, UR11, RZ ;  /* 0x0000000b06067c10 */ /* 0x004fc6000ff3e0ff */
[----:B------:R-:W2:Y:S01]  /*80f00*/  LDL.LU R5, [R1+0x7fc] ;  /* 0x0007fc0001057983 */ /* 0x000ea20000300800 */
[----:B---3--:R-:W-:Y:S02]  /*80f10*/  IMAD.MOV.U32 R3, RZ, RZ, R41 ;  /* 0x000000ffff037224 */ /* 0x008fe400078e0029 */
[----:B------:R-:W-:Y:S01]  /*80f20*/  IMAD.MOV.U32 R2, RZ, RZ, R37 ;  /* 0x000000ffff027224 */ /* 0x000fe200078e0025 */
[----:B-1----:R-:W3:Y:S01]  /*80f30*/  LDL.LU R41, [R1+0x7b8] ;  /* 0x0007b80001297983 */ /* 0x002ee20000300800 */
[----:B----4-:R-:W-:-:S03]  /*80f40*/  IADD3 R40, P2, R40, UR11, RZ ;  /* 0x0000000b28287c10 */ /* 0x010fc6000ff5e0ff */
[----:B------:R-:W4:Y:S04]  /*80f50*/  LDL.LU R37, [R1+0x7f8] ;  /* 0x0007f80001257983 */ /* 0x000f280000300800 */
        /* <DEDUP_REMOVED lines=11> */
[----:B-1----:R-:W4:Y:S04]  /*81010*/  LDL.LU R7, [R1+0x83c] ;  /* 0x00083c0001077983 */ /* 0x002f280000300800 */
[----:B------:R-:W4:Y:S01]  /*81020*/  LDL.LU R6, [R1+0x87c] ;  /* 0x00087c0001067983 */ /* 0x000f220000300800 */
[----:B------:R-:W-:-:S03]  /*81030*/  IMAD.MOV.U32 R3, RZ, RZ, R42 ;  /* 0x000000ffff037224 */ /* 0x000fc600078e002a */
[----:B------:R1:W-:Y:S01]  /*81040*/  STL [R1+0x6f8], R42 ;  /* 0x0006f82a01007387 */ /* 0x0003e20000100800 */
[----:B------:R-:W-:-:S05]  /*81050*/  IMAD.MOV.U32 R2, RZ, RZ, R40 ;  /* 0x000000ffff027224 */ /* 0x000fca00078e0028 */
[----:B------:R1:W-:Y:S04]  /*81060*/  LDGSTS.E [R0+0x1400], [R2.64], P0 ;  /* 0x0140000002007fae */ /* 0x0003e8000812184c */
[----:B-1----:R-:W4:Y:S04]  /*81070*/  LDL.LU R42, [R1+0x838] ;  /* 0x00083800012a7983 */ /* 0x002f280000300800 */
[----:B------:R-:W4:Y:S01]  /*81080*/  LDL.LU R40, [R1+0x878] ;  /* 0x0008780001287983 */ /* 0x000f220000300800 */
[----:B------:R-:W-:-:S05]  /*81090*/  IADD3 R4, P1, R4, UR11, RZ ;  /* 0x0000000b04047c10 */ /* 0x000fca000ff3e0ff */
[----:B------:R-:W-:Y:S01]  /*810a0*/  STL [R1+0x73c], R4 ;  /* 0x00073c0401007387 */ /* 0x000fe20000100800 */
[----:B------:R-:W-:Y:S01]  /*810b0*/  IMAD.MOV.U32 R2, RZ, RZ, R4 ;  /* 0x000000ffff027224 */ /* 0x000fe200078e0004 */
[----:B------:R-:W-:Y:S02]  /*810c0*/  IADD3 R38, P2, R38, UR11, RZ ;  /* 0x0000000b26267c10 */ /* 0x000fe4000ff5e0ff */
[----:B------:R-:W-:Y:S02]  /*810d0*/  IADD3.X R36, R36, UR10, RZ, P1, !PT ;  /* 0x0000000a24247c10 */ /* 0x000fe40008ffe4ff */
[----:B------:R-:W-:-:S03]  /*810e0*/  IADD3.X R43, R43, UR10, RZ, P2, !PT ;  /* 0x0000000a2b2b7c10 */ /* 0x000fc600097fe4ff */
[----:B------:R-:W-:Y:S01]  /*810f0*/  IMAD.MOV.U32 R3, RZ, RZ, R36 ;  /* 0x000000ffff037224 */ /* 0x000fe200078e0024 */
[----:B------:R1:W-:Y:S04]  /*81100*/  STL [R1+0x738], R36 ;  /* 0x0007382401007387 */ /* 0x0003e80000100800 */
[----:B------:R-:W-:Y:S04]  /*81110*/  STL [R1+0x77c], R38 ;  /* 0x00077c2601007387 */ /* 0x000fe80000100800 */
[----:B------:R1:W-:Y:S04]  /*81120*/  LDGSTS.E [R0+0x2400], [R2.64], P0 ;  /* 0x0240000002007fae */ /* 0x0003e8000812184c */
[----:B-1----:R-:W4:Y:S04]  /*81130*/  LDL.LU R36, [R1+0x8bc] ;  /* 0x0008bc0001247983 */ /* 0x002f280000300800 */
[----:B------:R1:W-:Y:S04]  /*81140*/  STL [R1+0x778], R43 ;  /* 0x0007782b01007387 */ /* 0x0003e80000100800 */
[----:B------:R-:W4:Y:S01]  /*81150*/  LDL.LU R4, [R1+0x8fc] ;  /* 0x0008fc0001047983 */ /* 0x000f220000300800 */
[----:B------:R-:W-:-:S03]  /*81160*/  IMAD.MOV.U32 R3, RZ, RZ, R43 ;  /* 0x000000ffff037224 */ /* 0x000fc600078e002b */
[----:B-1----:R-:W4:Y:S01]  /*81170*/  LDL.LU R43, [R1+0x8b8] ;  /* 0x0008b800012b7983 */ /* 0x002f220000300800 */
[----:B------:R-:W-:-:S03]  /*81180*/  IMAD.MOV.U32 R2, RZ, RZ, R38 ;  /* 0x000000ffff027224 */ /* 0x000fc600078e0026 */
[----:B------:R-:W4:Y:S04]  /*81190*/  LDL.LU R38, [R1+0x8f8] ;  /* 0x0008f80001267983 */ /* 0x000f280000300800 */
[----:B------:R1:W-:Y:S01]  /*811a0*/  LDGSTS.E [R0+0x3400], [R2.64], P0 ;  /* 0x0340000002007fae */ /* 0x0003e2000812184c */
[----:B-----5:R-:W-:Y:S02]  /*811b0*/  IADD3 R39, P1, R39, UR11, RZ ;  /* 0x0000000b27277c10 */ /* 0x020fe4000ff3e0ff */
[----:B--2---:R-:W-:-:S03]  /*811c0*/  IADD3 R5, P2, R5, UR11, RZ ;  /* 0x0000000b05057c10 */ /* 0x004fc6000ff5e0ff */
[----:B------:R2:W-:Y:S01]  /*811d0*/  STL [R1+0x7bc], R39 ;  /* 0x0007bc2701007387 */ /* 0x0005e20000100800 */
[----:B---3--:R-:W-:Y:S01]  /*811e0*/  IADD3.X R41, R41, UR10, RZ, P1, !PT ;  /* 0x0000000a29297c10 */ /* 0x008fe20008ffe4ff */
[----:B-1----:R-:W-:Y:S01]  /*811f0*/  IMAD.MOV.U32 R2, RZ, RZ, R39 ;  /* 0x000000ffff027224 */ /* 0x002fe200078e0027 */
[----:B----4-:R-:W-:-:S03]  /*81200*/  IADD3.X R37, R37, UR10, RZ, P2, !PT ;  /* 0x0000000a25257c10 */ /* 0x010fc600097fe4ff */
[----:B------:R1:W-:Y:S04]  /*81210*/  STL [R1+0x7b8], R41 ;  /* 0x0007b82901007387 */ /* 0x0003e80000100800 */
[----:B------:R3:W-:Y:S01]  /*81220*/  STL [R1+0x7fc], R5 ;  /* 0x0007fc0501007387 */ /* 0x0007e20000100800 */
[----:B------:R-:W-:-:S03]  /*81230*/  IMAD.MOV.U32 R3, RZ, RZ, R41 ;  /* 0x000000ffff037224 */ /* 0x000fc600078e0029 */
[----:B--2---:R-:W2:Y:S04]  /*81240*/  LDL.LU R39, [R1+0x93c] ;  /* 0x00093c0001277983 */ /* 0x004ea80000300800 */
[----:B------:R4:W-:Y:S04]  /*81250*/  STL [R1+0x7f8], R37 ;  /* 0x0007f82501007387 */ /* 0x0009e80000100800 */
[----:B------:R-:W5:Y:S04]  /*81260*/  LDL.LU R74, [R1+0x97c] ;  /* 0x00097c00014a7983 */ /* 0x000f680000300800 */
[----:B-1----:R-:W5:Y:S04]  /*81270*/  LDL.LU R41, [R1+0x938] ;  /* 0x0009380001297983 */ /* 0x002f680000300800 */
[----:B------:R1:W-:Y:S04]  /*81280*/  LDGSTS.E [R0+0x4400], [R2.64], P0 ;  /* 0x0440000002007fae */ /* 0x0003e8000812184c */
[----:B------:R-:W5:Y:S01]  /*81290*/  LDL.LU R75, [R1+0x978] ;  /* 0x00097800014b7983 */ /* 0x000f620000300800 */
[----:B-1----:R-:W-:-:S02]  /*812a0*/  IMAD.MOV.U32 R2, RZ, RZ, R5 ;  /* 0x000000ffff027224 */ /* 0x002fc400078e0005 */
[----:B------:R-:W-:Y:S01]  /*812b0*/  IMAD.MOV.U32 R3, RZ, RZ, R37 ;  /* 0x000000ffff037224 */ /* 0x000fe200078e0025 */
[----:B---3--:R-:W3:Y:S04]  /*812c0*/  LDL.LU R5, [R1+0x9bc] ;  /* 0x0009bc0001057983 */ /* 0x008ee80000300800 */
[----:B----4-:R-:W4:Y:S01]  /*812d0*/  LDL.LU R37, [R1+0x9fc] ;  /* 0x0009fc0001257983 */ /* 0x010f220000300800 */
[----:B------:R-:W-:-:S03]  /*812e0*/  IADD3 R7, P1, R7, UR11, RZ ;  /* 0x0000000b07077c10 */ /* 0x000fc6000ff3e0ff */
[----:B------:R1:W-:Y:S01]  /*812f0*/  LDGSTS.E [R0+0x5400], [R2.64], P0 ;  /* 0x0540000002007fae */ /* 0x0003e2000812184c */
[----:B------:R-:W-:-:S03]  /*81300*/  IADD3 R6, P2, R6, UR11, RZ ;  /* 0x0000000b06067c10 */ /* 0x000fc6000ff5e0ff */
[----:B------:R1:W-:Y:S01]  /*81310*/  STL [R1+0x83c], R7 ;  /* 0x00083c0701007387 */ /* 0x0003e20000100800 */
[----:B------:R-:W-:Y:S01]  /*81320*/  IADD3.X R42, R42, UR10, RZ, P1, !PT ;  /* 0x0000000a2a2a7c10 */ /* 0x000fe20008ffe4ff */
[----:B-1----:R-:W-:Y:S01]  /*81330*/  IMAD.MOV.U32 R2, RZ, RZ, R7 ;  /* 0x000000ffff027224 */ /* 0x002fe200078e0007 */
[----:B------:R-:W-:-:S03]  /*81340*/  IADD3.X R40, R40, UR10, RZ, P2, !PT ;  /* 0x0000000a28287c10 */ /* 0x000fc600097fe4ff */
[----:B------:R1:W-:Y:S04]  /*81350*/  STL [R1+0x838], R42 ;  /* 0x0008382a01007387 */ /* 0x0003e80000100800 */
[----:B------:R1:W-:Y:S04]  /*81360*/  STL [R1+0x87c], R6 ;  /* 0x00087c0601007387 */ /* 0x0003e80000100800 */
[----:B------:R-:W4:Y:S01]  /*81370*/  LDL.LU R7, [R1+0x9b8] ;  /* 0x0009b80001077983 */ /* 0x000f220000300800 */
[----:B------:R-:W-:-:S03]  /*81380*/  IMAD.MOV.U32 R3, RZ, RZ, R42 ;  /* 0x000000ffff037224 */ /* 0x000fc600078e002a */
[----:B------:R1:W-:Y:S04]  /*81390*/  STL [R1+0x878], R40 ;  /* 0x0008782801007387 */ /* 0x0003e80000100800 */
[----:B-1----:R-:W4:Y:S04]  /*813a0*/  LDL.LU R42, [R1+0x9f8] ;  /* 0x0009f800012a7983 */ /* 0x002f280000300800 */
[----:B------:R1:W-:Y:S02]  /*813b0*/  LDGSTS.E [R0+0x6400], [R2.64], P0 ;  /* 0x0640000002007fae */ /* 0x0003e4000812184c */
[----:B-1----:R-:W-:Y:S01]  /*813c0*/  MOV R2, R6 ;  /* 0x0000000600027202 */ /* 0x002fe20000000f00 */
[----:B------:R-:W-:Y:S01]  /*813d0*/  IMAD.MOV.U32 R3, RZ, RZ, R40 ;  /* 0x000000ffff037224 */ /* 0x000fe200078e0028 */
[----:B------:R-:W4:Y:S04]  /*813e0*/  LDL.LU R6, [R1+0xa3c] ;  /* 0x000a3c0001067983 */ /* 0x000f280000300800 */
[----:B------:R-:W4:Y:S01]  /*813f0*/  LDL.LU R40, [R1+0xa7c] ;  /* 0x000a7c0001287983 */ /* 0x000f220000300800 */
        /* <DEDUP_REMOVED lines=8> */
[----:B------:R-:W-:Y:S04]  /*81480*/  STL [R1+0x8fc], R4 ;  /* 0x0008fc0401007387 */ /* 0x000fe80000100800 */
[----:B------:R-:W4:Y:S01]  /*81490*/  LDL.LU R36, [R1+0xa38] ;  /* 0x000a380001247983 */ /* 0x000f220000300800 */
[----:B------:R-:W-:-:S03]  /*814a0*/  IMAD.MOV.U32 R3, RZ, RZ, R43 ;  /* 0x000000ffff037224 */ /* 0x000fc600078e002b */
[----:B------:R1:W-:Y:S04]  /*814b0*/  STL [R1+0x8f8], R38 ;  /* 0x0008f82601007387 */ /* 0x0003e80000100800 */
[----:B-1----:R-:W4:Y:S04]  /*814c0*/  LDL.LU R43, [R1+0xa78] ;  /* 0x000a7800012b7983 */ /* 0x002f280000300800 */
[----:B------:R1:W-:Y:S02]  /*814d0*/  LDGSTS.E [R0+0x8400], [R2.64], P0 ;  /* 0x0840000002007fae */ /* 0x0003e4000812184c */
[----:B-1----:R-:W-:-:S02]  /*814e0*/  IMAD.MOV.U32 R2, RZ, RZ, R4 ;  /* 0x000000ffff027224 */ /* 0x002fc400078e0004 */
[----:B------:R-:W-:Y:S02]  /*814f0*/  IMAD.MOV.U32 R3, RZ, RZ, R38 ;  /* 0x000000ffff037224 */ /* 0x000fe400078e0026 */
[----:B------:R-:W4:Y:S04]  /*81500*/  LDL.LU R38, [R1+0xabc] ;  /* 0x000abc0001267983 */ /* 0x000f280000300800 */
[----:B------:R-:W4:Y:S04]  /*81510*/  LDL.LU R4, [R1+0xafc] ;  /* 0x000afc0001047983 */ /* 0x000f280000300800 */
[----:B------:R1:W-:Y:S01]  /*81520*/  LDGSTS.E [R0+0x9400], [R2.64], P0 ;  /* 0x0940000002007fae */ /* 0x0003e2000812184c */
[----:B--2---:R-:W-:-:S05]  /*81530*/  IADD3 R39, P1, R39, UR11, RZ ;  /* 0x0000000b27277c10 */ /* 0x004fca000ff3e0ff */
[----:B------:R-:W-:Y:S01]  /*81540*/  STL [R1+0x93c], R39 ;  /* 0x00093c2701007387 */ /* 0x000fe20000100800 */
[----:B-----5:R-:W-:Y:S02]  /*81550*/  IADD3 R74, P2, R74, UR11, RZ ;  /* 0x0000000b4a4a7c10 */ /* 0x020fe4000ff5e0ff */
[----:B------:R-:W-:Y:S01]  /*81560*/  IADD3.X R41, R41, UR10, RZ, P1, !PT ;  /* 0x0000000a29297c10 */ /* 0x000fe20008ffe4ff */
[----:B-1----:R-:W-:-:S04]  /*81570*/  IMAD.MOV.U32 R2, RZ, RZ, R39 ;  /* 0x000000ffff027224 */ /* 0x002fc800078e0027 */
[----:B------:R1:W-:Y:S01]  /*81580*/  STL [R1+0x938], R41 ;  /* 0x0009382901007387 */ /* 0x0003e20000100800 */
[----:B------:R-:W-:Y:S01]  /*81590*/  IMAD.MOV.U32 R3, RZ, RZ, R41 ;  /* 0x000000ffff037224 */ /* 0x000fe200078e0029 */
[----:B------:R-:W-:Y:S02]  /*815a0*/  IADD3.X R75, R75, UR10, RZ, P2, !PT ;  /* 0x0000000a4b4b7c10 */ /* 0x000fe400097fe4ff */
[----:B------:R-:W-:Y:S04]  /*815b0*/  STL [R1+0x97c], R74 ;  /* 0x00097c4a01007387 */ /* 0x000fe80000100800 */
[----:B------:R2:W-:Y:S04]  /*815c0*/  LDGSTS.E [R0+0xa400], [R2.64], P0 ;  /* 0x0a40000002007fae */ /* 0x0005e8000812184c */
[----:B-1----:R-:W5:Y:S01]  /*815d0*/  LDL.LU R41, [R1+0xab8] ;  /* 0x000ab80001297983 */ /* 0x002f620000300800 */
[----:B---3--:R-:W-:-:S03]  /*815e0*/  IADD3 R5, P1, R5, UR11, RZ ;  /* 0x0000000b05057c10 */ /* 0x008fc6000ff3e0ff */
[----:B------:R-:W-:Y:S04]  /*815f0*/  STL [R1+0x978], R75 ;  /* 0x0009784b01007387 */ /* 0x000fe80000100800 */
[----:B------:R-:W3:Y:S01]  /*81600*/  LDL.LU R39, [R1+0xaf8] ;  /* 0x000af80001277983 */ /* 0x000ee20000300800 */
[----:B--2---:R-:W-:Y:S02]  /*81610*/  IMAD.MOV.U32 R2, RZ, RZ, R74 ;  /* 0x000000ffff027224 */ /* 0x004fe400078e004a */
[----:B------:R-:W-:Y:S01]  /*81620*/  IMAD.MOV.U32 R3, RZ, RZ, R75 ;  /* 0x000000ffff037224 */ /* 0x000fe200078e004b */
[----:B----4-:R-:W-:Y:S01]  /*81630*/  IADD3 R37, P2, R37, UR11, RZ ;  /* 0x0000000b25257c10 */ /* 0x010fe2000ff5e0ff */
[----:B------:R-:W-:Y:S04]  /*81640*/  STL [R1+0x9bc], R5 ;  /* 0x0009bc0501007387 */ /* 0x000fe80000100800 */
[----:B------:R1:W-:Y:S02]  /*81650*/  LDGSTS.E [R0+0xb400], [R2.64], P0 ;  /* 0x0b40000002007fae */ /* 0x0003e4000812184c */
[----:B-1----:R-:W-:Y:S01]  /*81660*/  IMAD.MOV.U32 R2, RZ, RZ, R5 ;  /* 0x000000ffff027224 */ /* 0x002fe200078e0005 */
[----:B------:R-:W-:-:S05]  /*81670*/  IADD3.X R7, R7, UR10, RZ, P1, !PT ;  /* 0x0000000a07077c10 */ /* 0x000fca0008ffe4ff */
        /* <DEDUP_REMOVED lines=8> */
[----:B--2---:R-:W-:Y:S01]  /*81700*/  IMAD.MOV.U32 R3, RZ, RZ, R42 ;  /* 0x000000ffff037224 */ /* 0x004fe200078e002a */
[----:B------:R-:W-:-:S02]  /*81710*/  IADD3 R6, P1, R6, UR11, RZ ;  /* 0x0000000b06067c10 */ /* 0x000fc4000ff3e0ff */
[----:B-1----:R-:W2:Y:S01]  /*81720*/  LDL.LU R42, [R1+0xb38] ;  /* 0x000b3800012a7983 */ /* 0x002ea20000300800 */
[----:B------:R-:W-:Y:S01]  /*81730*/  IMAD.MOV.U32 R2, RZ, RZ, R37 ;  /* 0x000000ffff027224 */ /* 0x000fe200078e0025 */
[----:B------:R-:W-:Y:S02]  /*81740*/  IADD3 R40, P2, R40, UR11, RZ ;  /* 0x0000000b28287c10 */ /* 0x000fe4000ff5e0ff */
[----:B------:R-:W2:Y:S04]  /*81750*/  LDL.LU R37, [R1+0xb78] ;  /* 0x000b780001257983 */ /* 0x000ea80000300800 */
        /* <DEDUP_REMOVED lines=9> */
[----:B-1----:R-:W2:Y:S04]  /*817f0*/  LDL.LU R36, [R1+0xbbc] ;  /* 0x000bbc0001247983 */ /* 0x002ea80000300800 */
[----:B------:R1:W-:Y:S04]  /*81800*/  STL [R1+0xa78], R43 ;  /* 0x000a782b01007387 */ /* 0x0003e80000100800 */
[----:B------:R-:W2:Y:S01]  /*81810*/  LDL.LU R6, [R1+0xbfc] ;  /* 0x000bfc0001067983 */ /* 0x000ea20000300800 */
[----:B------:R-:W-:-:S03]  /*81820*/  IMAD.MOV.U32 R3, RZ, RZ, R43 ;  /* 0x000000ffff037224 */ /* 0x000fc600078e002b */
[----:B-1----:R-:W2:Y:S01]  /*81830*/  LDL.LU R43, [R1+0xbb8] ;  /* 0x000bb800012b7983 */ /* 0x002ea20000300800 */
[----:B------:R-:W-:-:S03]  /*81840*/  IMAD.MOV.U32 R2, RZ, RZ, R40 ;  /* 0x000000ffff027224 */ /* 0x000fc600078e0028 */
[----:B------:R-:W2:Y:S01]  /*81850*/  LDL.LU R40, [R1+0xbf8] ;  /* 0x000bf80001287983 */ /* 0x000ea20000300800 */
[----:B------:R-:W-:Y:S02]  /*81860*/  IADD3 R38, P1, R38, UR11, RZ ;  /* 0x0000000b26267c10 */ /* 0x000fe4000ff3e0ff */
[----:B------:R-:W-:Y:S01]  /*81870*/  IADD3 R4, P2, R4, UR11, RZ ;  /* 0x0000000b04047c10 */ /* 0x000fe2000ff5e0ff */
[----:B------:R1:W-:Y:S04]  /*81880*/  LDGSTS.E [R0+0xf400], [R2.64], P0 ;  /* 0x0f40000002007fae */ /* 0x0003e8000812184c */
[----:B------:R3:W-:Y:S01]  /*81890*/  STL [R1+0xabc], R38 ;  /* 0x000abc2601007387 */ /* 0x0007e20000100800 */
[----:B-1----:R-:W-:Y:S01]  /*818a0*/  IMAD.MOV.U32 R2, RZ, RZ, R38 ;  /* 0x000000ffff027224 */ /* 0x002fe200078e0026 */
[----:B-----5:R-:W-:-:S05]  /*818b0*/  IADD3.X R41, R41, UR10, RZ, P1, !PT ;  /* 0x0000000a29297c10 */ /* 0x020fca0008ffe4ff */
[----:B------:R1:W-:Y:S01]  /*818c0*/  STL [R1+0xab8], R41 ;  /* 0x000ab82901007387 */ /* 0x0003e20000100800 */
[----:B---3--:R-:W-:-:S03]  /*818d0*/  IADD3.X R39, R39, UR10, RZ, P2, !PT ;  /* 0x0000000a27277c10 */ /* 0x008fc600097fe4ff */
        /* <DEDUP_REMOVED lines=8> */
[----:B-1----:R-:W-:Y:S01]  /*81960*/  MOV R2, R4 ;  /* 0x0000000400027202 */ /* 0x002fe20000000f00 */
[----:B------:R-:W-:Y:S01]  /*81970*/  IMAD.MOV.U32 R3, RZ, RZ, R39 ;  /* 0x000000ffff037224 */ /* 0x000fe200078e0027 */
[----:B---3--:R-:W3:Y:S04]  /*81980*/  LDL.LU R4, [R1+0xcbc] ;  /* 0x000cbc0001047983 */ /* 0x008ee80000300800 */
[----:B------:R-:W3:Y:S04]  /*81990*/  LDL.LU R39, [R1+0xcfc] ;  /* 0x000cfc0001277983 */ /* 0x000ee80000300800 */
[----:B------:R1:W-:Y:S01]  /*819a0*/  LDGSTS.E [R0+0x11400], [R2.64], P0 ;  /* 0x1140000002007fae */ /* 0x0003e2000812184c */
[----:B----4-:R-:W-:-:S05]  /*819b0*/  IADD3 R7, P1, R7, UR11, RZ ;  /* 0x0000000b07077c10 */ /* 0x010fca000ff3e0ff */
[----:B------:R4:W-:Y:S01]  /*819c0*/  STL [R1+0xb3c], R7 ;  /* 0x000b3c0701007387 */ /* 0x0009e20000100800 */
[----:B------:R-:W-:Y:S02]  /*819d0*/  IADD3 R5, P2, R5, UR11, RZ ;  /* 0x0000000b05057c10 */ /* 0x000fe4000ff5e0ff */
[----:B--2---:R-:W-:Y:S01]  /*819e0*/  IADD3.X R42, R42, UR10, RZ, P1, !PT ;  /* 0x0000000a2a2a7c10 */ /* 0x004fe20008ffe4ff */
[----:B-1----:R-:W-:Y:S01]  /*819f0*/  IMAD.MOV.U32 R2, RZ, RZ, R7 ;  /* 0x000000ffff027224 */ /* 0x002fe200078e0007 */
[----:B------:R-:W-:-:S03]  /*81a00*/  IADD3.X R37, R37, UR10, RZ, P2, !PT ;  /* 0x0000000a25257c10 */ /* 0x000fc600097fe4ff */
[----:B------:R1:W-:Y:S04]  /*81a10*/  STL [R1+0xb38], R42 ;  /* 0x000b382a01007387 */ /* 0x0003e80000100800 */
[----:B------:R2:W-:Y:S04]  /*81a20*/  STL [R1+0xb7c], R5 ;  /* 0x000b7c0501007387 */ /* 0x0005e80000100800 */
[----:B----4-:R-:W4:Y:S01]  /*81a30*/  LDL.LU R7, [R1+0xcb8] ;  /* 0x000cb80001077983 */ /* 0x010f220000300800 */
[----:B------:R-:W-:-:S03]  /*81a40*/  IMAD.MOV.U32 R3, RZ, RZ, R42 ;  /* 0x000000ffff037224 */ /* 0x000fc600078e002a */
[----:B------:R2:W-:Y:S04]  /*81a50*/  STL [R1+0xb78], R37 ;  /* 0x000b782501007387 */ /* 0x0005e80000100800 */
[----:B-1----:R-:W4:Y:S04]  /*81a60*/  LDL.LU R42, [R1+0xcf8] ;  /* 0x000cf800012a7983 */ /* 0x002f280000300800 */
[----:B------:R1:W-:Y:S02]  /*81a70*/  LDGSTS.E [R0+0x12400], [R2.64], P0 ;  /* 0x1240000002007fae */ /* 0x0003e4000812184c */
[----:B-1----:R-:W-:-:S02]  /*81a80*/  IMAD.MOV.U32 R2, RZ, RZ, R5 ;  /* 0x000000ffff027224 */ /* 0x002fc400078e0005 */
[----:B------:R-:W-:Y:S01]  /*81a90*/  IMAD.MOV.U32 R3, RZ, RZ, R37 ;  /* 0x000000ffff037224 */ /* 0x000fe200078e0025 */
[----:B--2---:R-:W4:Y:S04]  /*81aa0*/  LDL.LU R5, [R1+0xd3c] ;  /* 0x000d3c0001057983 */ /* 0x004f280000300800 */
        /* <DEDUP_REMOVED lines=20> */
[----:B-----5:R-:W-:-:S05]  /*81bf0*/  IADD3 R38, P1, R38, UR11, RZ ;  /* 0x0000000b26267c10 */ /* 0x020fca000ff3e0ff */
[----:B------:R-:W-:Y:S01]  /*81c00*/  STL [R1+0xc3c], R38 ;  /* 0x000c3c2601007387 */ /* 0x000fe20000100800 */
[----:B------:R-:W-:Y:S02]  /*81c10*/  IADD3 R74, P2, R74, UR11, RZ ;  /* 0x0000000b4a4a7c10 */ /* 0x000fe4000ff5e0ff */
[----:B------:R-:W-:Y:S01]  /*81c20*/  IADD3.X R41, R41, UR10, RZ, P1, !PT ;  /* 0x0000000a29297c10 */ /* 0x000fe20008ffe4ff */
[----:B-1----:R-:W-:Y:S01]  /*81c30*/  IMAD.MOV.U32 R2, RZ, RZ, R38 ;  /* 0x000000ffff027224 */ /* 0x002fe200078e0026 */
[----:B------:R-:W-:-:S03]  /*81c40*/  IADD3.X R75, R75, UR10, RZ, P2, !PT ;  /* 0x0000000a4b4b7c10 */ /* 0x000fc600097fe4ff */
[----:B------:R1:W-:Y:S01]  /*81c50*/  STL [R1+0xc38], R41 ;  /* 0x000c382901007387 */ /* 0x0003e20000100800 */
[----:B------:R-:W-:-:S03]  /*81c60*/  IMAD.MOV.U32 R3, RZ, RZ, R41 ;  /* 0x000000ffff037224 */ /* 0x000fc600078e0029 */
[----:B------:R-:W-:Y:S04]  /*81c70*/  STL [R1+0xc7c], R74 ;  /* 0x000c7c4a01007387 */ /* 0x000fe80000100800 */
[----:B------:R5:W-:Y:S04]  /*81c80*/  LDGSTS.E [R0+0x16400], [R2.64], P0 ;  /* 0x1640000002007fae */ /* 0x000be8000812184c */
[----:B-1----:R-:W2:Y:S04]  /*81c90*/  LDL.LU R41, [R1+0xdb8] ;  /* 0x000db80001297983 */ /* 0x002ea80000300800 */
[----:B------:R-:W-:Y:S01]  /*81ca0*/  STL [R1+0xc78], R75 ;  /* 0x000c784b01007387 */ /* 0x000fe20000100800 */
[----:B---3--:R-:W-:-:S03]  /*81cb0*/  IADD3 R4, P1, R4, UR11, RZ ;  /* 0x0000000b04047c10 */ /* 0x008fc6000ff3e0ff */
[----:B------:R-:W3:Y:S01]  /*81cc0*/  LDL.LU R38, [R1+0xdf8] ;  /* 0x000df80001267983 */ /* 0x000ee20000300800 */
[----:B-----5:R-:W-:Y:S02]  /*81cd0*/  IMAD.MOV.U32 R2, RZ, RZ, R74 ;  /* 0x000000ffff027224 */ /* 0x020fe400078e004a */
[----:B------:R-:W-:Y:S01]  /*81ce0*/  IMAD.MOV.U32 R3, RZ, RZ, R75 ;  /* 0x000000ffff037224 */ /* 0x000fe200078e004b */
[----:B------:R-:W-:Y:S01]  /*81cf0*/  IADD3 R39, P2, R39, UR11, RZ ;  /* 0x0000000b27277c10 */ /* 0x000fe2000ff5e0ff */
[----:B------:R-:W-:Y:S04]  /*81d00*/  STL [R1+0xcbc], R4 ;  /* 0x000cbc0401007387 */ /* 0x000fe80000100800 */
[----:B------:R1:W-:Y:S02]  /*81d10*/  LDGSTS.E [R0+0x17400], [R2.64], P0 ;  /* 0x1740000002007fae */ /* 0x0003e4000812184c */
[----:B-1----:R-:W-:Y:S01]  /*81d20*/  IMAD.MOV.U32 R2, RZ, RZ, R4 ;  /* 0x000000ffff027224 */ /* 0x002fe200078e0004 */
[----:B----4-:R-:W-:-:S05]  /*81d30*/  IADD3.X R7, R7, UR10, RZ, P1, !PT ;  /* 0x0000000a07077c10 */ /* 0x010fca0008ffe4ff */
        /* <DEDUP_REMOVED lines=8> */
[----:B----4-:R-:W-:Y:S01]  /*81dc0*/  IMAD.MOV.U32 R3, RZ, RZ, R42 ;  /* 0x000000ffff037224 */ /* 0x010fe200078e002a */
[----:B------:R-:W-:-:S02]  /*81dd0*/  IADD3 R5, P1, R5, UR11, RZ ;  /* 0x0000000b05057c10 */ /* 0x000fc4000ff3e0ff */
[----:B-1----:R-:W4:Y:S01]  /*81de0*/  LDL.LU R42, [R1+0xe38] ;  /* 0x000e3800012a7983 */ /* 0x002f220000300800 */
[----:B------:R-:W-:Y:S01]  /*81df0*/  IMAD.MOV.U32 R2, RZ, RZ, R39 ;  /* 0x000000ffff027224 */ /* 0x000fe200078e0027 */
[----:B------:R-:W-:Y:S02]  /*81e00*/  IADD3 R37, P2, R37, UR11, RZ ;  /* 0x0000000b25257c10 */ /* 0x000fe4000ff5e0ff */
[----:B------:R-:W4:Y:S04]  /*81e10*/  LDL.LU R39, [R1+0xe78] ;  /* 0x000e780001277983 */ /* 0x000f280000300800 */
        /* <DEDUP_REMOVED lines=12> */
[----:B------:R-:W-:-:S03]  /*81ee0*/  IMAD.MOV.U32 R3, RZ, RZ, R43 ;  /* 0x000000ffff037224 */ /* 0x000fc600078e002b */
[----:B-1----:R-:W4:Y:S01]  /*81ef0*/  LDL.LU R43, [R1+0xeb8] ;  /* 0x000eb800012b7983 */ /* 0x002f220000300800 */
[----:B------:R-:W-:-:S03]  /*81f00*/  MOV R2, R37 ;  /* 0x0000002500027202 */ /* 0x000fc60000000f00 */
[----:B------:R-:W4:Y:S01]  /*81f10*/  LDL.LU R37, [R1+0xef8] ;  /* 0x000ef80001257983 */ /* 0x000f220000300800 */
[----:B------:R-:W-:Y:S02]  /*81f20*/  IADD3 R40, P1, R40, UR11, RZ ;  /* 0x0000000b28287c10 */ /* 0x000fe4000ff3e0ff */
[----:B------:R-:W-:Y:S01]  /*81f30*/  IADD3 R6, P2, R6, UR11, RZ ;  /* 0x0000000b06067c10 */ /* 0x000fe2000ff5e0ff */
[----:B------:R1:W-:Y:S04]  /*81f40*/  LDGSTS.E [R0+0x1b400], [R2.64], P0 ;  /* 0x1b40000002007fae */ /* 0x0003e8000812184c */
[----:B------:R2:W-:Y:S01]  /*81f50*/  STL [R1+0xdbc], R40 ;  /* 0x000dbc2801007387 */ /* 0x0005e20000100800 */
[----:B-1----:R-:W-:Y:S01]  /*81f60*/  IMAD.MOV.U32 R2, RZ, RZ, R40 ;  /* 0x000000ffff027224 */ /* 0x002fe200078e0028 */
[----:B--2---:R-:W-:-:S05]  /*81f70*/  IADD3.X R41, R41, UR10, RZ, P1, !PT ;  /* 0x0000000a29297c10 */ /* 0x004fca0008ffe4ff */
[----:B------:R1:W-:Y:S01]  /*81f80*/  STL [R1+0xdb8], R41 ;  /* 0x000db82901007387 */ /* 0x0003e20000100800 */
[----:B---3--:R-:W-:-:S03]  /*81f90*/  IADD3.X R38, R38, UR10, RZ, P2, !PT ;  /* 0x0000000a26267c10 */ /* 0x008fc600097fe4ff */
        /* <DEDUP_REMOVED lines=10> */
[----:B--2---:R-:W2:Y:S04]  /*82040*/  LDL.LU R6, [R1+0xfbc] ;  /* 0x000fbc0001067983 */ /* 0x004ea80000300800 */
[----:B------:R-:W2:Y:S04]  /*82050*/  LDL.LU R38, [R1+0xffc] ;  /* 0x000ffc0001267983 */ /* 0x000ea80000300800 */
[----:B------:R1:W-:Y:S01]  /*82060*/  LDGSTS.E [R0+0x1d400], [R2.64], P0 ;  /* 0x1d40000002007fae */ /* 0x0003e2000812184c */
[----:B-----5:R-:W-:-:S05]  /*82070*/  IADD3 R7, P1, R7, UR11, RZ ;  /* 0x0000000b07077c10 */ /* 0x020fca000ff3e0ff */
[----:B------:R5:W-:Y:S01]  /*82080*/  STL [R1+0xe3c], R7 ;  /* 0x000e3c0701007387 */ /* 0x000be20000100800 */
[----:B------:R-:W-:Y:S02]  /*82090*/  IADD3 R4, P2, R4, UR11, RZ ;  /* 0x0000000b04047c10 */ /* 0x000fe4000ff5e0ff */
[----:B----4-:R-:W-:Y:S01]  /*820a0*/  IADD3.X R42, R42, UR10, RZ, P1, !PT ;  /* 0x0000000a2a2a7c10 */ /* 0x010fe20008ffe4ff */
[----:B-1----:R-:W-:Y:S01]  /*820b0*/  IMAD.MOV.U32 R2, RZ, RZ, R7 ;  /* 0x000000ffff027224 */ /* 0x002fe200078e0007 */
[----:B------:R-:W-:-:S03]  /*820c0*/  IADD3.X R39, R39, UR10, RZ, P2, !PT ;  /* 0x0000000a27277c10 */ /* 0x000fc600097fe4ff */
[----:B------:R1:W-:Y:S04]  /*820d0*/  STL [R1+0xe38], R42 ;  /* 0x000e382a01007387 */ /* 0x0003e80000100800 */
[----:B------:R4:W-:Y:S04]  /*820e0*/  STL [R1+0xe7c], R4 ;  /* 0x000e7c0401007387 */ /* 0x0009e80000100800 */
[----:B-----5:R-:W5:Y:S01]  /*820f0*/  LDL.LU R7, [R1+0xfb8] ;  /* 0x000fb80001077983 */ /* 0x020f620000300800 */
[----:B------:R-:W-:-:S03]  /*82100*/  IMAD.MOV.U32 R3, RZ, RZ, R42 ;  /* 0x000000ffff037224 */ /* 0x000fc600078e002a */
[----:B------:R4:W-:Y:S04]  /*82110*/  STL [R1+0xe78], R39 ;  /* 0x000e782701007387 */ /* 0x0009e80000100800 */
[----:B-1----:R-:W5:Y:S04]  /*82120*/  LDL.LU R42, [R1+0xff8] ;  /* 0x000ff800012a7983 */ /* 0x002f680000300800 */
[----:B------:R1:W-:Y:S02]  /*82130*/  LDGSTS.E [R0+0x1e400], [R2.64], P0 ;  /* 0x1e40000002007fae */ /* 0x0003e4000812184c */
[----:B-1----:R-:W-:-:S02]  /*82140*/  IMAD.MOV.U32 R2, RZ, RZ, R4 ;  /* 0x000000ffff027224 */ /* 0x002fc400078e0004 */
[----:B------:R-:W-:Y:S01]  /*82150*/  IMAD.MOV.U32 R3, RZ, RZ, R39 ;  /* 0x000000ffff037224 */ /* 0x000fe200078e0027 */
[----:B----4-:R-:W5:Y:S04]  /*82160*/  LDL.LU R4, [R1+0x103c] ;  /* 0x00103c0001047983 */ /* 0x010f680000300800 */
[----:B------:R-:W5:Y:S01]  /*82170*/  LDL.LU R39, [R1+0x107c] ;  /* 0x00107c0001277983 */ /* 0x000f620000300800 */
        /* <DEDUP_REMOVED lines=9> */
[----:B------:R-:W5:Y:S01]  /*82210*/  LDL.LU R36, [R1+0x1038] ;  /* 0x0010380001247983 */ /* 0x000f620000300800 */
[----:B------:R-:W-:-:S03]  /*82220*/  IMAD.MOV.U32 R3, RZ, RZ, R43 ;  /* 0x000000ffff037224 */ /* 0x000fc600078e002b */
[----:B------:R1:W-:Y:S04]  /*82230*/  STL [R1+0xef8], R37 ;  /* 0x000ef82501007387 */ /* 0x0003e80000100800 */
[----:B-1----:R-:W5:Y:S04]  /*82240*/  LDL.LU R43, [R1+0x1078] ;  /* 0x00107800012b7983 */ /* 0x002f680000300800 */
[----:B------:R1:W-:Y:S02]  /*82250*/  LDGSTS.E [R0+0x20400], [R2.64], P0 ;  /* 0x2040000002007fae */ /* 0x0003e4000812184c */
[----:B-1----:R-:W-:-:S02]  /*82260*/  IMAD.MOV.U32 R2, RZ, RZ, R5 ;  /* 0x000000ffff027224 */ /* 0x002fc400078e0005 */
[----:B------:R-:W-:Y:S02]  /*82270*/  IMAD.MOV.U32 R3, RZ, RZ, R37 ;  /* 0x000000ffff037224 */ /* 0x000fe400078e0025 */
[----:B------:R-:W5:Y:S04]  /*82280*/  LDL.LU R37, [R1+0x10bc] ;  /* 0x0010bc0001257983 */ /* 0x000f680000300800 */
[----:B------:R-:W5:Y:S04]  /*82290*/  LDL.LU R5, [R1+0x10fc] ;  /* 0x0010fc0001057983 */ /* 0x000f680000300800 */
[----:B------:R1:W-:Y:S01]  /*822a0*/  LDGSTS.E [R0+0x21400], [R2.64], P0 ;  /* 0x2140000002007fae */ /* 0x0003e2000812184c */
[----:B---3--:R-:W-:-:S05]  /*822b0*/  IADD3 R40, P1, R40, UR11, RZ ;  /* 0x0000000b28287c10 */ /* 0x008fca000ff3e0ff */
        /* <DEDUP_REMOVED lines=9> */
[----:B-1----:R-:W4:Y:S04]  /*82350*/  LDL.LU R41, [R1+0x10b8] ;  /* 0x0010b80001297983 */ /* 0x002f280000300800 */
[----:B------:R-:W-:Y:S01]  /*82360*/  STL [R1+0xf78], R75 ;  /* 0x000f784b01007387 */ /* 0x000fe20000100800 */
[----:B--2---:R-:W-:-:S03]  /*82370*/  IADD3 R6, P1, R6, UR11, RZ ;  /* 0x0000000b06067c10 */ /* 0x004fc6000ff3e0ff */
[----:B------:R-:W2:Y:S01]  /*82380*/  LDL.LU R40, [R1+0x10f8] ;  /* 0x0010f80001287983 */ /* 0x000ea20000300800 */
[----:B---3--:R-:W-:Y:S02]  /*82390*/  IMAD.MOV.U32 R2, RZ, RZ, R74 ;  /* 0x000000ffff027224 */ /* 0x008fe400078e004a */
[----:B------:R-:W-:Y:S01]  /*823a0*/  IMAD.MOV.U32 R3, RZ, RZ, R75 ;  /* 0x000000ffff037224 */ /* 0x000fe200078e004b */
[----:B------:R-:W-:Y:S01]  /*823b0*/  IADD3 R38, P2, R38, UR11, RZ ;  /* 0x0000000b26267c10 */ /* 0x000fe2000ff5e0ff */
[----:B------:R-:W-:Y:S04]  /*823c0*/  STL [R1+0xfbc], R6 ;  /* 0x000fbc0601007387 */ /* 0x000fe80000100800 */
[----:B------:R1:W-:Y:S02]  /*823d0*/  LDGSTS.E [R0+0x23400], [R2.64], P0 ;  /* 0x2340000002007fae */ /* 0x0003e4000812184c */
[----:B-1----:R-:W-:Y:S01]  /*823e0*/  IMAD.MOV.U32 R2, RZ, RZ, R6 ;  /* 0x000000ffff027224 */ /* 0x002fe200078e0006 */
[----:B-----5:R-:W-:-:S05]  /*823f0*/  IADD3.X R7, R7, UR10, RZ, P1, !PT ;  /* 0x0000000a07077c10 */ /* 0x020fca0008ffe4ff */
        /* <DEDUP_REMOVED lines=9> */
[----:B------:R-:W-:-:S02]  /*82490*/  IADD3 R4, P1, R4, UR11, RZ ;  /* 0x0000000b04047c10 */ /* 0x000fc4000ff3e0ff */
[----:B-1----:R-:W3:Y:S01]  /*824a0*/  LDL.LU R42, [R1+0x1138] ;  /* 0x00113800012a7983 */ /* 0x002ee20000300800 */
[----:B------:R-:W-:-:S03]  /*824b0*/  MOV R2, R38 ;  /* 0x0000002600027202 */ /* 0x000fc60000000f00 */
[----:B------:R-:W3:Y:S01]  /*824c0*/  LDL.LU R38, [R1+0x1178] ;  /* 0x0011780001267983 */ /* 0x000ee20000300800 */
[----:B------:R-:W-:-:S03]  /*824d0*/  IADD3 R39, P2, R39, UR11, RZ ;  /* 0x0000000b27277c10 */ /* 0x000fc6000ff5e0ff */
        /* <DEDUP_REMOVED lines=12> */
[----:B------:R-:W-:-:S03]  /*825a0*/  IMAD.MOV.U32 R3, RZ, RZ, R43 ;  /* 0x000000ffff037224 */ /* 0x000fc600078e002b */
[----:B-1----:R-:W3:Y:S01]  /*825b0*/  LDL.LU R43, [R1+0x11b8] ;  /* 0x0011b800012b7983 */ /* 0x002ee20000300800 */
[----:B------:R-:W-:-:S03]  /*825c0*/  IMAD.MOV.U32 R2, RZ, RZ, R39 ;  /* 0x000000ffff027224 */ /* 0x000fc600078e0027 */
[----:B------:R-:W3:Y:S01]  /*825d0*/  LDL.LU R39, [R1+0x11f8] ;  /* 0x0011f80001277983 */ /* 0x000ee20000300800 */
[----:B------:R-:W-:Y:S02]  /*825e0*/  IADD3 R37, P1, R37, UR11, RZ ;  /* 0x0000000b25257c10 */ /* 0x000fe4000ff3e0ff */
[----:B------:R-:W-:Y:S01]  /*825f0*/  IADD3 R5, P2, R5, UR11, RZ ;  /* 0x0000000b05057c10 */ /* 0x000fe2000ff5e0ff */
[----:B------:R1:W-:Y:S04]  /*82600*/  LDGSTS.E [R0+0x27400], [R2.64], P0 ;  /* 0x2740000002007fae */ /* 0x0003e8000812184c */
[----:B------:R2:W-:Y:S01]  /*82610*/  STL [R1+0x10bc], R37 ;  /* 0x0010bc2501007387 */ /* 0x0005e20000100800 */
[----:B-1----:R-:W-:Y:S01]  /*82620*/  IMAD.MOV.U32 R2, RZ, RZ, R37 ;  /* 0x000000ffff027224 */ /* 0x002fe200078e0025 */
[----:B----4-:R-:W-:-:S05]  /*82630*/  IADD3.X R41, R41, UR10, RZ, P1, !PT ;  /* 0x0000000a29297c10 */ /* 0x010fca0008ffe4ff */
[----:B------:R1:W-:Y:S01]  /*82640*/  STL [R1+0x10b8], R41 ;  /* 0x0010b82901007387 */ /* 0x0003e20000100800 */
[----:B--2---:R-:W-:-:S03]  /*82650*/  IADD3.X R40, R40, UR10, RZ, P2, !PT ;  /* 0x0000000a28287c10 */ /* 0x004fc600097fe4ff */
        /* <DEDUP_REMOVED lines=16> */
[----:B---3--:R-:W-:Y:S01]  /*82760*/  IADD3.X R42, R42, UR10, RZ, P1, !PT ;  /* 0x0000000a2a2a7c10 */ /* 0x008fe20008ffe4ff */
        /* <DEDUP_REMOVED lines=11> */
[----:B---3--:R-:W3:Y:S04]  /*82820*/  LDL.LU R6, [R1+0x133c] ;  /* 0x00133c0001067983 */ /* 0x008ee80000300800 */
[----:B------:R-:W3:Y:S01]  /*82830*/  LDL.LU R38, [R1+0x137c] ;  /* 0x00137c0001267983 */ /* 0x000ee20000300800 */
        /* <DEDUP_REMOVED lines=9> */
[----:B------:R-:W3:Y:S01]  /*828d0*/  LDL.LU R36, [R1+0x1338] ;  /* 0x0013380001247983 */ /* 0x000ee20000300800 */
[----:B------:R-:W-:-:S03]  /*828e0*/  IMAD.MOV.U32 R3, RZ, RZ, R43 ;  /* 0x000000ffff037224 */ /* 0x000fc600078e002b */
[----:B------:R1:W-:Y:S04]  /*828f0*/  STL [R1+0x11f8], R39 ;  /* 0x0011f82701007387 */ /* 0x0003e80000100800 */
[----:B-1----:R-:W3:Y:S04]  /*82900*/  LDL.LU R43, [R1+0x1378] ;  /* 0x00137800012b7983 */ /* 0x002ee80000300800 */
[----:B------:R1:W-:Y:S02]  /*82910*/  LDGSTS.E [R0+0x2c400], [R2.64], P0 ;  /* 0x2c40000002007fae */ /* 0x0003e4000812184c */
[----:B-1----:R-:W-:-:S02]  /*82920*/  IMAD.MOV.U32 R2, RZ, RZ, R4 ;  /* 0x000000ffff027224 */ /* 0x002fc400078e0004 */
[----:B------:R-:W-:Y:S02]  /*82930*/  IMAD.MOV.U32 R3, RZ, RZ, R39 ;  /* 0x000000ffff037224 */ /* 0x000fe400078e0027 */
[----:B------:R-:W3:Y:S04]  /*82940*/  LDL.LU R39, [R1+0x13bc] ;  /* 0x0013bc0001277983 */ /* 0x000ee80000300800 */
[----:B------:R-:W3:Y:S04]  /*82950*/  LDL.LU R4, [R1+0x13fc] ;  /* 0x0013fc0001047983 */ /* 0x000ee80000300800 */
[----:B------:R1:W-:Y:S01]  /*82960*/  LDGSTS.E [R0+0x2d400], [R2.64], P0 ;  /* 0x2d40000002007fae */ /* 0x0003e2000812184c */
[----:B----4-:R-:W-:-:S05]  /*82970*/  IADD3 R37, P1, R37, UR11, RZ ;  /* 0x0000000b25257c10 */ /* 0x010fca000ff3e0ff */
[----:B------:R-:W-:Y:S01]  /*82980*/  STL [R1+0x123c], R37 ;  /* 0x00123c2501007387 */ /* 0x000fe20000100800 */
[----:B------:R-:W-:Y:S02]  /*82990*/  IADD3 R74, P2, R74, UR11, RZ ;  /* 0x0000000b4a4a7c10 */ /* 0x000fe4000ff5e0ff */
[----:B------:R-:W-:Y:S02]  /*829a0*/  IADD3.X R41, R41, UR10, RZ, P1, !PT ;  /* 0x0000000a29297c10 */ /* 0x000fe40008ffe4ff */
[----:B------:R-:W-:-:S03]  /*829b0*/  IADD3.X R75, R75, UR10, RZ, P2, !PT ;  /* 0x0000000a4b4b7c10 */ /* 0x000fc600097fe4ff */
[----:B------:R4:W-:Y:S01]  /*829c0*/  STL [R1+0x1238], R41 ;  /* 0x0012382901007387 */ /* 0x0009e20000100800 */
[----:B-1----:R-:W-:-:S03]  /*829d0*/  IMAD.MOV.U32 R3, RZ, RZ, R41 ;  /* 0x000000ffff037224 */ /* 0x002fc600078e0029 */
[----:B------:R-:W-:Y:S01]  /*829e0*/  STL [R1+0x127c], R74 ;  /* 0x00127c4a01007387 */ /* 0x000fe20000100800 */
[----:B------:R-:W-:-:S03]  /*829f0*/  IMAD.MOV.U32 R2, RZ, RZ, R37 ;  /* 0x000000ffff027224 */ /* 0x000fc600078e0025 */
[----:B----4-:R-:W4:Y:S04]  /*82a00*/  LDL.LU R41, [R1+0x13b8] ;  /* 0x0013b80001297983 */ /* 0x010f280000300800 */
[----:B------:R-:W-:Y:S04]  /*82a10*/  STL [R1+0x1278], R75 ;  /* 0x0012784b01007387 */ /* 0x000fe80000100800 */
[----:B------:R-:W4:Y:S01]  /*82a20*/  LDL.LU R37, [R1+0x13f8] ;  /* 0x0013f80001257983 */ /* 0x000f220000300800 */
[----:B--2---:R-:W-:-:S03]  /*82a30*/  IADD3 R5, P1, R5, UR11, RZ ;  /* 0x0000000b05057c10 */ /* 0x004fc6000ff3e0ff */
[----:B------:R1:W-:Y:S01]  /*82a40*/  LDGSTS.E [R0+0x2e400], [R2.64], P0 ;  /* 0x2e40000002007fae */ /* 0x0003e2000812184c */
[----:B------:R-:W-:-:S03]  /*82a50*/  IADD3 R40, P2, R40, UR11, RZ ;  /* 0x0000000b28287c10 */ /* 0x000fc6000ff5e0ff */
[----:B------:R-:W-:Y:S01]  /*82a60*/  STL [R1+0x12bc], R5 ;  /* 0x0012bc0501007387 */ /* 0x000fe20000100800 */
[----:B-1----:R-:W-:Y:S01]  /*82a70*/  MOV R2, R74 ;  /* 0x0000004a00027202 */ /* 0x002fe20000000f00 */
[----:B------:R-:W-:-:S05]  /*82a80*/  IMAD.MOV.U32 R3, RZ, RZ, R75 ;  /* 0x000000ffff037224 */ /* 0x000fca00078e004b */
        /* <DEDUP_REMOVED lines=11> */
[----:B--2---:R-:W-:Y:S01]  /*82b40*/  IMAD.MOV.U32 R3, RZ, RZ, R42 ;  /* 0x000000ffff037224 */ /* 0x004fe200078e002a */
[----:B---3--:R-:W-:-:S02]  /*82b50*/  IADD3 R6, P1, R6, UR11, RZ ;  /* 0x0000000b06067c10 */ /* 0x008fc4000ff3e0ff */
        /* <DEDUP_REMOVED lines=25> */
[----:B----4-:R-:W-:-:S05]  /*82cf0*/  IADD3.X R41, R41, UR10, RZ, P1, !PT ;  /* 0x0000000a29297c10 */ /* 0x010fca0008ffe4ff */
[----:B------:R1:W-:Y:S01]  /*82d00*/  STL [R1+0x13b8], R41 ;  /* 0x0013b82901007387 */ /* 0x0003e20000100800 */
[----:B------:R-:W-:-:S03]  /*82d10*/  IADD3.X R37, R37, UR10, RZ, P2, !PT ;  /* 0x0000000a25257c10 */ /* 0x000fc600097fe4ff */
[----:B------:R4:W-:Y:S04]  /*82d20*/  STL [R1+0x13fc], R4 ;  /* 0x0013fc0401007387 */ /* 0x0009e80000100800 */
[----:B------:R-:W3:Y:S04]  /*82d30*/  LDL.LU R74, [R1+0x153c] ;  /* 0x00153c00014a7983 */ /* 0x000ee80000300800 */
[----:B------:R1:W-:Y:S04]  /*82d40*/  STL [R1+0x13f8], R37 ;  /* 0x0013f82501007387 */ /* 0x0003e80000100800 */
[----:B------:R-:W3:Y:S04]  /*82d50*/  LDL.LU R39, [R1+0x157c] ;  /* 0x00157c0001277983 */ /* 0x000ee80000300800 */
[----:B------:R-:W3:Y:S01]  /*82d60*/  LDL.LU R75, [R1+0x1538] ;  /* 0x00153800014b7983 */ /* 0x000ee20000300800 */
[----:B------:R-:W-:-:S03]  /*82d70*/  IMAD.MOV.U32 R3, RZ, RZ, R41 ;  /* 0x000000ffff037224 */ /* 0x000fc600078e0029 */
[----:B-1----:R-:W3:Y:S04]  /*82d80*/  LDL.LU R41, [R1+0x1578] ;  /* 0x0015780001297983 */ /* 0x002ee80000300800 */
[----:B------:R1:W-:Y:S02]  /*82d90*/  LDGSTS.E [R0+0x34400], [R2.64], P0 ;  /* 0x3440000002007fae */ /* 0x0003e4000812184c */
[----:B-1----:R-:W-:Y:S02]  /*82da0*/  IMAD.MOV.U32 R2, RZ, RZ, R4 ;  /* 0x000000ffff027224 */ /* 0x002fe400078e0004 */
[----:B------:R-:W-:Y:S01]  /*82db0*/  IMAD.MOV.U32 R3, RZ, RZ, R37 ;  /* 0x000000ffff037224 */ /* 0x000fe200078e0025 */
[----:B----4-:R-:W4:Y:S04]  /*82dc0*/  LDL.LU R4, [R1+0x15bc] ;  /* 0x0015bc0001047983 */ /* 0x010f280000300800 */
[----:B------:R-:W4:Y:S04]  /*82dd0*/  LDL.LU R37, [R1+0x15fc] ;  /* 0x0015fc0001257983 */ /* 0x000f280000300800 */
[----:B------:R1:W-:Y:S01]  /*82de0*/  LDGSTS.E [R0+0x35400], [R2.64], P0 ;  /* 0x3540000002007fae */ /* 0x0003e2000812184c */
[----:B-----5:R-:W-:-:S05]  /*82df0*/  IADD3 R7, P1, R7, UR11, RZ ;  /* 0x0000000b07077c10 */ /* 0x020fca000ff3e0ff */
[----:B------:R5:W-:Y:S01]  /*82e00*/  STL [R1+0x143c], R7 ;  /* 0x00143c0701007387 */ /* 0x000be20000100800 */
[----:B------:R-:W-:Y:S02]  /*82e10*/  IADD3 R5, P2, R5, UR11, RZ ;  /* 0x0000000b05057c10 */ /* 0x000fe4000ff5e0ff */
[----:B--2---:R-:W-:Y:S01]  /*82e20*/  IADD3.X R42, R42, UR10, RZ, P1, !PT ;  /* 0x0000000a2a2a7c10 */ /* 0x004fe20008ffe4ff */
        /* <DEDUP_REMOVED lines=11> */
[----:B--2---:R-:W2:Y:S04]  /*82ee0*/  LDL.LU R5, [R1+0x163c] ;  /* 0x00163c0001057983 */ /* 0x004ea80000300800 */
[----:B------:R-:W2:Y:S01]  /*82ef0*/  LDL.LU R40, [R1+0x167c] ;  /* 0x00167c0001287983 */ /* 0x000ea20000300800 */
        /* <DEDUP_REMOVED lines=9> */
[----:B------:R-:W2:Y:S01]  /*82f90*/  LDL.LU R36, [R1+0x1638] ;  /* 0x0016380001247983 */ /* 0x000ea20000300800 */
[----:B------:R-:W-:-:S03]  /*82fa0*/  IMAD.MOV.U32 R3, RZ, RZ, R43 ;  /* 0x000000ffff037224 */ /* 0x000fc600078e002b */
[----:B------:R1:W-:Y:S04]  /*82fb0*/  STL [R1+0x14f8], R38 ;  /* 0x0014f82601007387 */ /* 0x0003e80000100800 */
[----:B-1----:R-:W2:Y:S04]  /*82fc0*/  LDL.LU R43, [R1+0x1678] ;  /* 0x00167800012b7983 */ /* 0x002ea80000300800 */
[----:B------:R1:W-:Y:S02]  /*82fd0*/  LDGSTS.E [R0+0x38400], [R2.64], P0 ;  /* 0x3840000002007fae */ /* 0x0003e4000812184c */
[----:B-1----:R-:W-:Y:S01]  /*82fe0*/  MOV R2, R6 ;  /* 0x0000000600027202 */ /* 0x002fe20000000f00 */
[----:B------:R-:W-:Y:S01]  /*82ff0*/  IMAD.MOV.U32 R3, RZ, RZ, R38 ;  /* 0x000000ffff037224 */ /* 0x000fe200078e0026 */
[----:B------:R-:W2:Y:S04]  /*83000*/  LDL.LU R6, [R1+0x6c4] ;  /* 0x0006c40001067983 */ /* 0x000ea80000300800 */
[----:B------:R1:W-:Y:S04]  /*83010*/  LDGSTS.E [R0+0x39400], [R2.64], P0 ;  /* 0x3940000002007fae */ /* 0x0003e8000812184c */
[----:B------:R-:W2:Y:S01]  /*83020*/  LDL.LU R38, [R1+0x704] ;  /* 0x0007040001267983 */ /* 0x000ea20000300800 */
[----:B---3--:R-:W-:-:S05]  /*83030*/  IADD3 R74, P1, R74, UR11, RZ ;  /* 0x0000000b4a4a7c10 */ /* 0x008fca000ff3e0ff */
[----:B-1----:R-:W-:Y:S01]  /*83040*/  IMAD.MOV.U32 R2, RZ, RZ, R74 ;  /* 0x000000ffff027224 */ /* 0x002fe200078e004a */
[----:B------:R-:W-:Y:S02]  /*83050*/  IADD3 R39, P2, R39, UR11, RZ ;  /* 0x0000000b27277c10 */ /* 0x000fe4000ff5e0ff */
[----:B------:R-:W-:Y:S01]  /*83060*/  IADD3.X R75, R75, UR10, RZ, P1, !PT ;  /* 0x0000000a4b4b7c10 */ /* 0x000fe20008ffe4ff */
[----:B------:R-:W-:Y:S01]  /*83070*/  STL [R1+0x153c], R74 ;  /* 0x00153c4a01007387 */ /* 0x000fe20000100800 */
[----:B------:R-:W-:-:S03]  /*83080*/  IADD3.X R41, R41, UR10, RZ, P2, !PT ;  /* 0x0000000a29297c10 */ /* 0x000fc600097fe4ff */
[----:B------:R-:W-:Y:S01]  /*83090*/  IMAD.MOV.U32 R3, RZ, RZ, R75 ;  /* 0x000000ffff037224 */ /* 0x000fe200078e004b */
[----:B------:R-:W-:Y:S04]  /*830a0*/  STL [R1+0x1538], R75 ;  /* 0x0015384b01007387 */ /* 0x000fe80000100800 */
[----:B------:R1:W-:Y:S04]  /*830b0*/  STL [R1+0x157c], R39 ;  /* 0x00157c2701007387 */ /* 0x0003e80000100800 */
[----:B------:R3:W-:Y:S04]  /*830c0*/  LDGSTS.E [R0+0x3a400], [R2.64], P0 ;  /* 0x3a40000002007fae */ /* 0x0007e8000812184c */
[----:B------:R1:W-:Y:S01]  /*830d0*/  STL [R1+0x1578], R41 ;  /* 0x0015782901007387 */ /* 0x0003e20000100800 */
[----:B----4-:R-:W-:Y:S01]  /*830e0*/  IADD3 R4, P1, R4, UR11, RZ ;  /* 0x0000000b04047c10 */ /* 0x010fe2000ff3e0ff */
[----:B---3--:R-:W-:-:S02]  /*830f0*/  IMAD.MOV.U32 R2, RZ, RZ, R39 ;  /* 0x000000ffff027224 */ /* 0x008fc400078e0027 */
[----:B-1----:R-:W3:Y:S01]  /*83100*/  LDL.LU R39, [R1+0x6c0] ;  /* 0x0006c00001277983 */ /* 0x002ee20000300800 */
[----:B------:R-:W-:Y:S01]  /*83110*/  IMAD.MOV.U32 R3, RZ, RZ, R41 ;  /* 0x000000ffff037224 */ /* 0x000fe200078e0029 */
[----:B------:R-:W-:Y:S02]  /*83120*/  IADD3 R37, P2, R37, UR11, RZ ;  /* 0x0000000b25257c10 */ /* 0x000fe4000ff5e0ff */
[----:B------:R-:W4:Y:S04]  /*83130*/  LDL.LU R41, [R1+0x700] ;  /* 0x0007000001297983 */ /* 0x000f280000300800 */
[----:B------:R1:W-:Y:S04]  /*83140*/  LDGSTS.E [R0+0x3b400], [R2.64], P0 ;  /* 0x3b40000002007fae */ /* 0x0003e8000812184c */
[----:B------:R5:W-:Y:S01]  /*83150*/  STL [R1+0x15bc], R4 ;  /* 0x0015bc0401007387 */ /* 0x000be20000100800 */
[----:B-1----:R-:W-:Y:S01]  /*83160*/  IMAD.MOV.U32 R2, RZ, RZ, R4 ;  /* 0x000000ffff027224 */ /* 0x002fe200078e0004 */
[----:B-----5:R-:W-:-:S05]  /*83170*/  IADD3.X R7, R7, UR10, RZ, P1, !PT ;  /* 0x0000000a07077c10 */ /* 0x020fca0008ffe4ff */
        /* <DEDUP_REMOVED lines=9> */
[----:B------:R-:W-:-:S02]  /*83210*/  IMAD.MOV.U32 R2, RZ, RZ, R37 ;  /* 0x000000ffff027224 */ /* 0x000fc400078e0025 */
[----:B-----5:R-:W2:Y:S01]  /*83220*/  LDL.LU R37, [R1+0x740] ;  /* 0x0007400001257983 */ /* 0x020ea20000300800 */
[----:B------:R-:W-:-:S03]  /*83230*/  IMAD.MOV.U32 R3, RZ, RZ, R42 ;  /* 0x000000ffff037224 */ /* 0x000fc600078e002a */
[----:B------:R-:W5:Y:S01]  /*83240*/  LDL.LU R42, [R1+0x780] ;  /* 0x00078000012a7983 */ /* 0x000f620000300800 */
[----:B------:R-:W-:-:S03]  /*83250*/  IADD3 R40, P2, R40, UR11, RZ ;  /* 0x0000000b28287c10 */ /* 0x000fc6000ff5e0ff */
        /* <DEDUP_REMOVED lines=12> */
[----:B------:R-:W-:-:S02]  /*83320*/  IMAD.MOV.U32 R3, RZ, RZ, R43 ;  /* 0x000000ffff037224 */ /* 0x000fc400078e002b */
[----:B------:R-:W-:Y:S01]  /*83330*/  IMAD.MOV.U32 R2, RZ, RZ, R40 ;  /* 0x000000ffff027224 */ /* 0x000fe200078e0028 */
[----:B-1----:R-:W5:Y:S04]  /*83340*/  LDL.LU R43, [R1+0x7c0] ;  /* 0x0007c000012b7983 */ /* 0x002f680000300800 */
[----:B------:R-:W5:Y:S04]  /*83350*/  LDL.LU R40, [R1+0x800] ;  /* 0x0008000001287983 */ /* 0x000f680000300800 */
[----:B------:R-:W1:Y:S01]  /*83360*/  S2R R76, SR_TID.X ;  /* 0x00000000004c7919 */ /* 0x000e620000002100 */
[----:B------:R-:W-:-:S02]  /*83370*/  IADD3 R6, P1, R6, UR11, RZ ;  /* 0x0000000b06067c10 */ /* 0x000fc4000ff3e0ff */
[----:B------:R-:W-:Y:S01]  /*83380*/  IADD3 R38, P2, R38, UR11, RZ ;  /* 0x0000000b26267c10 */ /* 0x000fe2000ff5e0ff */
[----:B------:R1:W-:Y:S04]  /*83390*/  LDGSTS.E [R0+0x3f400], [R2.64], P0 ;  /* 0x3f40000002007fae */ /* 0x0003e8000812184c */
[----:B------:R-:W-:Y:S01]  /*833a0*/  STL [R1+0x6c4], R6 ;  /* 0x0006c40601007387 */ /* 0x000fe20000100800 */
[----:B-1----:R-:W-:-:S05]  /*833b0*/  LOP3.LUT R76, R76, 0x7f, RZ, 0xc0, !PT ;  /* 0x0000007f4c4c7812 */ /* 0x002fca00078ec0ff */
[----:B------:R-:W-:Y:S02]  /*833c0*/  IMAD.SHL.U32 R76, R76, 0x4, RZ ;  /* 0x000000044c4c7824 */ /* 0x000fe400078e00ff */
[----:B------:R-:W-:-:S03]  /*833d0*/  IMAD.U32 R0, RZ, RZ, UR8 ;  /* 0x00000008ff007e24 */ /* 0x000fc6000f8e00ff */
[----:B------:R-:W-:Y:S01]  /*833e0*/  LOP3.LUT R74, R76, 0x30, RZ, 0x3c, !PT ;  /* 0x000000304c4a7812 */ /* 0x000fe200078e3cff */
[----:B------:R-:W-:Y:S01]  /*833f0*/  IMAD.MOV.U32 R2, RZ, RZ, R6 ;  /* 0x000000ffff027224 */ /* 0x000fe200078e0006 */
[----:B------:R-:W-:Y:S03]  /*83400*/  STL [R1+0x704], R38 ;  /* 0x0007042601007387 */ /* 0x000fe60000100800 */
[----:B------:R-:W-:Y:S01]  /*83410*/  IMAD R0, R0, 0x40000, R74 ;  /* 0x0004000000007824 */ /* 0x000fe200078e024a */
[----:B---3--:R-:W-:Y:S02]  /*83420*/  IADD3.X R39, R39, UR10, RZ, P1, !PT ;  /* 0x0000000a27277c10 */ /* 0x008fe40008ffe4ff */
[----:B----4-:R-:W-:-:S03]  /*83430*/  IADD3.X R41, R41, UR10, RZ, P2, !PT ;  /* 0x0000000a29297c10 */ /* 0x010fc600097fe4ff */
[----:B------:R-:W-:Y:S01]  /*83440*/  IMAD.MOV.U32 R3, RZ, RZ, R39 ;  /* 0x000000ffff037224 */ /* 0x000fe200078e0027 */
[----:B------:R1:W-:Y:S04]  /*83450*/  STL [R1+0x6c0], R39 ;  /* 0x0006c02701007387 */ /* 0x0003e80000100800 */
[----:B------:R3:W-:Y:S04]  /*83460*/  LDGSTS.E [R0+0x600], [R2.64], P0 ;  /* 0x0060000002007fae */ /* 0x0007e8000812184c */
[----:B-1----:R-:W4:Y:S04]  /*83470*/  LDL.LU R39, [R1+0x844] ;  /* 0x0008440001277983 */ /* 0x002f280000300800 */
[----:B------:R-:W4:Y:S01]  /*83480*/  LDL.LU R6, [R1+0x884] ;  /* 0x0008840001067983 */ /* 0x000f220000300800 */
[----:B---3--:R-:W-:-:S03]  /*83490*/  MOV R3, R41 ;  /* 0x0000002900037202 */ /* 0x008fc60000000f00 */
[----:B------:R1:W-:Y:S01]  /*834a0*/  STL [R1+0x700], R41 ;  /* 0x0007002901007387 */ /* 0x0003e20000100800 */
[----:B------:R-:W-:-:S05]  /*834b0*/  IMAD.MOV.U32 R2, RZ, RZ, R38 ;  /* 0x000000ffff027224 */ /* 0x000fca00078e0026 */
[----:B------:R3:W-:Y:S04]  /*834c0*/  LDGSTS.E [R0+0x1600], [R2.64], P0 ;  /* 0x0160000002007fae */ /* 0x0007e8000812184c */
[----:B-1----:R-:W4:Y:S04]  /*834d0*/  LDL.LU R41, [R1+0x840] ;  /* 0x0008400001297983 */ /* 0x002f280000300800 */
[----:B------:R-:W4:Y:S01]  /*834e0*/  LDL.LU R38, [R1+0x880] ;  /* 0x0008800001267983 */ /* 0x000f220000300800 */
[----:B------:R-:W-:-:S05]  /*834f0*/  IADD3 R4, P1, R4, UR11, RZ ;  /* 0x0000000b04047c10 */ /* 0x000fca000ff3e0ff */
[----:B------:R-:W-:Y:S01]  /*83500*/  STL [R1+0x744], R4 ;  /* 0x0007440401007387 */ /* 0x000fe20000100800 */
[----:B---3--:R-:W-:Y:S01]  /*83510*/  IMAD.MOV.U32 R2, RZ, RZ, R4 ;  /* 0x000000ffff027224 */ /* 0x008fe200078e0004 */
[----:B------:R-:W-:Y:S02]  /*83520*/  IADD3 R7, P2, R7, UR11, RZ ;  /* 0x0000000b07077c10 */ /* 0x000fe4000ff5e0ff */
[----:B--2---:R-:W-:Y:S02]  /*83530*/  IADD3.X R37, R37, UR10, RZ, P1, !PT ;  /* 0x0000000a25257c10 */ /* 0x004fe40008ffe4ff */
[----:B-----5:R-:W-:-:S03]  /*83540*/  IADD3.X R42, R42, UR10, RZ, P2, !PT ;  /* 0x0000000a2a2a7c10 */ /* 0x020fc600097fe4ff */
[----:B------:R-:W-:Y:S01]  /*83550*/  IMAD.MOV.U32 R3, RZ, RZ, R37 ;  /* 0x000000ffff037224 */ /* 0x000fe200078e0025 */
[----:B------:R1:W-:Y:S04]  /*83560*/  STL [R1+0x740], R37 ;  /* 0x0007402501007387 */ /* 0x0003e80000100800 */
[----:B------:R-:W-:Y:S04]  /*83570*/  STL [R1+0x784], R7 ;  /* 0x0007840701007387 */ /* 0x000fe80000100800 */
[----:B------:R2:W-:Y:S04]  /*83580*/  LDGSTS.E [R0+0x2600], [R2.64], P0 ;  /* 0x0260000002007fae */ /* 0x0005e8000812184c */
[----:B-1----:R-:W3:Y:S04]  /*83590*/  LDL.LU R37, [R1+0x8c4] ;  /* 0x0008c40001257983 */ /* 0x002ee80000300800 */
[----:B------:R1:W-:Y:S04]  /*835a0*/  STL [R1+0x780], R42 ;  /* 0x0007802a01007387 */ /* 0x0003e80000100800 */
[----:B------:R-:W5:Y:S01]  /*835b0*/  LDL.LU R4, [R1+0x904] ;  /* 0x0009040001047983 */ /* 0x000f620000300800 */
[----:B--2---:R-:W-:-:S03]  /*835c0*/  IMAD.MOV.U32 R3, RZ, RZ, R42 ;  /* 0x000000ffff037224 */ /* 0x004fc600078e002a */
[----:B-1----:R-:W2:Y:S01]  /*835d0*/  LDL.LU R42, [R1+0x8c0] ;  /* 0x0008c000012a7983 */ /* 0x002ea20000300800 */
[----:B------:R-:W-:-:S03]  /*835e0*/  IMAD.MOV.U32 R2, RZ, RZ, R7 ;  /* 0x000000ffff027224 */ /* 0x000fc600078e0007 */
[----:B------:R-:W2:Y:S04]  /*835f0*/  LDL.LU R7, [R1+0x900] ;  /* 0x0009000001077983 */ /* 0x000ea80000300800 */
[----:B------:R1:W-:Y:S01]  /*83600*/  LDGSTS.E [R0+0x3600], [R2.64], P0 ;  /* 0x0360000002007fae */ /* 0x0003e2000812184c */
[----:B------:R-:W-:Y:S02]  /*83610*/  IADD3 R36, P1, R36, UR11, RZ ;  /* 0x0000000b24247c10 */ /* 0x000fe4000ff3e0ff */
[----:B------:R-:W-:-:S03]  /*83620*/  IADD3 R5, P2, R5, UR11, RZ ;  /* 0x0000000b05057c10 */ /* 0x000fc6000ff5e0ff */
[----:B------:R1:W-:Y:S01]  /*83630*/  STL [R1+0x7c4], R36 ;  /* 0x0007c42401007387 */ /* 0x0003e20000100800 */
[----:B------:R-:W-:Y:S01]  /*83640*/  IADD3.X R43, R43, UR10, RZ, P1, !PT ;  /* 0x0000000a2b2b7c10 */ /* 0x000fe20008ffe4ff */
        /* <DEDUP_REMOVED lines=13> */
[----:B------:R-:W2:Y:S04]  /*83720*/  LDL.LU R5, [R1+0x9c4] ;  /* 0x0009c40001057983 */ /* 0x000ea80000300800 */
[----:B------:R-:W2:Y:S04]  /*83730*/  LDL.LU R40, [R1+0xa04] ;  /* 0x000a040001287983 */ /* 0x000ea80000300800 */
[----:B------:R1:W-:Y:S01]  /*83740*/  LDGSTS.E [R0+0x5600], [R2.64], P0 ;  /* 0x0560000002007fae */ /* 0x0003e2000812184c */
[----:B----4-:R-:W-:-:S02]  /*83750*/  IADD3 R39, P1, R39, UR11, RZ ;  /* 0x0000000b27277c10 */ /* 0x010fc4000ff3e0ff */
[----:B------:R-:W-:-:S03]  /*83760*/  IADD3 R6, P2, R6, UR11, RZ ;  /* 0x0000000b06067c10 */ /* 0x000fc6000ff5e0ff */
[----:B------:R4:W-:Y:S01]  /*83770*/  STL [R1+0x844], R39 ;  /* 0x0008442701007387 */ /* 0x0009e20000100800 */
[----:B-1----:R-:W-:Y:S01]  /*83780*/  IMAD.MOV.U32 R2, RZ, RZ, R39 ;  /* 0x000000ffff027224 */ /* 0x002fe200078e0027 */
[----:B------:R-:W-:Y:S02]  /*83790*/  IADD3.X R41, R41, UR10, RZ, P1, !PT ;  /* 0x0000000a29297c10 */ /* 0x000fe40008ffe4ff */
        /* <DEDUP_REMOVED lines=15> */
[----:B-----5:R-:W-:Y:S02]  /*83890*/  IADD3 R4, P2, R4, UR11, RZ ;  /* 0x0000000b04047c10 */ /* 0x020fe4000ff5e0ff */
[----:B--2---:R-:W-:Y:S01]  /*838a0*/  IADD3.X R42, R42, UR10, RZ, P1, !PT ;  /* 0x0000000a2a2a7c10 */ /* 0x004fe20008ffe4ff */
[----:B-1----:R-:W-:Y:S01]  /*838b0*/  IMAD.MOV.U32 R2, RZ, RZ, R37 ;  /* 0x000000ffff027224 */ /* 0x002fe200078e0025 */
[----:B------:R-:W-:-:S03]  /*838c0*/  IADD3.X R7, R7, UR10, RZ, P2, !PT ;  /* 0x0000000a07077c10 */ /* 0x000fc600097fe4ff */
[----:B------:R1:W-:Y:S04]  /*838d0*/  STL [R1+0x8c0], R42 ;  /* 0x0008c02a01007387 */ /* 0x0003e80000100800 */
[----:B------:R-:W-:Y:S04]  /*838e0*/  STL [R1+0x904], R4 ;  /* 0x0009040401007387 */ /* 0x000fe80000100800 */
[----:B---3--:R-:W2:Y:S01]  /*838f0*/  LDL.LU R37, [R1+0xa40] ;  /* 0x000a400001257983 */ /* 0x008ea20000300800 */
[----:B------:R-:W-:-:S03]  /*83900*/  IMAD.MOV.U32 R3, RZ, RZ, R42 ;  /* 0x000000ffff037224 */ /* 0x000fc600078e002a */
[----:B------:R3:W-:Y:S04]  /*83910*/  STL [R1+0x900], R7 ;  /* 0x0009000701007387 */ /* 0x0007e80000100800 */
[----:B-1----:R-:W5:Y:S04]  /*83920*/  LDL.LU R42, [R1+0xa80] ;  /* 0x000a8000012a7983 */ /* 0x002f680000300800 */
[----:B------:R1:W-:Y:S01]  /*83930*/  LDGSTS.E [R0+0x8600], [R2.64], P0 ;  /* 0x0860000002007fae */ /* 0x0003e2000812184c */
[----:B------:R-:W-:Y:S01]  /*83940*/  IADD3 R36, P1, R36, UR11, RZ ;  /* 0x0000000b24247c10 */ /* 0x000fe2000ff3e0ff */
[----:B-1----:R-:W-:-:S02]  /*83950*/  IMAD.MOV.U32 R2, RZ, RZ, R4 ;  /* 0x000000ffff027224 */ /* 0x002fc400078e0004 */
[----:B------:R-:W-:Y:S02]  /*83960*/  IMAD.MOV.U32 R3, RZ, RZ, R7 ;  /* 0x000000ffff037224 */ /* 0x000fe400078e0007 */
[----:B---3--:R-:W5:Y:S01]  /*83970*/  LDL.LU R7, [R1+0xac4] ;  /* 0x000ac40001077983 */ /* 0x008f620000300800 */
        /* <DEDUP_REMOVED lines=17> */
[----:B-1----:R-:W-:Y:S01]  /*83a90*/  IMAD.MOV.U32 R2, RZ, RZ, R74 ;  /* 0x000000ffff027224 */ /* 0x002fe200078e004a */
[----:B------:R-:W-:-:S05]  /*83aa0*/  MOV R3, R75 ;  /* 0x0000004b00037202 */ /* 0x000fca0000000f00 */
        /* <DEDUP_REMOVED lines=20> */
[----:B--2---:R-:W-:-:S05]  /*83bf0*/  IADD3.X R37, R37, UR10, RZ, P1, !PT ;  /* 0x0000000a25257c10 */ /* 0x004fca0008ffe4ff */
[----:B------:R-:W-:Y:S01]  /*83c00*/  IMAD.MOV.U32 R3, RZ, RZ, R37 ;  /* 0x000000ffff037224 */ /* 0x000fe200078e0025 */
[----:B------:R1:W-:Y:S01]  /*83c10*/  STL [R1+0xa40], R37 ;  /* 0x000a402501007387 */ /* 0x0003e20000100800 */
[----:B-----5:R-:W-:-:S03]  /*83c20*/  IADD3.X R42, R42, UR10, RZ, P2, !PT ;  /* 0x0000000a2a2a7c10 */ /* 0x020fc600097fe4ff */
[----:B------:R-:W-:Y:S04]  /*83c30*/  STL [R1+0xa84], R38 ;  /* 0x000a842601007387 */ /* 0x000fe80000100800 */
[----:B------:R2:W-:Y:S04]  /*83c40*/  LDGSTS.E [R0+0xe600], [R2.64], P0 ;  /* 0x0e60000002007fae */ /* 0x0005e8000812184c */
[----:B-1----:R-:W5:Y:S04]  /*83c50*/  LDL.LU R37, [R1+0xbc4] ;  /* 0x000bc40001257983 */ /* 0x002f680000300800 */
[----:B------:R1:W-:Y:S04]  /*83c60*/  STL [R1+0xa80], R42 ;  /* 0x000a802a01007387 */ /* 0x0003e80000100800 */
[----:B------:R-:W5:Y:S01]  /*83c70*/  LDL.LU R6, [R1+0xc04] ;  /* 0x000c040001067983 */ /* 0x000f620000300800 */
[----:B--2---:R-:W-:Y:S01]  /*83c80*/  IMAD.MOV.U32 R3, RZ, RZ, R42 ;  /* 0x000000ffff037224 */ /* 0x004fe200078e002a */
[----:B------:R-:W-:-:S02]  /*83c90*/  IADD3 R7, P1, R7, UR11, RZ ;  /* 0x0000000b07077c10 */ /* 0x000fc4000ff3e0ff */
[----:B-1----:R-:W2:Y:S01]  /*83ca0*/  LDL.LU R42, [R1+0xbc0] ;  /* 0x000bc000012a7983 */ /* 0x002ea20000300800 */
[----:B------:R-:W-:Y:S01]  /*83cb0*/  IMAD.MOV.U32 R2, RZ, RZ, R38 ;  /* 0x000000ffff027224 */ /* 0x000fe200078e0026 */
[----:B------:R-:W-:Y:S02]  /*83cc0*/  IADD3 R4, P2, R4, UR11, RZ ;  /* 0x0000000b04047c10 */ /* 0x000fe4000ff5e0ff */
[----:B------:R-:W2:Y:S04]  /*83cd0*/  LDL.LU R38, [R1+0xc00] ;  /* 0x000c000001267983 */ /* 0x000ea80000300800 */
        /* <DEDUP_REMOVED lines=19> */
[----:B---3--:R-:W-:-:S05]  /*83e10*/  IADD3 R39, P1, R39, UR11, RZ ;  /* 0x0000000b27277c10 */ /* 0x008fca000ff3e0ff */
[----:B------:R3:W-:Y:S01]  /*83e20*/  STL [R1+0xb44], R39 ;  /* 0x000b442701007387 */ /* 0x0007e20000100800 */
[----:B------:R-:W-:Y:S02]  /*83e30*/  IADD3 R5, P2, R5, UR11, RZ ;  /* 0x0000000b05057c10 */ /* 0x000fe4000ff5e0ff */
[----:B----4-:R-:W-:Y:S01]  /*83e40*/  IADD3.X R41, R41, UR10, RZ, P1, !PT ;  /* 0x0000000a29297c10 */ /* 0x010fe20008ffe4ff */
[----:B-1----:R-:W-:Y:S01]  /*83e50*/  IMAD.MOV.U32 R2, RZ, RZ, R39 ;  /* 0x000000ffff027224 */ /* 0x002fe200078e0027 */
[----:B------:R-:W-:-:S03]  /*83e60*/  IADD3.X R40, R40, UR10, RZ, P2, !PT ;  /* 0x0000000a28287c10 */ /* 0x000fc600097fe4ff */
[----:B------:R1:W-:Y:S04]  /*83e70*/  STL [R1+0xb40], R41 ;  /* 0x000b402901007387 */ /* 0x0003e80000100800 */
[----:B------:R4:W-:Y:S04]  /*83e80*/  STL [R1+0xb84], R5 ;  /* 0x000b840501007387 */ /* 0x0009e80000100800 */
[----:B---3--:R-:W3:Y:S01]  /*83e90*/  LDL.LU R39, [R1+0xcc0] ;  /* 0x000cc00001277983 */ /* 0x008ee20000300800 */
[----:B------:R-:W-:-:S03]  /*83ea0*/  IMAD.MOV.U32 R3, RZ, RZ, R41 ;  /* 0x000000ffff037224 */ /* 0x000fc600078e0029 */
[----:B------:R4:W-:Y:S04]  /*83eb0*/  STL [R1+0xb80], R40 ;  /* 0x000b802801007387 */ /* 0x0009e80000100800 */
[----:B-1----:R-:W3:Y:S04]  /*83ec0*/  LDL.LU R41, [R1+0xd00] ;  /* 0x000d000001297983 */ /* 0x002ee80000300800 */
[----:B------:R1:W-:Y:S02]  /*83ed0*/  LDGSTS.E [R0+0x12600], [R2.64], P0 ;  /* 0x1260000002007fae */ /* 0x0003e4000812184c */
[----:B-1----:R-:W-:-:S02]  /*83ee0*/  IMAD.MOV.U32 R2, RZ, RZ, R5 ;  /* 0x000000ffff027224 */ /* 0x002fc400078e0005 */
        /* <DEDUP_REMOVED lines=11> */
[----:B------:R-:W-:Y:S04]  /*83fa0*/  STL [R1+0xc04], R6 ;  /* 0x000c040601007387 */ /* 0x000fe80000100800 */
[----:B-----5:R-:W2:Y:S01]  /*83fb0*/  LDL.LU R37, [R1+0xd40] ;  /* 0x000d400001257983 */ /* 0x020ea20000300800 */
[----:B------:R-:W-:-:S03]  /*83fc0*/  IMAD.MOV.U32 R3, RZ, RZ, R42 ;  /* 0x000000ffff037224 */ /* 0x000fc600078e002a */
[----:B------:R5:W-:Y:S04]  /*83fd0*/  STL [R1+0xc00], R38 ;  /* 0x000c002601007387 */ /* 0x000be80000100800 */
[----:B-1----:R-:W2:Y:S04]  /*83fe0*/  LDL.LU R42, [R1+0xd80] ;  /* 0x000d8000012a7983 */ /* 0x002ea80000300800 */
[----:B------:R1:W-:Y:S01]  /*83ff0*/  LDGSTS.E [R0+0x14600], [R2.64], P0 ;  /* 0x1460000002007fae */ /* 0x0003e2000812184c */
[----:B------:R-:W-:Y:S01]  /*84000*/  IADD3 R7, P1, R7, UR11, RZ ;  /* 0x0000000b07077c10 */ /* 0x000fe2000ff3e0ff */
[----:B-1----:R-:W-:Y:S01]  /*84010*/  IMAD.MOV.U32 R2, RZ, RZ, R6 ;  /* 0x000000ffff027224 */ /* 0x002fe200078e0006 */
[----:B------:R-:W-:-:S02]  /*84020*/  MOV R3, R38 ;  /* 0x0000002600037202 */ /* 0x000fc40000000f00 */
[----:B-----5:R-:W2:Y:S01]  /*84030*/  LDL.LU R38, [R1+0xdc4] ;  /* 0x000dc40001267983 */ /* 0x020ea20000300800 */
[----:B------:R-:W-:-:S03]  /*84040*/  IADD3 R74, P2, R74, UR11, RZ ;  /* 0x0000000b4a4a7c10 */ /* 0x000fc6000ff5e0ff */
[----:B------:R-:W2:Y:S01]  /*84050*/  LDL.LU R6, [R1+0xe04] ;  /* 0x000e040001067983 */ /* 0x000ea20000300800 */
[----:B------:R-:W-:-:S03]  /*84060*/  IADD3.X R43, R43, UR10, RZ, P1, !PT ;  /* 0x0000000a2b2b7c10 */ /* 0x000fc60008ffe4ff */
[----:B------:R-:W-:Y:S01]  /*84070*/  STL [R1+0xc44], R7 ;  /* 0x000c440701007387 */ /* 0x000fe20000100800 */
[----:B------:R-:W-:-:S03]  /*84080*/  IADD3.X R75, R75, UR10, RZ, P2, !PT ;  /* 0x0000000a4b4b7c10 */ /* 0x000fc600097fe4ff */
[----:B------:R1:W-:Y:S04]  /*84090*/  LDGSTS.E [R0+0x15600], [R2.64], P0 ;  /* 0x1560000002007fae */ /* 0x0003e8000812184c */
[----:B------:R1:W-:Y:S04]  /*840a0*/  STL [R1+0xc40], R43 ;  /* 0x000c402b01007387 */ /* 0x0003e80000100800 */
[----:B------:R-:W-:Y:S01]  /*840b0*/  STL [R1+0xc84], R74 ;  /* 0x000c844a01007387 */ /* 0x000fe20000100800 */
[----:B-1----:R-:W-:-:S03]  /*840c0*/  IMAD.MOV.U32 R3, RZ, RZ, R43 ;  /* 0x000000ffff037224 */ /* 0x002fc600078e002b */
[----:B------:R-:W2:Y:S01]  /*840d0*/  LDL.LU R43, [R1+0xdc0] ;  /* 0x000dc000012b7983 */ /* 0x000ea20000300800 */
[----:B------:R-:W-:-:S03]  /*840e0*/  IMAD.MOV.U32 R2, RZ, RZ, R7 ;  /* 0x000000ffff027224 */ /* 0x000fc600078e0007 */
[----:B------:R-:W-:Y:S04]  /*840f0*/  STL [R1+0xc80], R75 ;  /* 0x000c804b01007387 */ /* 0x000fe80000100800 */
[----:B------:R-:W2:Y:S01]  /*84100*/  LDL.LU R7, [R1+0xe00] ;  /* 0x000e000001077983 */ /* 0x000ea20000300800 */
        /* <DEDUP_REMOVED lines=18> */
[----:B----4-:R-:W-:-:S02]  /*84230*/  IADD3 R5, P1, R5, UR11, RZ ;  /* 0x0000000b05057c10 */ /* 0x010fc4000ff3e0ff */
[----:B-1----:R-:W3:Y:S01]  /*84240*/  LDL.LU R41, [R1+0xe40] ;  /* 0x000e400001297983 */ /* 0x002ee20000300800 */
        /* <DEDUP_REMOVED lines=40> */
[----:B-----5:R-:W-:-:S05]  /*844d0*/  IADD3 R39, P1, R39, UR11, RZ ;  /* 0x0000000b27277c10 */ /* 0x020fca000ff3e0ff */
[----:B------:R5:W-:Y:S01]  /*844e0*/  STL [R1+0xe44], R39 ;  /* 0x000e442701007387 */ /* 0x000be20000100800 */
[----:B------:R-:W-:Y:S02]  /*844f0*/  IADD3 R4, P2, R4, UR11, RZ ;  /* 0x0000000b04047c10 */ /* 0x000fe4000ff5e0ff */
[----:B---3--:R-:W-:Y:S01]  /*84500*/  IADD3.X R41, R41, UR10, RZ, P1, !PT ;  /* 0x0000000a29297c10 */ /* 0x008fe20008ffe4ff */
[----:B-1----:R-:W-:Y:S01]  /*84510*/  IMAD.MOV.U32 R2, RZ, RZ, R39 ;  /* 0x000000ffff027224 */ /* 0x002fe200078e0027 */
[----:B----4-:R-:W-:-:S03]  /*84520*/  IADD3.X R36, R36, UR10, RZ, P2, !PT ;  /* 0x0000000a24247c10 */ /* 0x010fc600097fe4ff */
[----:B------:R1:W-:Y:S04]  /*84530*/  STL [R1+0xe40], R41 ;  /* 0x000e402901007387 */ /* 0x0003e80000100800 */
[----:B------:R3:W-:Y:S04]  /*84540*/  STL [R1+0xe84], R4 ;  /* 0x000e840401007387 */ /* 0x0007e80000100800 */
[----:B-----5:R-:W4:Y:S01]  /*84550*/  LDL.LU R39, [R1+0xfc0] ;  /* 0x000fc00001277983 */ /* 0x020f220000300800 */
[----:B------:R-:W-:-:S03]  /*84560*/  IMAD.MOV.U32 R3, RZ, RZ, R41 ;  /* 0x000000ffff037224 */ /* 0x000fc600078e0029 */
[----:B------:R5:W-:Y:S04]  /*84570*/  STL [R1+0xe80], R36 ;  /* 0x000e802401007387 */ /* 0x000be80000100800 */
[----:B-1----:R-:W4:Y:S04]  /*84580*/  LDL.LU R41, [R1+0x1000] ;  /* 0x0010000001297983 */ /* 0x002f280000300800 */
[----:B------:R1:W-:Y:S02]  /*84590*/  LDGSTS.E [R0+0x1e600], [R2.64], P0 ;  /* 0x1e60000002007fae */ /* 0x0003e4000812184c */
[----:B-1----:R-:W-:Y:S01]  /*845a0*/  IMAD.MOV.U32 R2, RZ, RZ, R4 ;  /* 0x000000ffff027224 */ /* 0x002fe200078e0004 */
[----:B------:R-:W-:Y:S01]  /*845b0*/  MOV R3, R36 ;  /* 0x0000002400037202 */ /* 0x000fe20000000f00 */
[----:B---3--:R-:W3:Y:S04]  /*845c0*/  LDL.LU R4, [R1+0x1044] ;  /* 0x0010440001047983 */ /* 0x008ee80000300800 */
[----:B-----5:R-:W5:Y:S04]  /*845d0*/  LDL.LU R36, [R1+0x1084] ;  /* 0x0010840001247983 */ /* 0x020f680000300800 */
[----:B------:R1:W-:Y:S01]  /*845e0*/  LDGSTS.E [R0+0x1f600], [R2.64], P0 ;  /* 0x1f60000002007fae */ /* 0x0003e2000812184c */
[----:B------:R-:W-:-:S05]  /*845f0*/  IADD3 R37, P1, R37, UR11, RZ ;  /* 0x0000000b25257c10 */ /* 0x000fca000ff3e0ff */
[----:B------:R1:W-:Y:S01]  /*84600*/  STL [R1+0xec4], R37 ;  /* 0x000ec42501007387 */ /* 0x0003e20000100800 */
[----:B------:R-:W-:Y:S02]  /*84610*/  IADD3 R5, P2, R5, UR11, RZ ;  /* 0x0000000b05057c10 */ /* 0x000fe4000ff5e0ff */
[----:B--2---:R-:W-:Y:S01]  /*84620*/  IADD3.X R42, R42, UR10, RZ, P1, !PT ;  /* 0x0000000a2a2a7c10 */ /* 0x004fe20008ffe4ff */
[----:B-1----:R-:W-:Y:S01]  /*84630*/  IMAD.MOV.U32 R2, RZ, RZ, R37 ;  /* 0x000000ffff027224 */ /* 0x002fe200078e0025 */
[----:B------:R-:W-:-:S03]  /*84640*/  IADD3.X R40, R40, UR10, RZ, P2, !PT ;  /* 0x0000000a28287c10 */ /* 0x000fc600097fe4ff */
[----:B------:R1:W-:Y:S04]  /*84650*/  STL [R1+0xec0], R42 ;  /* 0x000ec02a01007387 */ /* 0x0003e80000100800 */
[----:B------:R-:W-:Y:S01]  /*84660*/  STL [R1+0xf04], R5 ;  /* 0x000f040501007387 */ /* 0x000fe20000100800 */
[----:B------:R-:W-:-:S03]  /*84670*/  IMAD.MOV.U32 R3, RZ, RZ, R42 ;  /* 0x000000ffff037224 */ /* 0x000fc600078e002a */
[----:B------:R-:W5:Y:S04]  /*84680*/  LDL.LU R37, [R1+0x1040] ;  /* 0x0010400001257983 */ /* 0x000f680000300800 */
[----:B------:R1:W-:Y:S04]  /*84690*/  STL [R1+0xf00], R40 ;  /* 0x000f002801007387 */ /* 0x0003e80000100800 */
[----:B-1----:R-:W5:Y:S04]  /*846a0*/  LDL.LU R42, [R1+0x1080] ;  /* 0x00108000012a7983 */ /* 0x002f680000300800 */
        /* <DEDUP_REMOVED lines=35> */
[----:B----4-:R-:W-:Y:S01]  /*848e0*/  IMAD.MOV.U32 R3, RZ, RZ, R41 ;  /* 0x000000ffff037224 */ /* 0x010fe200078e0029 */
[----:B---3--:R-:W-:-:S02]  /*848f0*/  IADD3 R4, P1, R4, UR11, RZ ;  /* 0x0000000b04047c10 */ /* 0x008fc4000ff3e0ff */
[----:B-1----:R-:W3:Y:S01]  /*84900*/  LDL.LU R41, [R1+0x1140] ;  /* 0x0011400001297983 */ /* 0x002ee20000300800 */
[----:B------:R-:W-:Y:S01]  /*84910*/  IMAD.MOV.U32 R2, RZ, RZ, R7 ;  /* 0x000000ffff027224 */ /* 0x000fe200078e0007 */
[----:B-----5:R-:W-:Y:S02]  /*84920*/  IADD3 R36, P2, R36, UR11, RZ ;  /* 0x0000000b24247c10 */ /* 0x020fe4000ff5e0ff */
        /* <DEDUP_REMOVED lines=33> */
[----:B-1----:R-:W-:Y:S01]  /*84b40*/  IMAD.MOV.U32 R2, RZ, RZ, R5 ;  /* 0x000000ffff027224 */ /* 0x002fe200078e0005 */
[----:B------:R-:W-:Y:S01]  /*84b50*/  MOV R3, R38 ;  /* 0x0000002600037202 */ /* 0x000fe20000000f00 */
[----:B------:R-:W5:Y:S04]  /*84b60*/  LDL.LU R5, [R1+0x12c4] ;  /* 0x0012c40001057983 */ /* 0x000f680000300800 */
[----:B------:R-:W5:Y:S04]  /*84b70*/  LDL.LU R38, [R1+0x1304] ;  /* 0x0013040001267983 */ /* 0x000f680000300800 */
[----:B------:R1:W-:Y:S01]  /*84b80*/  LDGSTS.E [R0+0x29600], [R2.64], P0 ;  /* 0x2960000002007fae */ /* 0x0003e2000812184c */
[----:B--2---:R-:W-:-:S05]  /*84b90*/  IADD3 R39, P1, R39, UR11, RZ ;  /* 0x0000000b27277c10 */ /* 0x004fca000ff3e0ff */
[----:B------:R2:W-:Y:S01]  /*84ba0*/  STL [R1+0x1144], R39 ;  /* 0x0011442701007387 */ /* 0x0005e20000100800 */
[----:B------:R-:W-:Y:S02]  /*84bb0*/  IADD3 R6, P2, R6, UR11, RZ ;  /* 0x0000000b06067c10 */ /* 0x000fe4000ff5e0ff */
[----:B---3--:R-:W-:Y:S01]  /*84bc0*/  IADD3.X R41, R41, UR10, RZ, P1, !PT ;  /* 0x0000000a29297c10 */ /* 0x008fe20008ffe4ff */
[----:B-1----:R-:W-:Y:S01]  /*84bd0*/  IMAD.MOV.U32 R2, RZ, RZ, R39 ;  /* 0x000000ffff027224 */ /* 0x002fe200078e0027 */
[----:B----4-:R-:W-:-:S03]  /*84be0*/  IADD3.X R7, R7, UR10, RZ, P2, !PT ;  /* 0x0000000a07077c10 */ /* 0x010fc600097fe4ff */
[----:B------:R1:W-:Y:S04]  /*84bf0*/  STL [R1+0x1140], R41 ;  /* 0x0011402901007387 */ /* 0x0003e80000100800 */
[----:B------:R3:W-:Y:S04]  /*84c00*/  STL [R1+0x1184], R6 ;  /* 0x0011840601007387 */ /* 0x0007e80000100800 */
[----:B--2---:R-:W2:Y:S01]  /*84c10*/  LDL.LU R39, [R1+0x12c0] ;  /* 0x0012c00001277983 */ /* 0x004ea20000300800 */
[----:B------:R-:W-:-:S03]  /*84c20*/  IMAD.MOV.U32 R3, RZ, RZ, R41 ;  /* 0x000000ffff037224 */ /* 0x000fc600078e0029 */
[----:B------:R4:W-:Y:S04]  /*84c30*/  STL [R1+0x1180], R7 ;  /* 0x0011800701007387 */ /* 0x0009e80000100800 */
[----:B-1----:R-:W2:Y:S04]  /*84c40*/  LDL.LU R41, [R1+0x1300] ;  /* 0x0013000001297983 */ /* 0x002ea80000300800 */
[----:B------:R1:W-:Y:S02]  /*84c50*/  LDGSTS.E [R0+0x2a600], [R2.64], P0 ;  /* 0x2a60000002007fae */ /* 0x0003e4000812184c */
[----:B-1----:R-:W-:-:S02]  /*84c60*/  IMAD.MOV.U32 R2, RZ, RZ, R6 ;  /* 0x000000ffff027224 */ /* 0x002fc400078e0006 */
[----:B------:R-:W-:Y:S01]  /*84c70*/  IMAD.MOV.U32 R3, RZ, RZ, R7 ;  /* 0x000000ffff037224 */ /* 0x000fe200078e0007 */
[----:B---3--:R-:W3:Y:S04]  /*84c80*/  LDL.LU R6, [R1+0x1344] ;  /* 0x0013440001067983 */ /* 0x008ee80000300800 */
[----:B----4-:R-:W4:Y:S04]  /*84c90*/  LDL.LU R7, [R1+0x1384] ;  /* 0x0013840001077983 */ /* 0x010f280000300800 */
[----:B------:R1:W-:Y:S01]  /*84ca0*/  LDGSTS.E [R0+0x2b600], [R2.64], P0 ;  /* 0x2b60000002007fae */ /* 0x0003e2000812184c */
[----:B------:R-:W-:-:S05]  /*84cb0*/  IADD3 R37, P1, R37, UR11, RZ ;  /* 0x0000000b25257c10 */ /* 0x000fca000ff3e0ff */
[----:B------:R1:W-:Y:S01]  /*84cc0*/  STL [R1+0x11c4], R37 ;  /* 0x0011c42501007387 */ /* 0x0003e20000100800 */
[----:B------:R-:W-:Y:S02]  /*84cd0*/  IADD3 R4, P2, R4, UR11, RZ ;  /* 0x0000000b04047c10 */ /* 0x000fe4000ff5e0ff */
[----:B-----5:R-:W-:Y:S01]  /*84ce0*/  IADD3.X R42, R42, UR10, RZ, P1, !PT ;  /* 0x0000000a2a2a7c10 */ /* 0x020fe20008ffe4ff */
[----:B-1----:R-:W-:Y:S01]  /*84cf0*/  IMAD.MOV.U32 R2, RZ, RZ, R37 ;  /* 0x000000ffff027224 */ /* 0x002fe200078e0025 */
[----:B------:R-:W-:-:S03]  /*84d00*/  IADD3.X R36, R36, UR10, RZ, P2, !PT ;  /* 0x0000000a24247c10 */ /* 0x000fc600097fe4ff */
[----:B------:R1:W-:Y:S01]  /*84d10*/  STL [R1+0x11c0], R42 ;  /* 0x0011c02a01007387 */ /* 0x0003e20000100800 */
[----:B------:R-:W-:-:S03]  /*84d20*/  IMAD.MOV.U32 R3, RZ, RZ, R42 ;  /* 0x000000ffff037224 */ /* 0x000fc600078e002a */
[----:B------:R-:W-:Y:S04]  /*84d30*/  STL [R1+0x1204], R4 ;  /* 0x0012040401007387 */ /* 0x000fe80000100800 */
[----:B------:R-:W4:Y:S04]  /*84d40*/  LDL.LU R37, [R1+0x1340] ;  /* 0x0013400001257983 */ /* 0x000f280000300800 */
[----:B------:R1:W-:Y:S04]  /*84d50*/  STL [R1+0x1200], R36 ;  /* 0x0012002401007387 */ /* 0x0003e80000100800 */
[----:B-1----:R-:W4:Y:S04]  /*84d60*/  LDL.LU R42, [R1+0x1380] ;  /* 0x00138000012a7983 */ /* 0x002f280000300800 */
        /* <DEDUP_REMOVED lines=26> */
[----:B--2---:R-:W-:-:S05]  /*84f10*/  IADD3.X R39, R39, UR10, RZ, P1, !PT ;  /* 0x0000000a27277c10 */ /* 0x004fca0008ffe4ff */
        /* <DEDUP_REMOVED lines=26> */
[----:B----4-:R-:W-:-:S02]  /*850c0*/  MOV R3, R42 ;  /* 0x0000002a00037202 */ /* 0x010fc40000000f00 */
[----:B------:R-:W-:Y:S01]  /*850d0*/  IADD3 R36, P1, R36, UR11, RZ ;  /* 0x0000000b24247c10 */ /* 0x000fe2000ff3e0ff */
        /* <DEDUP_REMOVED lines=30> */
[----:B------:R2:W-:Y:S04]  /*852c0*/  STL [R1+0x1484], R5 ;  /* 0x0014840501007387 */ /* 0x0005e80000100800 */
[----:B-----5:R-:W3:Y:S01]  /*852d0*/  LDL.LU R39, [R1+0x15c0] ;  /* 0x0015c00001277983 */ /* 0x020ee20000300800 */
[----:B------:R-:W-:-:S03]  /*852e0*/  IMAD.MOV.U32 R3, RZ, RZ, R41 ;  /* 0x000000ffff037224 */ /* 0x000fc600078e0029 */
[----:B------:R5:W-:Y:S04]  /*852f0*/  STL [R1+0x1480], R38 ;  /* 0x0014802601007387 */ /* 0x000be80000100800 */
[----:B-1----:R-:W3:Y:S04]  /*85300*/  LDL.LU R41, [R1+0x1600] ;  /* 0x0016000001297983 */ /* 0x002ee80000300800 */
[----:B------:R1:W-:Y:S02]  /*85310*/  LDGSTS.E [R0+0x36600], [R2.64], P0 ;  /* 0x3660000002007fae */ /* 0x0003e4000812184c */
[----:B-1----:R-:W-:-:S02]  /*85320*/  IMAD.MOV.U32 R2, RZ, RZ, R5 ;  /* 0x000000ffff027224 */ /* 0x002fc400078e0005 */
[----:B------:R-:W-:Y:S01]  /*85330*/  IMAD.MOV.U32 R3, RZ, RZ, R38 ;  /* 0x000000ffff037224 */ /* 0x000fe200078e0026 */
[----:B--2---:R-:W2:Y:S04]  /*85340*/  LDL.LU R5, [R1+0x1644] ;  /* 0x0016440001057983 */ /* 0x004ea80000300800 */
[----:B-----5:R-:W5:Y:S04]  /*85350*/  LDL.LU R38, [R1+0x1684] ;  /* 0x0016840001267983 */ /* 0x020f680000300800 */
[----:B------:R1:W-:Y:S01]  /*85360*/  LDGSTS.E [R0+0x37600], [R2.64], P0 ;  /* 0x3760000002007fae */ /* 0x0003e2000812184c */
[----:B------:R-:W-:-:S05]  /*85370*/  IADD3 R37, P1, R37, UR11, RZ ;  /* 0x0000000b25257c10 */ /* 0x000fca000ff3e0ff */
[----:B------:R1:W-:Y:S01]  /*85380*/  STL [R1+0x14c4], R37 ;  /* 0x0014c42501007387 */ /* 0x0003e20000100800 */
[----:B------:R-:W-:Y:S02]  /*85390*/  IADD3 R6, P2, R6, UR11, RZ ;  /* 0x0000000b06067c10 */ /* 0x000fe4000ff5e0ff */
[----:B----4-:R-:W-:Y:S01]  /*853a0*/  IADD3.X R42, R42, UR10, RZ, P1, !PT ;  /* 0x0000000a2a2a7c10 */ /* 0x010fe20008ffe4ff */
[----:B-1----:R-:W-:Y:S01]  /*853b0*/  IMAD.MOV.U32 R2, RZ, RZ, R37 ;  /* 0x000000ffff027224 */ /* 0x002fe200078e0025 */
[----:B------:R-:W-:-:S03]  /*853c0*/  IADD3.X R7, R7, UR10, RZ, P2, !PT ;  /* 0x0000000a07077c10 */ /* 0x000fc600097fe4ff */
[----:B------:R1:W-:Y:S01]  /*853d0*/  STL [R1+0x14c0], R42 ;  /* 0x0014c02a01007387 */ /* 0x0003e20000100800 */
[----:B------:R-:W-:-:S03]  /*853e0*/  IMAD.MOV.U32 R3, RZ, RZ, R42 ;  /* 0x000000ffff037224 */ /* 0x000fc600078e002a */
[----:B------:R4:W-:Y:S04]  /*853f0*/  STL [R1+0x1504], R6 ;  /* 0x0015040601007387 */ /* 0x0009e80000100800 */
[----:B------:R-:W5:Y:S04]  /*85400*/  LDL.LU R37, [R1+0x1640] ;  /* 0x0016400001257983 */ /* 0x000f680000300800 */
[----:B------:R4:W-:Y:S04]  /*85410*/  STL [R1+0x1500], R7 ;  /* 0x0015000701007387 */ /* 0x0009e80000100800 */
[----:B-1----:R-:W5:Y:S04]  /*85420*/  LDL.LU R42, [R1+0x1680] ;  /* 0x00168000012a7983 */ /* 0x002f680000300800 */
[----:B------:R1:W-:Y:S01]  /*85430*/  LDGSTS.E [R0+0x38600], [R2.64], P0 ;  /* 0x3860000002007fae */ /* 0x0003e2000812184c */
[----:B------:R-:W-:Y:S01]  /*85440*/  IADD3 R74, P1, R74, UR11, RZ ;  /* 0x0000000b4a4a7c10 */ /* 0x000fe2000ff3e0ff */
[----:B-1----:R-:W-:-:S02]  /*85450*/  IMAD.MOV.U32 R2, RZ, RZ, R6 ;  /* 0x000000ffff027224 */ /* 0x002fc400078e0006 */
[----:B------:R-:W-:Y:S01]  /*85460*/  IMAD.MOV.U32 R3, RZ, RZ, R7 ;  /* 0x000000ffff037224 */ /* 0x000fe200078e0007 */
[----:B----4-:R-:W5:Y:S01]  /*85470*/  LDL.LU R6, [R1+0x6cc] ;  /* 0x0006cc0001067983 */ /* 0x010f620000300800 */
[----:B------:R-:W-:-:S03]  /*85480*/  IADD3 R36, P2, R36, UR11, RZ ;  /* 0x0000000b24247c10 */ /* 0x000fc6000ff5e0ff */
[----:B------:R1:W-:Y:S01]  /*85490*/  LDGSTS.E [R0+0x39600], [R2.64], P0 ;  /* 0x3960000002007fae */ /* 0x0003e2000812184c */
[----:B------:R-:W-:-:S03]  /*854a0*/  IADD3.X R75, R75, UR10, RZ, P1, !PT ;  /* 0x0000000a4b4b7c10 */ /* 0x000fc60008ffe4ff */
[----:B------:R-:W5:Y:S01]  /*854b0*/  LDL.LU R7, [R1+0x70c] ;  /* 0x00070c0001077983 */ /* 0x000f620000300800 */
[----:B------:R-:W-:-:S03]  /*854c0*/  IADD3.X R43, R43, UR10, RZ, P2, !PT ;  /* 0x0000000a2b2b7c10 */ /* 0x000fc600097fe4ff */
[----:B------:R-:W-:Y:S01]  /*854d0*/  STL [R1+0x1544], R74 ;  /* 0x0015444a01007387 */ /* 0x000fe20000100800 */
[----:B-1----:R-:W-:Y:S02]  /*854e0*/  IMAD.MOV.U32 R2, RZ, RZ, R74 ;  /* 0x000000ffff027224 */ /* 0x002fe400078e004a */
[----:B------:R-:W-:Y:S01]  /*854f0*/  IMAD.MOV.U32 R3, RZ, RZ, R75 ;  /* 0x000000ffff037224 */ /* 0x000fe200078e004b */
        /* <DEDUP_REMOVED lines=8> */
[----:B------:R-:W-:Y:S02]  /*85580*/  IADD3 R4, P1, R4, UR11, RZ ;  /* 0x0000000b04047c10 */ /* 0x000fe4000ff3e0ff */
        /* <DEDUP_REMOVED lines=20> */
[----:B------:R-:W-:Y:S02]  /*856d0*/  MOV R3, R41 ;  /* 0x0000002900037202 */ /* 0x000fe40000000f00 */
[----:B-----5:R-:W-:Y:S01]  /*856e0*/  IADD3 R38, P2, R38, UR11, RZ ;  /* 0x0000000b26267c10 */ /* 0x020fe2000ff5e0ff */
        /* <DEDUP_REMOVED lines=44> */
[----:B------:R-:W-:Y:S01]  /*859b0*/  IMAD.MOV.U32 R3, RZ, RZ, R40 ;  /* 0x000000ffff037224 */ /* 0x000fe200078e0028 */
[----:B------:R1:W-:Y:S04]  /*859c0*/  STL [R1+0x748], R40 ;  /* 0x0007482801007387 */ /* 0x0003e80000100800 */
        /* <DEDUP_REMOVED lines=8> */
[----:B------:R-:W2:Y:S04]  /*85a50*/  LDL.LU R39, [R1+0x908] ;  /* 0x0009080001277983 */ /* 0x000ea80000300800 */
[----:B------:R1:W-:Y:S01]  /*85a60*/  LDGSTS.E [R0+0x3800], [R2.64], P0 ;  /* 0x0380000002007fae */ /* 0x0003e2000812184c */
[----:B------:R-:W-:Y:S02]  /*85a70*/  IADD3 R37, P1, R37, UR11, RZ ;  /* 0x0000000b25257c10 */ /* 0x000fe4000ff3e0ff */
        /* <DEDUP_REMOVED lines=22> */
[----:B------:R-:W-:Y:S02]  /*85be0*/  IADD3.X R43, R43, UR10, RZ, P1, !PT ;  /* 0x0000000a2b2b7c10 */ /* 0x000fe40008ffe4ff */
[----:B-1----:R-:W-:-:S03]  /*85bf0*/  MOV R2, R36 ;  /* 0x0000002400027202 */ /* 0x002fc60000000f00 */
[----:B------:R1:W-:Y:S01]  /*85c00*/  STL [R1+0x848], R43 ;  /* 0x0008482b01007387 */ /* 0x0003e20000100800 */
[----:B------:R-:W-:-:S03]  /*85c10*/  IADD3.X R7, R7, UR10, RZ, P2, !PT ;  /* 0x0000000a07077c10 */ /* 0x000fc600097fe4ff */
        /* <DEDUP_REMOVED lines=23> */
[----:B------:R1:W-:Y:S02]  /*85d90*/  LDGSTS.E [R0+0x8800], [R2.64], P0 ;  /* 0x0880000002007fae */ /* 0x0003e4000812184c */
[----:B-1----:R-:W-:-:S02]  /*85da0*/  IMAD.MOV.U32 R2, RZ, RZ, R4 ;  /* 0x000000ffff027224 */ /* 0x002fc400078e0004 */
[----:B------:R-:W-:Y:S02]  /*85db0*/  IMAD.MOV.U32 R3, RZ, RZ, R39 ;  /* 0x000000ffff037224 */ /* 0x000fe400078e0027 */
[----:B---3--:R-:W3:Y:S04]  /*85dc0*/  LDL.LU R39, [R1+0xacc] ;  /* 0x000acc0001277983 */ /* 0x008ee80000300800 */
[----:B------:R-:W3:Y:S04]  /*85dd0*/  LDL.LU R4, [R1+0xb0c] ;  /* 0x000b0c0001047983 */ /* 0x000ee80000300800 */
[----:B------:R1:W-:Y:S01]  /*85de0*/  LDGSTS.E [R0+0x9800], [R2.64], P0 ;  /* 0x0980000002007fae */ /* 0x0003e2000812184c */
[----:B------:R-:W-:-:S05]  /*85df0*/  IADD3 R37, P1, R37, UR11, RZ ;  /* 0x0000000b25257c10 */ /* 0x000fca000ff3e0ff */
        /* <DEDUP_REMOVED lines=9> */
[----:B-1----:R-:W3:Y:S04]  /*85e90*/  LDL.LU R42, [R1+0xac8] ;  /* 0x000ac800012a7983 */ /* 0x002ee80000300800 */
[----:B------:R-:W-:Y:S01]  /*85ea0*/  STL [R1+0x988], R75 ;  /* 0x0009884b01007387 */ /* 0x000fe20000100800 */
[----:B-----5:R-:W-:-:S03]  /*85eb0*/  IADD3 R5, P1, R5, UR11, RZ ;  /* 0x0000000b05057c10 */ /* 0x020fc6000ff3e0ff */
[----:B------:R-:W5:Y:S01]  /*85ec0*/  LDL.LU R37, [R1+0xb08] ;  /* 0x000b080001257983 */ /* 0x000f620000300800 */
[----:B------:R-:W-:Y:S02]  /*85ed0*/  IMAD.MOV.U32 R2, RZ, RZ, R74 ;  /* 0x000000ffff027224 */ /* 0x000fe400078e004a */
[----:B------:R-:W-:Y:S01]  /*85ee0*/  IMAD.MOV.U32 R3, RZ, RZ, R75 ;  /* 0x000000ffff037224 */ /* 0x000fe200078e004b */
[----:B------:R-:W-:Y:S01]  /*85ef0*/  IADD3 R38, P2, R38, UR11, RZ ;  /* 0x0000000b26267c10 */ /* 0x000fe2000ff5e0ff */
        /* <DEDUP_REMOVED lines=12> */
[----:B------:R-:W-:-:S03]  /*85fc0*/  IMAD.MOV.U32 R3, RZ, RZ, R43 ;  /* 0x000000ffff037224 */ /* 0x000fc600078e002b */
[----:B-1----:R-:W5:Y:S01]  /*85fd0*/  LDL.LU R43, [R1+0xb48] ;  /* 0x000b4800012b7983 */ /* 0x002f620000300800 */
        /* <DEDUP_REMOVED lines=23> */
[----:B------:R1:W-:Y:S02]  /*86150*/  LDGSTS.E [R0+0xf800], [R2.64], P0 ;  /* 0x0f80000002007fae */ /* 0x0003e4000812184c */
[----:B-1----:R-:W-:-:S02]  /*86160*/  MOV R2, R39 ;  /* 0x0000002700027202 */ /* 0x002fc40000000f00 */
[----:B------:R-:W-:-:S05]  /*86170*/  IADD3.X R42, R42, UR10, RZ, P1, !PT ;  /* 0x0000000a2a2a7c10 */ /* 0x000fca0008ffe4ff */
        /* <DEDUP_REMOVED lines=13> */
[----:B------:R-:W5:Y:S04]  /*86250*/  LDL.LU R37, [R1+0xd0c] ;  /* 0x000d0c0001257983 */ /* 0x000f680000300800 */
[----:B------:R1:W-:Y:S01]  /*86260*/  LDGSTS.E [R0+0x11800], [R2.64], P0 ;  /* 0x1180000002007fae */ /* 0x0003e2000812184c */
[----:B------:R-:W-:-:S05]  /*86270*/  IADD3 R36, P1, R36, UR11, RZ ;  /* 0x0000000b24247c10 */ /* 0x000fca000ff3e0ff */
        /* <DEDUP_REMOVED lines=38> */
[----:B------:R-:W-:Y:S02]  /*864e0*/  IADD3.X R42, R42, UR10, RZ, P1, !PT ;  /* 0x0000000a2a2a7c10 */ /* 0x000fe40008ffe4ff */
[----:B------:R-:W-:-:S03]  /*864f0*/  IADD3.X R75, R75, UR10, RZ, P2, !PT ;  /* 0x0000000a4b4b7c10 */ /* 0x000fc600097fe4ff */
[----:B------:R1:W-:Y:S02]  /*86500*/  STL [R1+0xc48], R42 ;  /* 0x000c482a01007387 */ /* 0x0003e40000100800 */
[----:B-1----:R-:W-:Y:S02]  /*86510*/  IMAD.MOV.U32 R3, RZ, RZ, R42 ;  /* 0x000000ffff037224 */ /* 0x002fe400078e002a */
[----:B------:R-:W-:Y:S01]  /*86520*/  STL [R1+0xc8c], R74 ;  /* 0x000c8c4a01007387 */ /* 0x000fe20000100800 */
[----:B------:R-:W-:-:S03]  /*86530*/  IMAD.MOV.U32 R2, RZ, RZ, R39 ;  /* 0x000000ffff027224 */ /* 0x000fc600078e0027 */
[----:B------:R-:W3:Y:S04]  /*86540*/  LDL.LU R42, [R1+0xdc8] ;  /* 0x000dc800012a7983 */ /* 0x000ee80000300800 */
[----:B------:R-:W-:Y:S04]  /*86550*/  STL [R1+0xc88], R75 ;  /* 0x000c884b01007387 */ /* 0x000fe80000100800 */
[----:B------:R-:W3:Y:S01]  /*86560*/  LDL.LU R39, [R1+0xe08] ;  /* 0x000e080001277983 */ /* 0x000ee20000300800 */
[----:B-----5:R-:W-:-:S03]  /*86570*/  IADD3 R4, P1, R4, UR11, RZ ;  /* 0x0000000b04047c10 */ /* 0x020fc6000ff3e0ff */
[----:B------:R1:W-:Y:S01]  /*86580*/  LDGSTS.E [R0+0x16800], [R2.64], P0 ;  /* 0x1680000002007fae */ /* 0x0003e2000812184c */
[----:B------:R-:W-:-:S03]  /*86590*/  IADD3 R37, P2, R37, UR11, RZ ;  /* 0x0000000b25257c10 */ /* 0x000fc6000ff5e0ff */
[----:B------:R-:W-:Y:S01]  /*865a0*/  STL [R1+0xccc], R4 ;  /* 0x000ccc0401007387 */ /* 0x000fe20000100800 */
[----:B-1----:R-:W-:Y:S02]  /*865b0*/  IMAD.MOV.U32 R2, RZ, RZ, R74 ;  /* 0x000000ffff027224 */ /* 0x002fe400078e004a */
[----:B------:R-:W-:-:S05]  /*865c0*/  IMAD.MOV.U32 R3, RZ, RZ, R75 ;  /* 0x000000ffff037224 */ /* 0x000fca00078e004b */
[----:B------:R1:W-:Y:S01]  /*865d0*/  LDGSTS.E [R0+0x17800], [R2.64], P0 ;  /* 0x1780000002007fae */ /* 0x0003e2000812184c */
        /* <DEDUP_REMOVED lines=10> */
[----:B-----5:R-:W-:-:S03]  /*86680*/  IMAD.MOV.U32 R3, RZ, RZ, R43 ;  /* 0x000000ffff037224 */ /* 0x020fc600078e002b */
[----:B-1----:R-:W5:Y:S01]  /*86690*/  LDL.LU R43, [R1+0xe48] ;  /* 0x000e4800012b7983 */ /* 0x002f620000300800 */
[----:B------:R-:W-:-:S03]  /*866a0*/  IMAD.MOV.U32 R2, RZ, RZ, R37 ;  /* 0x000000ffff027224 */ /* 0x000fc600078e0025 */
[----:B------:R-:W5:Y:S01]  /*866b0*/  LDL.LU R37, [R1+0xe88] ;  /* 0x000e880001257983 */ /* 0x000f620000300800 */
[----:B------:R-:W-:Y:S02]  /*866c0*/  IADD3 R5, P1, R5, UR11, RZ ;  /* 0x0000000b05057c10 */ /* 0x000fe4000ff3e0ff */
[----:B------:R-:W-:Y:S01]  /*866d0*/  IADD3 R38, P2, R38, UR11, RZ ;  /* 0x0000000b26267c10 */ /* 0x000fe2000ff5e0ff */
[----:B------:R1:W-:Y:S04]  /*866e0*/  LDGSTS.E [R0+0x19800], [R2.64], P0 ;  /* 0x1980000002007fae */ /* 0x0003e8000812184c */
[----:B------:R-:W-:Y:S01]  /*866f0*/  STL [R1+0xd4c], R5 ;  /* 0x000d4c0501007387 */ /* 0x000fe20000100800 */
[----:B-1----:R-:W-:Y:S02]  /*86700*/  MOV R2, R5 ;  /* 0x0000000500027202 */ /* 0x002fe40000000f00 */
        /* <DEDUP_REMOVED lines=16> */
[----:B------:R1:W-:Y:S02]  /*86810*/  LDGSTS.E [R0+0x1b800], [R2.64], P0 ;  /* 0x1b80000002007fae */ /* 0x0003e4000812184c */
[----:B-1----:R-:W-:Y:S01]  /*86820*/  IMAD.MOV.U32 R2, RZ, RZ, R7 ;  /* 0x000000ffff027224 */ /* 0x002fe200078e0007 */
[----:B------:R-:W-:-:S05]  /*86830*/  IADD3.X R42, R42, UR10, RZ, P1, !PT ;  /* 0x0000000a2a2a7c10 */ /* 0x000fca0008ffe4ff */
[----:B------:R1:W-:Y:S01]  /*86840*/  STL [R1+0xdc8], R42 ;  /* 0x000dc82a01007387 */ /* 0x0003e20000100800 */
[----:B------:R-:W-:-:S03]  /*86850*/  IADD3.X R39, R39, UR10, RZ, P2, !PT ;  /* 0x0000000a27277c10 */ /* 0x000fc600097fe4ff */
        /* <DEDUP_REMOVED lines=10> */
[----:B------:R-:W3:Y:S04]  /*86900*/  LDL.LU R6, [R1+0xfcc] ;  /* 0x000fcc0001067983 */ /* 0x000ee80000300800 */
[----:B------:R-:W3:Y:S04]  /*86910*/  LDL.LU R39, [R1+0x100c] ;  /* 0x00100c0001277983 */ /* 0x000ee80000300800 */
[----:B------:R1:W-:Y:S01]  /*86920*/  LDGSTS.E [R0+0x1d800], [R2.64], P0 ;  /* 0x1d80000002007fae */ /* 0x0003e2000812184c */
[----:B------:R-:W-:-:S05]  /*86930*/  IADD3 R36, P1, R36, UR11, RZ ;  /* 0x0000000b24247c10 */ /* 0x000fca000ff3e0ff */
[----:B------:R1:W-:Y:S01]  /*86940*/  STL [R1+0xe4c], R36 ;  /* 0x000e4c2401007387 */ /* 0x0003e20000100800 */
[----:B------:R-:W-:Y:S02]  /*86950*/  IADD3 R4, P2, R4, UR11, RZ ;  /* 0x0000000b04047c10 */ /* 0x000fe4000ff5e0ff */
[----:B-----5:R-:W-:Y:S01]  /*86960*/  IADD3.X R43, R43, UR10, RZ, P1, !PT ;  /* 0x0000000a2b2b7c10 */ /* 0x020fe20008ffe4ff */
[----:B-1----:R-:W-:Y:S01]  /*86970*/  IMAD.MOV.U32 R2, RZ, RZ, R36 ;  /* 0x000000ffff027224 */ /* 0x002fe200078e0024 */
[----:B------:R-:W-:-:S03]  /*86980*/  IADD3.X R37, R37, UR10, RZ, P2, !PT ;  /* 0x0000000a25257c10 */ /* 0x000fc600097fe4ff */
[----:B------:R1:W-:Y:S04]  /*86990*/  STL [R1+0xe48], R43 ;  /* 0x000e482b01007387 */ /* 0x0003e80000100800 */
[----:B------:R5:W-:Y:S04]  /*869a0*/  STL [R1+0xe8c], R4 ;  /* 0x000e8c0401007387 */ /* 0x000be80000100800 */
[----:B------:R-:W3:Y:S01]  /*869b0*/  LDL.LU R36, [R1+0xfc8] ;  /* 0x000fc80001247983 */ /* 0x000ee20000300800 */
[----:B------:R-:W-:-:S03]  /*869c0*/  IMAD.MOV.U32 R3, RZ, RZ, R43 ;  /* 0x000000ffff037224 */ /* 0x000fc600078e002b */
[----:B------:R5:W-:Y:S04]  /*869d0*/  STL [R1+0xe88], R37 ;  /* 0x000e882501007387 */ /* 0x000be80000100800 */
[----:B-1----:R-:W3:Y:S04]  /*869e0*/  LDL.LU R43, [R1+0x1008] ;  /* 0x00100800012b7983 */ /* 0x002ee80000300800 */
[----:B------:R1:W-:Y:S02]  /*869f0*/  LDGSTS.E [R0+0x1e800], [R2.64], P0 ;  /* 0x1e80000002007fae */ /* 0x0003e4000812184c */
[----:B-1----:R-:W-:-:S02]  /*86a00*/  IMAD.MOV.U32 R2, RZ, RZ, R4 ;  /* 0x000000ffff027224 */ /* 0x002fc400078e0004 */
[----:B------:R-:W-:Y:S01]  /*86a10*/  IMAD.MOV.U32 R3, RZ, RZ, R37 ;  /* 0x000000ffff037224 */ /* 0x000fe200078e0025 */
[----:B-----5:R-:W5:Y:S04]  /*86a20*/  LDL.LU R4, [R1+0x104c] ;  /* 0x00104c0001047983 */ /* 0x020f680000300800 */
        /* <DEDUP_REMOVED lines=17> */
[----:B---3--:R-:W3:Y:S01]  /*86b40*/  LDL.LU R38, [R1+0x10cc] ;  /* 0x0010cc0001267983 */ /* 0x008ee20000300800 */
[----:B------:R-:W-:-:S03]  /*86b50*/  IADD3 R7, P1, R7, UR11, RZ ;  /* 0x0000000b07077c10 */ /* 0x000fc6000ff3e0ff */
[----:B------:R-:W3:Y:S04]  /*86b60*/  LDL.LU R5, [R1+0x110c] ;  /* 0x00110c0001057983 */ /* 0x000ee80000300800 */
[----:B------:R-:W-:Y:S01]  /*86b70*/  STL [R1+0xf4c], R7 ;  /* 0x000f4c0701007387 */ /* 0x000fe20000100800 */
[----:B------:R-:W-:-:S03]  /*86b80*/  IADD3 R74, P2, R74, UR11, RZ ;  /* 0x0000000b4a4a7c10 */ /* 0x000fc6000ff5e0ff */
[----:B------:R1:W-:Y:S01]  /*86b90*/  LDGSTS.E [R0+0x21800], [R2.64], P0 ;  /* 0x2180000002007fae */ /* 0x0003e2000812184c */
        /* <DEDUP_REMOVED lines=114> */
[----:B------:R-:W-:-:S03]  /*872c0*/  MOV R2, R38 ;  /* 0x0000002600027202 */ /* 0x000fc60000000f00 */
[----:B------:R-:W-:Y:S01]  /*872d0*/  STL [R1+0x1288], R75 ;  /* 0x0012884b01007387 */ /* 0x000fe20000100800 */
[----:B------:R-:W-:-:S03]  /*872e0*/  IADD3 R5, P1, R5, UR11, RZ ;  /* 0x0000000b05057c10 */ /* 0x000fc6000ff3e0ff */
[----:B------:R-:W3:Y:S01]  /*872f0*/  LDL.LU R38, [R1+0x1408] ;  /* 0x0014080001267983 */ /* 0x000ee20000300800 */
[----:B------:R-:W-:-:S03]  /*87300*/  IADD3 R7, P2, R7, UR11, RZ ;  /* 0x0000000b07077c10 */ /* 0x000fc6000ff5e0ff */
[----:B------:R1:W-:Y:S04]  /*87310*/  LDGSTS.E [R0+0x2e800], [R2.64], P0 ;  /* 0x2e80000002007fae */ /* 0x0003e8000812184c */
[----:B------:R-:W-:Y:S01]  /*87320*/  STL [R1+0x12cc], R5 ;  /* 0x0012cc0501007387 */ /* 0x000fe20000100800 */
[----:B-1----:R-:W-:Y:S02]  /*87330*/  IMAD.MOV.U32 R2, RZ, RZ, R74 ;  /* 0x000000ffff027224 */ /* 0x002fe400078e004a */
[----:B------:R-:W-:-:S05]  /*87340*/  IMAD.MOV.U32 R3, RZ, RZ, R75 ;  /* 0x000000ffff037224 */ /* 0x000fca00078e004b */
        /* <DEDUP_REMOVED lines=72> */
[----:B----4-:R-:W-:-:S04]  /*877d0*/  IADD3 R40, P1, R40, UR11, RZ ;  /* 0x0000000b28287c10 */ /* 0x010fc8000ff3e0ff */
[----:B-1----:R-:W-:Y:S01]  /*877e0*/  MOV R2, R40 ;  /* 0x0000002800027202 */ /* 0x002fe20000000f00 */
[----:B------:R1:W-:Y:S01]  /*877f0*/  STL [R1+0x14cc], R40 ;  /* 0x0014cc2801007387 */ /* 0x0003e20000100800 */
[----:B------:R-:W-:Y:S02]  /*87800*/  IADD3 R6, P2, R6, UR11, RZ ;  /* 0x0000000b06067c10 */ /* 0x000fe4000ff5e0ff */
[----:B--2---:R-:W-:Y:S02]  /*87810*/  IADD3.X R41, R41, UR10, RZ, P1, !PT ;  /* 0x0000000a29297c10 */ /* 0x004fe40008ffe4ff */
[----:B---3--:R-:W-:-:S03]  /*87820*/  IADD3.X R39, R39, UR10, RZ, P2, !PT ;  /* 0x0000000a27277c10 */ /* 0x008fc600097fe4ff */
[----:B------:R2:W-:Y:S01]  /*87830*/  STL [R1+0x14c8], R41 ;  /* 0x0014c82901007387 */ /* 0x0005e20000100800 */
[----:B------:R-:W-:-:S03]  /*87840*/  IMAD.MOV.U32 R3, RZ, RZ, R41 ;  /* 0x000000ffff037224 */ /* 0x000fc600078e0029 */
[----:B------:R3:W-:Y:S04]  /*87850*/  STL [R1+0x150c], R6 ;  /* 0x00150c0601007387 */ /* 0x0007e80000100800 */
[----:B-1----:R-:W4:Y:S04]  /*87860*/  LDL.LU R40, [R1+0x1648] ;  /* 0x0016480001287983 */ /* 0x002f280000300800 */
[----:B------:R1:W-:Y:S04]  /*87870*/  LDGSTS.E [R0+0x38800], [R2.64], P0 ;  /* 0x3880000002007fae */ /* 0x0003e8000812184c */
[----:B------:R3:W-:Y:S04]  /*87880*/  STL [R1+0x1508], R39 ;  /* 0x0015082701007387 */ /* 0x0007e80000100800 */
[----:B--2---:R-:W2:Y:S01]  /*87890*/  LDL.LU R41, [R1+0x1688] ;  /* 0x0016880001297983 */ /* 0x004ea20000300800 */
[----:B-1----:R-:W-:-:S02]  /*878a0*/  IMAD.MOV.U32 R2, RZ, RZ, R6 ;  /* 0x000000ffff027224 */ /* 0x002fc400078e0006 */
[----:B------:R-:W-:Y:S01]  /*878b0*/  IMAD.MOV.U32 R3, RZ, RZ, R39 ;  /* 0x000000ffff037224 */ /* 0x000fe200078e0027 */
[----:B---3--:R-:W3:Y:S04]  /*878c0*/  LDL.LU R6, [R1+0x6d4] ;  /* 0x0006d40001067983 */ /* 0x008ee80000300800 */
[----:B------:R1:W-:Y:S01]  /*878d0*/  LDGSTS.E [R0+0x39800], [R2.64], P0 ;  /* 0x3980000002007fae */ /* 0x0003e2000812184c */
[----:B------:R-:W-:-:S03]  /*878e0*/  IADD3 R74, P1, R74, UR11, RZ ;  /* 0x0000000b4a4a7c10 */ /* 0x000fc6000ff3e0ff */
[----:B------:R-:W3:Y:S01]  /*878f0*/  LDL.LU R39, [R1+0x714] ;  /* 0x0007140001277983 */ /* 0x000ee20000300800 */
[----:B------:R-:W-:Y:S02]  /*87900*/  IADD3 R37, P2, R37, UR11, RZ ;  /* 0x0000000b25257c10 */ /* 0x000fe4000ff5e0ff */
[----:B------:R-:W-:Y:S01]  /*87910*/  IADD3.X R75, R75, UR10, RZ, P1, !PT ;  /* 0x0000000a4b4b7c10 */ /* 0x000fe20008ffe4ff */
[----:B-1----:R-:W-:Y:S01]  /*87920*/  IMAD.MOV.U32 R2, RZ, RZ, R74 ;  /* 0x000000ffff027224 */ /* 0x002fe200078e004a */
[----:B------:R-:W-:Y:S01]  /*87930*/  STL [R1+0x154c], R74 ;  /* 0x00154c4a01007387 */ /* 0x000fe20000100800 */
[----:B------:R-:W-:Y:S02]  /*87940*/  IADD3.X R42, R42, UR10, RZ, P2, !PT ;  /* 0x0000000a2a2a7c10 */ /* 0x000fe400097fe4ff */
[----:B------:R-:W-:Y:S01]  /*87950*/  IMAD.MOV.U32 R3, RZ, RZ, R75 ;  /* 0x000000ffff037224 */ /* 0x000fe200078e004b */
[----:B------:R-:W-:Y:S04]  /*87960*/  STL [R1+0x1548], R75 ;  /* 0x0015484b01007387 */ /* 0x000fe80000100800 */
[----:B------:R1:W-:Y:S04]  /*87970*/  STL [R1+0x158c], R37 ;  /* 0x00158c2501007387 */ /* 0x0003e80000100800 */
[----:B------:R1:W-:Y:S04]  /*87980*/  LDGSTS.E [R0+0x3a800], [R2.64], P0 ;  /* 0x3a80000002007fae */ /* 0x0003e8000812184c */
[----:B------:R1:W-:Y:S02]  /*87990*/  STL [R1+0x1588], R42 ;  /* 0x0015882a01007387 */ /* 0x0003e40000100800 */
[----:B-1----:R-:W-:-:S02]  /*879a0*/  IMAD.MOV.U32 R2, RZ, RZ, R37 ;  /* 0x000000ffff027224 */ /* 0x002fc400078e0025 */
[----:B------:R-:W3:Y:S01]  /*879b0*/  LDL.LU R37, [R1+0x6d0] ;  /* 0x0006d00001257983 */ /* 0x000ee20000300800 */
[----:B------:R-:W-:Y:S01]  /*879c0*/  IADD3 R4, P1, R4, UR11, RZ ;  /* 0x0000000b04047c10 */ /* 0x000fe2000ff3e0ff */
[----:B------:R-:W-:Y:S02]  /*879d0*/  IMAD.MOV.U32 R3, RZ, RZ, R42 ;  /* 0x000000ffff037224 */ /* 0x000fe400078e002a */
[----:B------:R-:W3:Y:S01]  /*879e0*/  LDL.LU R42, [R1+0x710] ;  /* 0x00071000012a7983 */ /* 0x000ee20000300800 */
[----:B------:R-:W-:-:S03]  /*879f0*/  IADD3 R38, P2, R38, UR11, RZ ;  /* 0x0000000b26267c10 */ /* 0x000fc6000ff5e0ff */
        /* <DEDUP_REMOVED lines=8> */
[----:B------:R-:W3:Y:S04]  /*87a80*/  LDL.LU R4, [R1+0x754] ;  /* 0x0007540001047983 */ /* 0x000ee80000300800 */
[----:B------:R5:W-:Y:S04]  /*87a90*/  STL [R1+0x1608], R43 ;  /* 0x0016082b01007387 */ /* 0x000be80000100800 */
[----:B------:R5:W-:Y:S04]  /*87aa0*/  LDGSTS.E [R0+0x3c800], [R2.64], P0 ;  /* 0x3c80000002007fae */ /* 0x000be8000812184c */
[----:B-1----:R-:W3:Y:S01]  /*87ab0*/  LDL.LU R36, [R1+0x794] ;  /* 0x0007940001247983 */ /* 0x002ee20000300800 */
[----:B-----5:R-:W-:-:S03]  /*87ac0*/  IMAD.MOV.U32 R2, RZ, RZ, R38 ;  /* 0x000000ffff027224 */ /* 0x020fc600078e0026 */
[----:B------:R-:W5:Y:S01]  /*87ad0*/  LDL.LU R38, [R1+0x750] ;  /* 0x0007500001267983 */ /* 0x000f620000300800 */
[----:B------:R-:W-:-:S03]  /*87ae0*/  IMAD.MOV.U32 R3, RZ, RZ, R43 ;  /* 0x000000ffff037224 */ /* 0x000fc600078e002b */
[----:B------:R-:W5:Y:S01]  /*87af0*/  LDL.LU R43, [R1+0x790] ;  /* 0x00079000012b7983 */ /* 0x000f620000300800 */
[----:B------:R-:W-:Y:S02]  /*87b00*/  IADD3 R5, P1, R5, UR11, RZ ;  /* 0x0000000b05057c10 */ /* 0x000fe4000ff3e0ff */
[----:B------:R-:W-:Y:S01]  /*87b10*/  IADD3 R7, P2, R7, UR11, RZ ;  /* 0x0000000b07077c10 */ /* 0x000fe2000ff5e0ff */
[----:B------:R1:W-:Y:S01]  /*87b20*/  LDGSTS.E [R0+0x3d800], [R2.64], P0 ;  /* 0x3d80000002007fae */ /* 0x0003e2000812184c */
[----:B------:R-:W-:-:S03]  /*87b30*/  LOP3.LUT R77, R77, 0x7f, RZ, 0xc0, !PT ;  /* 0x0000007f4d4d7812 */ /* 0x000fc600078ec0ff */
[----:B------:R-:W-:Y:S02]  /*87b40*/  STL [R1+0x164c], R5 ;  /* 0x00164c0501007387 */ /* 0x000fe40000100800 */
[----:B------:R-:W-:Y:S02]  /*87b50*/  IMAD.SHL.U32 R77, R77, 0x4, RZ ;  /* 0x000000044d4d7824 */ /* 0x000fe400078e00ff */
[----:B-1----:R-:W-:-:S03]  /*87b60*/  IMAD.MOV.U32 R2, RZ, RZ, R5 ;  /* 0x000000ffff027224 */ /* 0x002fc600078e0005 */
[----:B------:R-:W-:Y:S02]  /*87b70*/  LOP3.LUT R74, R77, 0x50, RZ, 0x3c, !PT ;  /* 0x000000504d4a7812 */ /* 0x000fe400078e3cff */
[----:B----4-:R-:W-:-:S05]  /*87b80*/  IADD3.X R40, R40, UR10, RZ, P1, !PT ;  /* 0x0000000a28287c10 */ /* 0x010fca0008ffe4ff */
[----:B------:R-:W-:Y:S01]  /*87b90*/  IMAD.MOV.U32 R3, RZ, RZ, R40 ;  /* 0x000000ffff037224 */ /* 0x000fe200078e0028 */
[----:B------:R1:W-:Y:S04]  /*87ba0*/  STL [R1+0x1648], R40 ;  /* 0x0016482801007387 */ /* 0x0003e80000100800 */
[----:B------:R-:W-:Y:S01]  /*87bb0*/  STL [R1+0x168c], R7 ;  /* 0x00168c0701007387 */ /* 0x000fe20000100800 */
[----:B--2---:R-:W-:-:S03]  /*87bc0*/  IADD3.X R41, R41, UR10, RZ, P2, !PT ;  /* 0x0000000a29297c10 */ /* 0x004fc600097fe4ff */
[----:B------:R2:W-:Y:S04]  /*87bd0*/  LDGSTS.E [R0+0x3e800], [R2.64], P0 ;  /* 0x3e80000002007fae */ /* 0x0005e8000812184c */
[----:B-1----:R-:W4:Y:S01]  /*87be0*/  LDL.LU R40, [R1+0x7d4] ;  /* 0x0007d40001287983 */ /* 0x002f220000300800 */
[----:B---3--:R-:W-:-:S03]  /*87bf0*/  IADD3 R6, P1, R6, UR11, RZ ;  /* 0x0000000b06067c10 */ /* 0x008fc6000ff3e0ff */
[----:B------:R1:W-:Y:S04]  /*87c00*/  STL [R1+0x1688], R41 ;  /* 0x0016882901007387 */ /* 0x0003e80000100800 */
[----:B------:R-:W3:Y:S01]  /*87c10*/  LDL.LU R5, [R1+0x814] ;  /* 0x0008140001057983 */ /* 0x000ee20000300800 */
[----:B--2---:R-:W-:Y:S02]  /*87c20*/  IMAD.MOV.U32 R2, RZ, RZ, R7 ;  /* 0x000000ffff027224 */ /* 0x004fe400078e0007 */
[----:B------:R-:W-:Y:S02]  /*87c30*/  IMAD.MOV.U32 R3, RZ, RZ, R41 ;  /* 0x000000ffff037224 */ /* 0x000fe400078e0029 */
[----:B-1----:R-:W2:Y:S01]  /*87c40*/  LDL.LU R41, [R1+0x7d0] ;  /* 0x0007d00001297983 */ /* 0x002ea20000300800 */
[----:B------:R-:W-:-:S03]  /*87c50*/  IADD3 R39, P2, R39, UR11, RZ ;  /* 0x0000000b27277c10 */ /* 0x000fc6000ff5e0ff */
[----:B------:R-:W2:Y:S04]  /*87c60*/  LDL.LU R7, [R1+0x810] ;  /* 0x0008100001077983 */ /* 0x000ea80000300800 */
[----:B------:R1:W-:Y:S04]  /*87c70*/  LDGSTS.E [R0+0x3f800], [R2.64], P0 ;  /* 0x3f80000002007fae */ /* 0x0003e8000812184c */
[----:B------:R-:W-:Y:S01]  /*87c80*/  STL [R1+0x6d4], R6 ;  /* 0x0006d40601007387 */ /* 0x000fe20000100800 */
[----:B-1----:R-:W-:-:S03]  /*87c90*/  IMAD.U32 R0, RZ, RZ, UR8 ;  /* 0x00000008ff007e24 */ /* 0x002fc6000f8e00ff */
[----:B------:R-:W-:Y:S01]  /*87ca0*/  STL [R1+0x714], R39 ;  /* 0x0007142701007387 */ /* 0x000fe20000100800 */
[----:B------:R-:W-:Y:S02]  /*87cb0*/  IMAD.MOV.U32 R2, RZ, RZ, R6 ;  /* 0x000000ffff027224 */ /* 0x000fe400078e0006 */
[----:B------:R-:W-:Y:S01]  /*87cc0*/  IMAD R0, R0, 0x40000, R74 ;  /* 0x0004000000007824 */ /* 0x000fe200078e024a */
[----:B------:R-:W-:-:S04]  /*87cd0*/  IADD3.X R37, R37, UR10, RZ, P1, !PT ;  /* 0x0000000a25257c10 */ /* 0x000fc80008ffe4ff */
[----:B------:R-:W-:Y:S01]  /*87ce0*/  MOV R3, R37 ;  /* 0x0000002500037202 */ /* 0x000fe20000000f00 */
[----:B------:R1:W-:Y:S01]  /*87cf0*/  STL [R1+0x6d0], R37 ;  /* 0x0006d02501007387 */ /* 0x0003e20000100800 */
[----:B------:R-:W-:-:S03]  /*87d00*/  IADD3.X R42, R42, UR10, RZ, P2, !PT ;  /* 0x0000000a2a2a7c10 */ /* 0x000fc600097fe4ff */
[----:B------:R1:W-:Y:S04]  /*87d10*/  LDGSTS.E [R0+0xa00], [R2.64], P0 ;  /* 0x00a0000002007fae */ /* 0x0003e8000812184c */
[----:B-1----:R-:W2:Y:S04]  /*87d20*/  LDL.LU R37, [R1+0x854] ;  /* 0x0008540001257983 */ /* 0x002ea80000300800 */
[----:B------:R-:W2:Y:S01]  /*87d30*/  LDL.LU R6, [R1+0x894] ;  /* 0x0008940001067983 */ /* 0x000ea20000300800 */
[----:B------:R-:W-:-:S03]  /*87d40*/  IMAD.MOV.U32 R3, RZ, RZ, R42 ;  /* 0x000000ffff037224 */ /* 0x000fc600078e002a */
[----:B------:R1:W-:Y:S01]  /*87d50*/  STL [R1+0x710], R42 ;  /* 0x0007102a01007387 */ /* 0x0003e20000100800 */
[----:B------:R-:W-:-:S05]  /*87d60*/  IMAD.MOV.U32 R2, RZ, RZ, R39 ;  /* 0x000000ffff027224 */ /* 0x000fca00078e0027 */
[----:B------:R1:W-:Y:S04]  /*87d70*/  LDGSTS.E [R0+0x1a00], [R2.64], P0 ;  /* 0x01a0000002007fae */ /* 0x0003e8000812184c */
[----:B-1----:R-:W2:Y:S04]  /*87d80*/  LDL.LU R42, [R1+0x850] ;  /* 0x00085000012a7983 */ /* 0x002ea80000300800 */
[----:B------:R-:W2:Y:S01]  /*87d90*/  LDL.LU R39, [R1+0x890] ;  /* 0x0008900001277983 */ /* 0x000ea20000300800 */
[----:B------:R-:W-:-:S05]  /*87da0*/  IADD3 R4, P1, R4, UR11, RZ ;  /* 0x0000000b04047c10 */ /* 0x000fca000ff3e0ff */
[----:B------:R-:W-:Y:S01]  /*87db0*/  STL [R1+0x754], R4 ;  /* 0x0007540401007387 */ /* 0x000fe20000100800 */
[----:B------:R-:W-:Y:S01]  /*87dc0*/  IMAD.MOV.U32 R2, RZ, RZ, R4 ;  /* 0x000000ffff027224 */ /* 0x000fe200078e0004 */
[----:B------:R-:W-:Y:S02]  /*87dd0*/  IADD3 R36, P2, R36, UR11, RZ ;  /* 0x0000000b24247c10 */ /* 0x000fe4000ff5e0ff */
[----:B-----5:R-:W-:Y:S02]  /*87de0*/  IADD3.X R38, R38, UR10, RZ, P1, !PT ;  /* 0x0000000a26267c10 */ /* 0x020fe40008ffe4ff */
[----:B------:R-:W-:-:S03]  /*87df0*/  IADD3.X R43, R43, UR10, RZ, P2, !PT ;  /* 0x0000000a2b2b7c10 */ /* 0x000fc600097fe4ff */
[----:B------:R-:W-:Y:S01]  /*87e00*/  IMAD.MOV.U32 R3, RZ, RZ, R38 ;  /* 0x000000ffff037224 */ /* 0x000fe200078e0026 */
[----:B------:R1:W-:Y:S04]  /*87e10*/  STL [R1+0x750], R38 ;  /* 0x0007502601007387 */ /* 0x0003e80000100800 */
[----:B------:R-:W-:Y:S04]  /*87e20*/  STL [R1+0x794], R36 ;  /* 0x0007942401007387 */ /* 0x000fe80000100800 */
[----:B------:R5:W-:Y:S04]  /*87e30*/  LDGSTS.E [R0+0x2a00], [R2.64], P0 ;  /* 0x02a0000002007fae */ /* 0x000be8000812184c */
[----:B-1----:R-:W2:Y:S04]  /*87e40*/  LDL.LU R38, [R1+0x8d4] ;  /* 0x0008d40001267983 */ /* 0x002ea80000300800 */
[----:B------:R1:W-:Y:S04]  /*87e50*/  STL [R1+0x790], R43 ;  /* 0x0007902b01007387 */ /* 0x0003e80000100800 */
[----:B------:R-:W2:Y:S01]  /*87e60*/  LDL.LU R4, [R1+0x914] ;  /* 0x0009140001047983 */ /* 0x000ea20000300800 */
[----:B-----5:R-:W-:-:S03]  /*87e70*/  IMAD.MOV.U32 R3, RZ, RZ, R43 ;  /* 0x000000ffff037224 */ /* 0x020fc600078e002b */
[----:B-1----:R-:W5:Y:S01]  /*87e80*/  LDL.LU R43, [R1+0x8d0] ;  /* 0x0008d000012b7983 */ /* 0x002f620000300800 */
[----:B------:R-:W-:-:S03]  /*87e90*/  IMAD.MOV.U32 R2, RZ, RZ, R36 ;  /* 0x000000ffff027224 */ /* 0x000fc600078e0024 */
[----:B------:R-:W5:Y:S04]  /*87ea0*/  LDL.LU R36, [R1+0x910] ;  /* 0x0009100001247983 */ /* 0x000f680000300800 */
[----:B------:R1:W-:Y:S01]  /*87eb0*/  LDGSTS.E [R0+0x3a00], [R2.64], P0 ;  /* 0x03a0000002007fae */ /* 0x0003e2000812184c */
[----:B----4-:R-:W-:Y:S02]  /*87ec0*/  IADD3 R40, P1, R40, UR11, RZ ;  /* 0x0000000b28287c10 */ /* 0x010fe4000ff3e0ff */
[----:B---3--:R-:W-:-:S03]  /*87ed0*/  IADD3 R5, P2, R5, UR11, RZ ;  /* 0x0000000b05057c10 */ /* 0x008fc6000ff5e0ff */
[----:B------:R3:W-:Y:S01]  /*87ee0*/  STL [R1+0x7d4], R40 ;  /* 0x0007d42801007387 */ /* 0x0007e20000100800 */
[----:B--2---:R-:W-:Y:S01]  /*87ef0*/  IADD3.X R41, R41, UR10, RZ, P1, !PT ;  /* 0x0000000a29297c10 */ /* 0x004fe20008ffe4ff */
[----:B-1----:R-:W-:Y:S01]  /*87f00*/  IMAD.MOV.U32 R2, RZ, RZ, R40 ;  /* 0x000000ffff027224 */ /* 0x002fe200078e0028 */
[----:B------:R-:W-:-:S03]  /*87f10*/  IADD3.X R7, R7, UR10, RZ, P2, !PT ;  /* 0x0000000a07077c10 */ /* 0x000fc600097fe4ff */
[----:B------:R1:W-:Y:S04]  /*87f20*/  STL [R1+0x7d0], R41 ;  /* 0x0007d02901007387 */ /* 0x0003e80000100800 */
[----:B------:R2:W-:Y:S01]  /*87f30*/  STL [R1+0x814], R5 ;  /* 0x0008140501007387 */ /* 0x0005e20000100800 */
[----:B------:R-:W-:-:S03]  /*87f40*/  IMAD.MOV.U32 R3, RZ, RZ, R41 ;  /* 0x000000ffff037224 */ /* 0x000fc600078e0029 */
[----:B---3--:R-:W3:Y:S04]  /*87f50*/  LDL.LU R40, [R1+0x954] ;  /* 0x0009540001287983 */ /* 0x008ee80000300800 */
[----:B------:R4:W-:Y:S04]  /*87f60*/  STL [R1+0x810], R7 ;  /* 0x0008100701007387 */ /* 0x0009e80000100800 */
[----:B------:R-:W3:Y:S04]  /*87f70*/  LDL.LU R74, [R1+0x994] ;  /* 0x00099400014a7983 */ /* 0x000ee80000300800 */
[----:B-1----:R-:W3:Y:S04]  /*87f80*/  LDL.LU R41, [R1+0x950] ;  /* 0x0009500001297983 */ /* 0x002ee80000300800 */
[----:B------:R1:W-:Y:S04]  /*87f90*/  LDGSTS.E [R0+0x4a00], [R2.64], P0 ;  /* 0x04a0000002007fae */ /* 0x0003e8000812184c */
[----:B------:R-:W3:Y:S01]  /*87fa0*/  LDL.LU R75, [R1+0x990] ;  /* 0x00099000014b7983 */ /* 0x000ee20000300800 */
[----:B-1----:R-:W-:-:S02]  /*87fb0*/  IMAD.MOV.U32 R2, RZ, RZ, R5 ;  /* 0x000000ffff027224 */ /* 0x002fc400078e0005 */
[----:B------:R-:W-:Y:S01]  /*87fc0*/  IMAD.MOV.U32 R3, RZ, RZ, R7 ;  /* 0x000000ffff037224 */ /* 0x000fe200078e0007 */
[----:B--2---:R-:W2:Y:S01]  /*87fd0*/  LDL.LU R5, [R1+0x9d4] ;  /* 0x0009d40001057983 */ /* 0x004ea20000300800 */
[----:B------:R-:W-:-:S03]  /*87fe0*/  IADD3 R37, P1, R37, UR11, RZ ;  /* 0x0000000b25257c10 */ /* 0x000fc6000ff3e0ff */
[----:B----4-:R-:W4:Y:S01]  /*87ff0*/  LDL.LU R7, [R1+0xa14] ;  /* 0x000a140001077983 */ /* 0x010f220000300800 */
[----:B------:R-:W-:-:S03]  /*88000*/  IADD3 R6, P2, R6, UR11, RZ ;  /* 0x0000000b06067c10 */ /* 0x000fc6000ff5e0ff */
[----:B------:R1:W-:Y:S04]  /*88010*/  STL [R1+0x854], R37 ;  /* 0x0008542501007387 */ /* 0x0003e80000100800 */
[----:B------:R1:W-:Y:S01]  /*88020*/  LDGSTS.E [R0+0x5a00], [R2.64], P0 ;  /* 0x05a0000002007fae */ /* 0x0003e2000812184c */
        /* <DEDUP_REMOVED lines=33> */
[----:B---3--:R-:W-:-:S05]  /*88240*/  IADD3 R40, P1, R40, UR11, RZ ;  /* 0x0000000b28287c10 */ /* 0x008fca000ff3e0ff */
[----:B------:R-:W-:Y:S01]  /*88250*/  STL [R1+0x954], R40 ;  /* 0x0009542801007387 */ /* 0x000fe20000100800 */
[----:B------:R-:W-:Y:S02]  /*88260*/  IADD3 R74, P2, R74, UR11, RZ ;  /* 0x0000000b4a4a7c10 */ /* 0x000fe4000ff5e0ff */
[----:B------:R-:W-:Y:S01]  /*88270*/  IADD3.X R41, R41, UR10, RZ, P1, !PT ;  /* 0x0000000a29297c10 */ /* 0x000fe20008ffe4ff */
[----:B-1----:R-:W-:-:S03]  /*88280*/  IMAD.MOV.U32 R2, RZ, RZ, R40 ;  /* 0x000000ffff027224 */ /* 0x002fc600078e0028 */
[----:B------:R-:W-:Y:S01]  /*88290*/  MOV R3, R41 ;  /* 0x0000002900037202 */ /* 0x000fe20000000f00 */
[----:B------:R1:W-:Y:S01]  /*882a0*/  STL [R1+0x950], R41 ;  /* 0x0009502901007387 */ /* 0x0003e20000100800 */
[----:B------:R-:W-:-:S03]  /*882b0*/  IADD3.X R75, R75, UR10, RZ, P2, !PT ;  /* 0x0000000a4b4b7c10 */ /* 0x000fc600097fe4ff */
[----:B------:R-:W-:Y:S04]  /*882c0*/  STL [R1+0x994], R74 ;  /* 0x0009944a01007387 */ /* 0x000fe80000100800 */
[----:B------:R3:W-:Y:S04]  /*882d0*/  LDGSTS.E [R0+0xaa00], [R2.64], P0 ;  /* 0x0aa0000002007fae */ /* 0x0007e8000812184c */
[----:B-1----:R-:W5:Y:S01]  /*882e0*/  LDL.LU R41, [R1+0xad0] ;  /* 0x000ad00001297983 */ /* 0x002f620000300800 */
[----:B--2---:R-:W-:-:S03]  /*882f0*/  IADD3 R5, P1, R5, UR11, RZ ;  /* 0x0000000b05057c10 */ /* 0x004fc6000ff3e0ff */
[----:B------:R-:W-:Y:S04]  /*88300*/  STL [R1+0x990], R75 ;  /* 0x0009904b01007387 */ /* 0x000fe80000100800 */
[----:B------:R-:W2:Y:S01]  /*88310*/  LDL.LU R40, [R1+0xb10] ;  /* 0x000b100001287983 */ /* 0x000ea20000300800 */
[----:B---3--:R-:W-:Y:S02]  /*88320*/  IMAD.MOV.U32 R2, RZ, RZ, R74 ;  /* 0x000000ffff027224 */ /* 0x008fe400078e004a */
        /* <DEDUP_REMOVED lines=15> */
[----:B------:R-:W-:-:S02]  /*88420*/  IADD3 R6, P1, R6, UR11, RZ ;  /* 0x0000000b06067c10 */ /* 0x000fc4000ff3e0ff */
[----:B-1----:R-:W3:Y:S01]  /*88430*/  LDL.LU R42, [R1+0xb50] ;  /* 0x000b5000012a7983 */ /* 0x002ee20000300800 */
[----:B------:R-:W-:-:S03]  /*88440*/  IMAD.MOV.U32 R2, RZ, RZ, R7 ;  /* 0x000000ffff027224 */ /* 0x000fc600078e0007 */
        /* <DEDUP_REMOVED lines=23> */
[----:B-----5:R-:W-:-:S05]  /*885c0*/  IADD3.X R41, R41, UR10, RZ, P1, !PT ;  /* 0x0000000a29297c10 */ /* 0x020fca0008ffe4ff */
[----:B------:R1:W-:Y:S01]  /*885d0*/  STL [R1+0xad0], R41 ;  /* 0x000ad02901007387 */ /* 0x0003e20000100800 */
[----:B--2---:R-:W-:-:S03]  /*885e0*/  IADD3.X R40, R40, UR10, RZ, P2, !PT ;  /* 0x0000000a28287c10 */ /* 0x004fc600097fe4ff */
[----:B------:R2:W-:Y:S01]  /*885f0*/  STL [R1+0xb14], R4 ;  /* 0x000b140401007387 */ /* 0x0005e20000100800 */
[----:B------:R-:W-:-:S03]  /*88600*/  IMAD.MOV.U32 R3, RZ, RZ, R41 ;  /* 0x000000ffff037224 */ /* 0x000fc600078e0029 */
[----:B------:R-:W5:Y:S04]  /*88610*/  LDL.LU R36, [R1+0xc54] ;  /* 0x000c540001247983 */ /* 0x000f680000300800 */
[----:B------:R2:W-:Y:S04]  /*88620*/  STL [R1+0xb10], R40 ;  /* 0x000b102801007387 */ /* 0x0005e80000100800 */
[----:B------:R-:W5:Y:S04]  /*88630*/  LDL.LU R74, [R1+0xc94] ;  /* 0x000c9400014a7983 */ /* 0x000f680000300800 */
[----:B-1----:R-:W5:Y:S04]  /*88640*/  LDL.LU R41, [R1+0xc50] ;  /* 0x000c500001297983 */ /* 0x002f680000300800 */
[----:B------:R1:W-:Y:S04]  /*88650*/  LDGSTS.E [R0+0x10a00], [R2.64], P0 ;  /* 0x10a0000002007fae */ /* 0x0003e8000812184c */
[----:B------:R-:W5:Y:S01]  /*88660*/  LDL.LU R75, [R1+0xc90] ;  /* 0x000c9000014b7983 */ /* 0x000f620000300800 */
[----:B-1----:R-:W-:-:S02]  /*88670*/  IMAD.MOV.U32 R2, RZ, RZ, R4 ;  /* 0x000000ffff027224 */ /* 0x002fc400078e0004 */
[----:B------:R-:W-:Y:S01]  /*88680*/  IMAD.MOV.U32 R3, RZ, RZ, R40 ;  /* 0x000000ffff037224 */ /* 0x000fe200078e0028 */
[----:B--2---:R-:W2:Y:S04]  /*88690*/  LDL.LU R4, [R1+0xcd4] ;  /* 0x000cd40001047983 */ /* 0x004ea80000300800 */
[----:B------:R-:W2:Y:S04]  /*886a0*/  LDL.LU R40, [R1+0xd14] ;  /* 0x000d140001287983 */ /* 0x000ea80000300800 */
[----:B------:R1:W-:Y:S01]  /*886b0*/  LDGSTS.E [R0+0x11a00], [R2.64], P0 ;  /* 0x11a0000002007fae */ /* 0x0003e2000812184c */
[----:B----4-:R-:W-:-:S05]  /*886c0*/  IADD3 R37, P1, R37, UR11, RZ ;  /* 0x0000000b25257c10 */ /* 0x010fca000ff3e0ff */
[----:B------:R4:W-:Y:S01]  /*886d0*/  STL [R1+0xb54], R37 ;  /* 0x000b542501007387 */ /* 0x0009e20000100800 */
[----:B------:R-:W-:Y:S02]  /*886e0*/  IADD3 R5, P2, R5, UR11, RZ ;  /* 0x0000000b05057c10 */ /* 0x000fe4000ff5e0ff */
[----:B---3--:R-:W-:Y:S01]  /*886f0*/  IADD3.X R42, R42, UR10, RZ, P1, !PT ;  /* 0x0000000a2a2a7c10 */ /* 0x008fe20008ffe4ff */
        /* <DEDUP_REMOVED lines=11> */
[----:B---3--:R-:W4:Y:S04]  /*887b0*/  LDL.LU R5, [R1+0xd54] ;  /* 0x000d540001057983 */ /* 0x008f280000300800 */
[----:B------:R-:W4:Y:S04]  /*887c0*/  LDL.LU R7, [R1+0xd94] ;  /* 0x000d940001077983 */ /* 0x000f280000300800 */
        /* <DEDUP_REMOVED lines=8> */
[----:B------:R-:W-:Y:S04]  /*88850*/  STL [R1+0xc14], R6 ;  /* 0x000c140601007387 */ /* 0x000fe80000100800 */
[----:B------:R-:W4:Y:S01]  /*88860*/  LDL.LU R38, [R1+0xd50] ;  /* 0x000d500001267983 */ /* 0x000f220000300800 */
[----:B------:R-:W-:-:S03]  /*88870*/  MOV R3, R43 ;  /* 0x0000002b00037202 */ /* 0x000fc60000000f00 */
        /* <DEDUP_REMOVED lines=12> */
[----:B-1----:R-:W-:-:S04]  /*88940*/  IMAD.MOV.U32 R2, RZ, RZ, R36 ;  /* 0x000000ffff027224 */ /* 0x002fc800078e0024 */
[----:B------:R1:W-:Y:S01]  /*88950*/  STL [R1+0xc50], R41 ;  /* 0x000c502901007387 */ /* 0x0003e20000100800 */
[----:B------:R-:W-:Y:S01]  /*88960*/  IMAD.MOV.U32 R3, RZ, RZ, R41 ;  /* 0x000000ffff037224 */ /* 0x000fe200078e0029 */
[----:B------:R-:W-:Y:S02]  /*88970*/  IADD3.X R75, R75, UR10, RZ, P2, !PT ;  /* 0x0000000a4b4b7c10 */ /* 0x000fe400097fe4ff */
[----:B------:R-:W-:Y:S04]  /*88980*/  STL [R1+0xc94], R74 ;  /* 0x000c944a01007387 */ /* 0x000fe80000100800 */
[----:B------:R5:W-:Y:S04]  /*88990*/  LDGSTS.E [R0+0x16a00], [R2.64], P0 ;  /* 0x16a0000002007fae */ /* 0x000be8000812184c */
[----:B-1----:R-:W3:Y:S01]  /*889a0*/  LDL.LU R41, [R1+0xdd0] ;  /* 0x000dd00001297983 */ /* 0x002ee20000300800 */
[----:B--2---:R-:W-:-:S03]  /*889b0*/  IADD3 R4, P1, R4, UR11, RZ ;  /* 0x0000000b04047c10 */ /* 0x004fc6000ff3e0ff */
[----:B------:R-:W-:Y:S04]  /*889c0*/  STL [R1+0xc90], R75 ;  /* 0x000c904b01007387 */ /* 0x000fe80000100800 */
[----:B------:R-:W2:Y:S01]  /*889d0*/  LDL.LU R36, [R1+0xe10] ;  /* 0x000e100001247983 */ /* 0x000ea20000300800 */
        /* <DEDUP_REMOVED lines=18> */
[----:B------:R-:W-:-:S03]  /*88b00*/  IMAD.MOV.U32 R2, RZ, RZ, R40 ;  /* 0x000000ffff027224 */ /* 0x000fc600078e0028 */
[----:B------:R-:W4:Y:S01]  /*88b10*/  LDL.LU R40, [R1+0xe90] ;  /* 0x000e900001287983 */ /* 0x000f220000300800 */
        /* <DEDUP_REMOVED lines=16> */
[----:B------:R-:W4:Y:S01]  /*88c20*/  LDL.LU R7, [R1+0xf10] ;  /* 0x000f100001077983 */ /* 0x000f220000300800 */
[----:B------:R-:W-:Y:S02]  /*88c30*/  IADD3 R39, P1, R39, UR11, RZ ;  /* 0x0000000b27277c10 */ /* 0x000fe4000ff3e0ff */
[----:B------:R-:W-:Y:S01]  /*88c40*/  IADD3 R6, P2, R6, UR11, RZ ;  /* 0x0000000b06067c10 */ /* 0x000fe2000ff5e0ff */
[----:B------:R1:W-:Y:S04]  /*88c50*/  LDGSTS.E [R0+0x1ba00], [R2.64], P0 ;  /* 0x1ba0000002007fae */ /* 0x0003e8000812184c */
[----:B------:R2:W-:Y:S01]  /*88c60*/  STL [R1+0xdd4], R39 ;  /* 0x000dd42701007387 */ /* 0x0005e20000100800 */
[----:B-1----:R-:W-:Y:S01]  /*88c70*/  IMAD.MOV.U32 R2, RZ, RZ, R39 ;  /* 0x000000ffff027224 */ /* 0x002fe200078e0027 */
[----:B---3--:R-:W-:-:S05]  /*88c80*/  IADD3.X R41, R41, UR10, RZ, P1, !PT ;  /* 0x0000000a29297c10 */ /* 0x008fca0008ffe4ff */
[----:B------:R1:W-:Y:S01]  /*88c90*/  STL [R1+0xdd0], R41 ;  /* 0x000dd02901007387 */ /* 0x0003e20000100800 */
[----:B--2---:R-:W-:-:S03]  /*88ca0*/  IADD3.X R36, R36, UR10, RZ, P2, !PT ;  /* 0x0000000a24247c10 */ /* 0x004fc600097fe4ff */
        /* <DEDUP_REMOVED lines=22> */
[----:B------:R-:W-:-:S03]  /*88e10*/  MOV R3, R42 ;  /* 0x0000002a00037202 */ /* 0x000fc60000000f00 */
[----:B------:R4:W-:Y:S04]  /*88e20*/  STL [R1+0xe90], R40 ;  /* 0x000e902801007387 */ /* 0x0009e80000100800 */
[----:B-1----:R-:W5:Y:S04]  /*88e30*/  LDL.LU R42, [R1+0x1010] ;  /* 0x00101000012a7983 */ /* 0x002f680000300800 */
[----:B------:R1:W-:Y:S02]  /*88e40*/  LDGSTS.E [R0+0x1ea00], [R2.64], P0 ;  /* 0x1ea0000002007fae */ /* 0x0003e4000812184c */
[----:B-1----:R-:W-:-:S02]  /*88e50*/  IMAD.MOV.U32 R2, RZ, RZ, R4 ;  /* 0x000000ffff027224 */ /* 0x002fc400078e0004 */
[----:B------:R-:W-:Y:S01]  /*88e60*/  IMAD.MOV.U32 R3, RZ, RZ, R40 ;  /* 0x000000ffff037224 */ /* 0x000fe200078e0028 */
[----:B----4-:R-:W5:Y:S04]  /*88e70*/  LDL.LU R4, [R1+0x1054] ;  /* 0x0010540001047983 */ /* 0x010f680000300800 */
        /* <DEDUP_REMOVED lines=80> */
[----:B------:R-:W-:-:S03]  /*89380*/  MOV R3, R41 ;  /* 0x0000002900037202 */ /* 0x000fc60000000f00 */
        /* <DEDUP_REMOVED lines=26> */
[----:B---3--:R-:W5:Y:S04]  /*89530*/  LDL.LU R6, [R1+0x1354] ;  /* 0x0013540001067983 */ /* 0x008f680000300800 */
        /* <DEDUP_REMOVED lines=20> */
[----:B----4-:R-:W-:-:S05]  /*89680*/  IADD3 R7, P1, R7, UR11, RZ ;  /* 0x0000000b07077c10 */ /* 0x010fca000ff3e0ff */
        /* <DEDUP_REMOVED lines=11> */
[----:B--2---:R-:W-:-:S03]  /*89740*/  IADD3 R5, P1, R5, UR11, RZ ;  /* 0x0000000b05057c10 */ /* 0x004fc6000ff3e0ff */
[----:B------:R-:W2:Y:S01]  /*89750*/  LDL.LU R7, [R1+0x1410] ;  /* 0x0014100001077983 */ /* 0x000ea20000300800 */
[----:B----4-:R-:W-:Y:S02]  /*89760*/  IMAD.MOV.U32 R2, RZ, RZ, R74 ;  /* 0x000000ffff027224 */ /* 0x010fe400078e004a */
        /* <DEDUP_REMOVED lines=23> */
[----:B------:R-:W-:-:S04]  /*898e0*/  IADD3.X R38, R38, UR10, RZ, P1, !PT ;  /* 0x0000000a26267c10 */ /* 0x000fc80008ffe4ff */
[----:B------:R-:W-:Y:S01]  /*898f0*/  MOV R3, R38 ;  /* 0x0000002600037202 */ /* 0x000fe20000000f00 */
        /* <DEDUP_REMOVED lines=19> */
[----:B------:R2:W-:Y:S04]  /*89a30*/  STL [R1+0x1414], R4 ;  /* 0x0014140401007387 */ /* 0x0005e80000100800 */
[----:B------:R-:W3:Y:S04]  /*89a40*/  LDL.LU R74, [R1+0x1554] ;  /* 0x00155400014a7983 */ /* 0x000ee80000300800 */
[----:B------:R1:W-:Y:S04]  /*89a50*/  STL [R1+0x1410], R7 ;  /* 0x0014100701007387 */ /* 0x0003e80000100800 */
[----:B------:R-:W3:Y:S01]  /*89a60*/  LDL.LU R40, [R1+0x1594] ;  /* 0x0015940001287983 */ /* 0x000ee20000300800 */
[----:B------:R-:W-:-:S03]  /*89a70*/  IMAD.MOV.U32 R3, RZ, RZ, R41 ;  /* 0x000000ffff037224 */ /* 0x000fc600078e0029 */
[----:B------:R-:W3:Y:S04]  /*89a80*/  LDL.LU R75, [R1+0x1550] ;  /* 0x00155000014b7983 */ /* 0x000ee80000300800 */
[----:B-1----:R-:W3:Y:S04]  /*89a90*/  LDL.LU R41, [R1+0x1590] ;  /* 0x0015900001297983 */ /* 0x002ee80000300800 */
        /* <DEDUP_REMOVED lines=13> */
[----:B------:R4:W-:Y:S01]  /*89b70*/  STL [R1+0x1494], R5 ;  /* 0x0014940501007387 */ /* 0x0009e20000100800 */
[----:B------:R-:W-:-:S03]  /*89b80*/  IMAD.MOV.U32 R3, RZ, RZ, R42 ;  /* 0x000000ffff037224 */ /* 0x000fc600078e002a */
[----:B-----5:R-:W5:Y:S04]  /*89b90*/  LDL.LU R37, [R1+0x15d0] ;  /* 0x0015d00001257983 */ /* 0x020f680000300800 */
[----:B------:R4:W-:Y:S04]  /*89ba0*/  STL [R1+0x1490], R39 ;  /* 0x0014902701007387 */ /* 0x0009e80000100800 */
[----:B-1----:R-:W5:Y:S04]  /*89bb0*/  LDL.LU R42, [R1+0x1610] ;  /* 0x00161000012a7983 */ /* 0x002f680000300800 */
[----:B------:R1:W-:Y:S02]  /*89bc0*/  LDGSTS.E [R0+0x36a00], [R2.64], P0 ;  /* 0x36a0000002007fae */ /* 0x0003e4000812184c */
[----:B-1----:R-:W-:-:S02]  /*89bd0*/  IMAD.MOV.U32 R2, RZ, RZ, R5 ;  /* 0x000000ffff027224 */ /* 0x002fc400078e0005 */
[----:B------:R-:W-:Y:S01]  /*89be0*/  IMAD.MOV.U32 R3, RZ, RZ, R39 ;  /* 0x000000ffff037224 */ /* 0x000fe200078e0027 */
[----:B----4-:R-:W4:Y:S04]  /*89bf0*/  LDL.LU R5, [R1+0x1654] ;  /* 0x0016540001057983 */ /* 0x010f280000300800 */
        /* <DEDUP_REMOVED lines=18> */
[----:B------:R1:W-:Y:S04]  /*89d20*/  LDGSTS.E [R0+0x39a00], [R2.64], P0 ;  /* 0x39a0000002007fae */ /* 0x0003e8000812184c */
[----:B------:R-:W4:Y:S01]  /*89d30*/  LDL.LU R36, [R1+0x71c] ;  /* 0x00071c0001247983 */ /* 0x000f220000300800 */
        /* <DEDUP_REMOVED lines=11> */
[----:B--2---:R-:W-:Y:S01]  /*89df0*/  IADD3 R4, P1, R4, UR11, RZ ;  /* 0x0000000b04047c10 */ /* 0x004fe2000ff3e0ff */
[----:B---3--:R-:W-:-:S02]  /*89e00*/  IMAD.MOV.U32 R2, RZ, RZ, R40 ;  /* 0x000000ffff027224 */ /* 0x008fc400078e0028 */
[----:B-1----:R-:W2:Y:S01]  /*89e10*/  LDL.LU R40, [R1+0x6d8] ;  /* 0x0006d80001287983 */ /* 0x002ea20000300800 */
[----:B------:R-:W-:Y:S01]  /*89e20*/  IMAD.MOV.U32 R3, RZ, RZ, R41 ;  /* 0x000000ffff037224 */ /* 0x000fe200078e0029 */
[----:B------:R-:W-:Y:S02]  /*89e30*/  IADD3 R7, P2, R7, UR11, RZ ;  /* 0x0000000b07077c10 */ /* 0x000fe4000ff5e0ff */
[----:B------:R-:W3:Y:S04]  /*89e40*/  LDL.LU R41, [R1+0x718] ;  /* 0x0007180001297983 */ /* 0x000ee80000300800 */
[----:B------:R1:W-:Y:S04]  /*89e50*/  LDGSTS.E [R0+0x3ba00], [R2.64], P0 ;  /* 0x3ba0000002007fae */ /* 0x0003e8000812184c */
[----:B------:R5:W-:Y:S01]  /*89e60*/  STL [R1+0x15d4], R4 ;  /* 0x0015d40401007387 */ /* 0x000be20000100800 */
[----:B-1----:R-:W-:Y:S01]  /*89e70*/  IMAD.MOV.U32 R2, RZ, RZ, R4 ;  /* 0x000000ffff027224 */ /* 0x002fe200078e0004 */
[----:B-----5:R-:W-:-:S04]  /*89e80*/  IADD3.X R37, R37, UR10, RZ, P1, !PT ;  /* 0x0000000a25257c10 */ /* 0x020fc80008ffe4ff */
[----:B------:R-:W-:Y:S01]  /*89e90*/  MOV R3, R37 ;  /* 0x0000002500037202 */ /* 0x000fe20000000f00 */
[----:B------:R1:W-:Y:S01]  /*89ea0*/  STL [R1+0x15d0], R37 ;  /* 0x0015d02501007387 */ /* 0x0003e20000100800 */
[----:B------:R-:W-:-:S03]  /*89eb0*/  IADD3.X R42, R42, UR10, RZ, P2, !PT ;  /* 0x0000000a2a2a7c10 */ /* 0x000fc600097fe4ff */
[----:B------:R5:W-:Y:S04]  /*89ec0*/  STL [R1+0x1614], R7 ;  /* 0x0016140701007387 */ /* 0x000be80000100800 */
[----:B------:R-:W3:Y:S04]  /*89ed0*/  LDL.LU R4, [R1+0x75c] ;  /* 0x00075c0001047983 */ /* 0x000ee80000300800 */
[----:B------:R4:W-:Y:S04]  /*89ee0*/  STL [R1+0x1610], R42 ;  /* 0x0016102a01007387 */ /* 0x0009e80000100800 */
[----:B------:R4:W-:Y:S04]  /*89ef0*/  LDGSTS.E [R0+0x3ca00], [R2.64], P0 ;  /* 0x3ca0000002007fae */ /* 0x0009e8000812184c */
[----:B-1----:R-:W3:Y:S01]  /*89f00*/  LDL.LU R37, [R1+0x79c] ;  /* 0x00079c0001257983 */ /* 0x002ee20000300800 */
[----:B----4-:R-:W-:Y:S01]  /*89f10*/  IADD3 R5, P1, R5, UR11, RZ ;  /* 0x0000000b05057c10 */ /* 0x010fe2000ff3e0ff */
[----:B------:R-:W-:-:S02]  /*89f20*/  IMAD.MOV.U32 R2, RZ, RZ, R7 ;  /* 0x000000ffff027224 */ /* 0x000fc400078e0007 */
[----:B-----5:R-:W4:Y:S01]  /*89f30*/  LDL.LU R7, [R1+0x758] ;  /* 0x0007580001077983 */ /* 0x020f220000300800 */
[----:B------:R-:W-:-:S03]  /*89f40*/  IMAD.MOV.U32 R3, RZ, RZ, R42 ;  /* 0x000000ffff037224 */ /* 0x000fc600078e002a */
[----:B------:R-:W5:Y:S01]  /*89f50*/  LDL.LU R42, [R1+0x798] ;  /* 0x00079800012a7983 */ /* 0x000f620000300800 */
        /* <DEDUP_REMOVED lines=16> */
[----:B------:R-:W5:Y:S01]  /*8a060*/  LDL.LU R39, [R1+0x818] ;  /* 0x0008180001277983 */ /* 0x000f620000300800 */
[----:B------:R-:W-:Y:S01]  /*8a070*/  IMAD.SHL.U32 R77, R73, 0x4, RZ ;  /* 0x00000004494d7824 */ /* 0x000fe200078e00ff */
[----:B------:R-:W-:Y:S02]  /*8a080*/  IADD3 R6, P1, R6, UR11, RZ ;  /* 0x0000000b06067c10 */ /* 0x000fe4000ff3e0ff */
[----:B------:R1:W-:Y:S01]  /*8a090*/  LDGSTS.E [R0+0x3fa00], [R2.64], P0 ;  /* 0x3fa0000002007fae */ /* 0x0003e2000812184c */
[----:B------:R-:W-:-:S02]  /*8a0a0*/  IADD3 R36, P2, R36, UR11, RZ ;  /* 0x0000000b24247c10 */ /* 0x000fc4000ff5e0ff */
[----:B------:R-:W-:Y:S01]  /*8a0b0*/  LOP3.LUT R73, R77, 0x60, RZ, 0x3c, !PT ;  /* 0x000000604d497812 */ /* 0x000fe200078e3cff */
[----:B------:R-:W-:Y:S01]  /*8a0c0*/  STL [R1+0x6dc], R6 ;  /* 0x0006dc0601007387 */ /* 0x000fe20000100800 */
[----:B-1----:R-:W-:-:S03]  /*8a0d0*/  IMAD.U32 R0, RZ, RZ, UR8 ;  /* 0x00000008ff007e24 */ /* 0x002fc6000f8e00ff */
[----:B------:R-:W-:Y:S01]  /*8a0e0*/  STL [R1+0x71c], R36 ;  /* 0x00071c2401007387 */ /* 0x000fe20000100800 */
[----:B------:R-:W-:Y:S02]  /*8a0f0*/  IMAD.MOV.U32 R2, RZ, RZ, R6 ;  /* 0x000000ffff027224 */ /* 0x000fe400078e0006 */
[----:B------:R-:W-:Y:S01]  /*8a100*/  IMAD R0, R0, 0x40000, R73 ;  /* 0x0004000000007824 */ /* 0x000fe200078e0249 */
[----:B--2---:R-:W-:Y:S02]  /*8a110*/  IADD3.X R40, R40, UR10, RZ, P1, !PT ;  /* 0x0000000a28287c10 */ /* 0x004fe40008ffe4ff */
[----:B---3--:R-:W-:-:S03]  /*8a120*/  IADD3.X R41, R41, UR10, RZ, P2, !PT ;  /* 0x0000000a29297c10 */ /* 0x008fc600097fe4ff */
[----:B------:R-:W-:Y:S01]  /*8a130*/  IMAD.MOV.U32 R3, RZ, RZ, R40 ;  /* 0x000000ffff037224 */ /* 0x000fe200078e0028 */
[----:B------:R1:W-:Y:S04]  /*8a140*/  STL [R1+0x6d8], R40 ;  /* 0x0006d82801007387 */ /* 0x0003e80000100800 */
[----:B------:R2:W-:Y:S04]  /*8a150*/  LDGSTS.E [R0+0xc00], [R2.64], P0 ;  /* 0x00c0000002007fae */ /* 0x0005e8000812184c */
[----:B-1----:R-:W3:Y:S04]  /*8a160*/  LDL.LU R40, [R1+0x85c] ;  /* 0x00085c0001287983 */ /* 0x002ee80000300800 */
[----:B------:R-:W3:Y:S01]  /*8a170*/  LDL.LU R6, [R1+0x89c] ;  /* 0x00089c0001067983 */ /* 0x000ee20000300800 */
[----:B--2---:R-:W-:-:S03]  /*8a180*/  IMAD.MOV.U32 R3, RZ, RZ, R41 ;  /* 0x000000ffff037224 */ /* 0x004fc600078e0029 */
[----:B------:R1:W-:Y:S01]  /*8a190*/  STL [R1+0x718], R41 ;  /* 0x0007182901007387 */ /* 0x0003e20000100800 */
[----:B------:R-:W-:-:S05]  /*8a1a0*/  IMAD.MOV.U32 R2, RZ, RZ, R36 ;  /* 0x000000ffff027224 */ /* 0x000fca00078e0024 */
[----:B------:R2:W-:Y:S04]  /*8a1b0*/  LDGSTS.E [R0+0x1c00], [R2.64], P0 ;  /* 0x01c0000002007fae */ /* 0x0005e8000812184c */
[----:B-1----:R-:W3:Y:S04]  /*8a1c0*/  LDL.LU R41, [R1+0x858] ;  /* 0x0008580001297983 */ /* 0x002ee80000300800 */
[----:B------:R-:W3:Y:S01]  /*8a1d0*/  LDL.LU R36, [R1+0x898] ;  /* 0x0008980001247983 */ /* 0x000ee20000300800 */
[----:B------:R-:W-:-:S05]  /*8a1e0*/  IADD3 R4, P1, R4, UR11, RZ ;  /* 0x0000000b04047c10 */ /* 0x000fca000ff3e0ff */
[----:B------:R-:W-:Y:S01]  /*8a1f0*/  STL [R1+0x75c], R4 ;  /* 0x00075c0401007387 */ /* 0x000fe20000100800 */
[----:B--2---:R-:W-:Y:S01]  /*8a200*/  IMAD.MOV.U32 R2, RZ, RZ, R4 ;  /* 0x000000ffff027224 */ /* 0x004fe200078e0004 */
[----:B------:R-:W-:Y:S02]  /*8a210*/  IADD3 R37, P2, R37, UR11, RZ ;  /* 0x0000000b25257c10 */ /* 0x000fe4000ff5e0ff */
[----:B----4-:R-:W-:Y:S02]  /*8a220*/  IADD3.X R7, R7, UR10, RZ, P1, !PT ;  /* 0x0000000a07077c10 */ /* 0x010fe40008ffe4ff */
[----:B-----5:R-:W-:-:S03]  /*8a230*/  IADD3.X R42, R42, UR10, RZ, P2, !PT ;  /* 0x0000000a2a2a7c10 */ /* 0x020fc600097fe4ff */
[----:B------:R-:W-:Y:S01]  /*8a240*/  IMAD.MOV.U32 R3, RZ, RZ, R7 ;  /* 0x000000ffff037224 */ /* 0x000fe200078e0007 */
[----:B------:R1:W-:Y:S04]  /*8a250*/  STL [R1+0x758], R7 ;  /* 0x0007580701007387 */ /* 0x0003e80000100800 */
[----:B------:R-:W-:Y:S04]  /*8a260*/  STL [R1+0x79c], R37 ;  /* 0x00079c2501007387 */ /* 0x000fe80000100800 */
[----:B------:R2:W-:Y:S04]  /*8a270*/  LDGSTS.E [R0+0x2c00], [R2.64], P0 ;  /* 0x02c0000002007fae */ /* 0x0005e8000812184c */
[----:B-1----:R-:W4:Y:S04]  /*8a280*/  LDL.LU R7, [R1+0x8dc] ;  /* 0x0008dc0001077983 */ /* 0x002f280000300800 */
        /* <DEDUP_REMOVED lines=22> */
[----:B-1----:R-:W-:Y:S01]  /*8a3f0*/  MOV R2, R5 ;  /* 0x0000000500027202 */ /* 0x002fe20000000f00 */
[----:B------:R-:W-:Y:S01]  /*8a400*/  IMAD.MOV.U32 R3, RZ, RZ, R39 ;  /* 0x000000ffff037224 */ /* 0x000fe200078e0027 */
[----:B------:R-:W2:Y:S04]  /*8a410*/  LDL.LU R5, [R1+0x9dc] ;  /* 0x0009dc0001057983 */ /* 0x000ea80000300800 */
[----:B------:R-:W2:Y:S04]  /*8a420*/  LDL.LU R39, [R1+0xa1c] ;  /* 0x000a1c0001277983 */ /* 0x000ea80000300800 */
[----:B------:R1:W-:Y:S01]  /*8a430*/  LDGSTS.E [R0+0x5c00], [R2.64], P0 ;  /* 0x05c0000002007fae */ /* 0x0003e2000812184c */
[----:B---3--:R-:W-:-:S02]  /*8a440*/  IADD3 R40, P1, R40, UR11, RZ ;  /* 0x0000000b28287c10 */ /* 0x008fc4000ff3e0ff */
[----:B------:R-:W-:-:S03]  /*8a450*/  IADD3 R6, P2, R6, UR11, RZ ;  /* 0x0000000b06067c10 */ /* 0x000fc6000ff5e0ff */
[----:B------:R3:W-:Y:S01]  /*8a460*/  STL [R1+0x85c], R40 ;  /* 0x00085c2801007387 */ /* 0x0007e20000100800 */
[----:B-1----:R-:W-:Y:S01]  /*8a470*/  IMAD.MOV.U32 R2, RZ, RZ, R40 ;  /* 0x000000ffff027224 */ /* 0x002fe200078e0028 */
[----:B------:R-:W-:Y:S02]  /*8a480*/  IADD3.X R41, R41, UR10, RZ, P1, !PT ;  /* 0x0000000a29297c10 */ /* 0x000fe40008ffe4ff */
[----:B------:R-:W-:-:S03]  /*8a490*/  IADD3.X R36, R36, UR10, RZ, P2, !PT ;  /* 0x0000000a24247c10 */ /* 0x000fc600097fe4ff */
[----:B------:R1:W-:Y:S01]  /*8a4a0*/  STL [R1+0x858], R41 ;  /* 0x0008582901007387 */ /* 0x0003e20000100800 */
[----:B------:R-:W-:-:S03]  /*8a4b0*/  IMAD.MOV.U32 R3, RZ, RZ, R41 ;  /* 0x000000ffff037224 */ /* 0x000fc600078e0029 */
[----:B------:R1:W-:Y:S04]  /*8a4c0*/  STL [R1+0x89c], R6 ;  /* 0x00089c0601007387 */ /* 0x0003e80000100800 */
[----:B---3--:R-:W3:Y:S04]  /*8a4d0*/  LDL.LU R40, [R1+0x9d8] ;  /* 0x0009d80001287983 */ /* 0x008ee80000300800 */
[----:B------:R1:W-:Y:S04]  /*8a4e0*/  STL [R1+0x898], R36 ;  /* 0x0008982401007387 */ /* 0x0003e80000100800 */
[----:B-1----:R-:W3:Y:S04]  /*8a4f0*/  LDL.LU R41, [R1+0xa18] ;  /* 0x000a180001297983 */ /* 0x002ee80000300800 */
[----:B------:R1:W-:Y:S02]  /*8a500*/  LDGSTS.E [R0+0x6c00], [R2.64], P0 ;  /* 0x06c0000002007fae */ /* 0x0003e4000812184c */
[----:B-1----:R-:W-:-:S02]  /*8a510*/  IMAD.MOV.U32 R2, RZ, RZ, R6 ;  /* 0x000000ffff027224 */ /* 0x002fc400078e0006 */
[----:B------:R-:W-:Y:S01]  /*8a520*/  IMAD.MOV.U32 R3, RZ, RZ, R36 ;  /* 0x000000ffff037224 */ /* 0x000fe200078e0024 */
[----:B------:R-:W3:Y:S04]  /*8a530*/  LDL.LU R6, [R1+0xa5c] ;  /* 0x000a5c0001067983 */ /* 0x000ee80000300800 */
[----:B------:R-:W3:Y:S04]  /*8a540*/  LDL.LU R36, [R1+0xa9c] ;  /* 0x000a9c0001247983 */ /* 0x000ee80000300800 */
[----:B------:R1:W-:Y:S01]  /*8a550*/  LDGSTS.E [R0+0x7c00], [R2.64], P0 ;  /* 0x07c0000002007fae */ /* 0x0003e2000812184c */
[----:B----4-:R-:W-:-:S05]  /*8a560*/  IADD3 R7, P1, R7, UR11, RZ ;  /* 0x0000000b07077c10 */ /* 0x010fca000ff3e0ff */
[----:B------:R4:W-:Y:S01]  /*8a570*/  STL [R1+0x8dc], R7 ;  /* 0x0008dc0701007387 */ /* 0x0009e20000100800 */
[----:B-----5:R-:W-:Y:S02]  /*8a580*/  IADD3 R4, P2, R4, UR11, RZ ;  /* 0x0000000b04047c10 */ /* 0x020fe4000ff5e0ff */
[----:B--2---:R-:W-:Y:S01]  /*8a590*/  IADD3.X R42, R42, UR10, RZ, P1, !PT ;  /* 0x0000000a2a2a7c10 */ /* 0x004fe20008ffe4ff */
[----:B-1----:R-:W-:Y:S01]  /*8a5a0*/  IMAD.MOV.U32 R2, RZ, RZ, R7 ;  /* 0x000000ffff027224 */ /* 0x002fe200078e0007 */
[----:B------:R-:W-:-:S03]  /*8a5b0*/  IADD3.X R37, R37, UR10, RZ, P2, !PT ;  /* 0x0000000a25257c10 */ /* 0x000fc600097fe4ff */
[----:B------:R1:W-:Y:S04]  /*8a5c0*/  STL [R1+0x8d8], R42 ;  /* 0x0008d82a01007387 */ /* 0x0003e80000100800 */
[----:B------:R-:W-:Y:S04]  /*8a5d0*/  STL [R1+0x91c], R4 ;  /* 0x00091c0401007387 */ /* 0x000fe80000100800 */
[----:B----4-:R-:W2:Y:S01]  /*8a5e0*/  LDL.LU R7, [R1+0xa58] ;  /* 0x000a580001077983 */ /* 0x010ea20000300800 */
[----:B------:R-:W-:-:S03]  /*8a5f0*/  IMAD.MOV.U32 R3, RZ, RZ, R42 ;  /* 0x000000ffff037224 */ /* 0x000fc600078e002a */
[----:B------:R4:W-:Y:S04]  /*8a600*/  STL [R1+0x918], R37 ;  /* 0x0009182501007387 */ /* 0x0009e80000100800 */
[----:B-1----:R-:W5:Y:S04]  /*8a610*/  LDL.LU R42, [R1+0xa98] ;  /* 0x000a9800012a7983 */ /* 0x002f680000300800 */
[----:B------:R1:W-:Y:S02]  /*8a620*/  LDGSTS.E [R0+0x8c00], [R2.64], P0 ;  /* 0x08c0000002007fae */ /* 0x0003e4000812184c */
[----:B-1----:R-:W-:-:S02]  /*8a630*/  IMAD.MOV.U32 R2, RZ, RZ, R4 ;  /* 0x000000ffff027224 */ /* 0x002fc400078e0004 */
[----:B------:R-:W-:Y:S02]  /*8a640*/  IMAD.MOV.U32 R3, RZ, RZ, R37 ;  /* 0x000000ffff037224 */ /* 0x000fe400078e0025 */
[----:B----4-:R-:W5:Y:S04]  /*8a650*/  LDL.LU R37, [R1+0xadc] ;  /* 0x000adc0001257983 */ /* 0x010f680000300800 */
[----:B------:R-:W5:Y:S04]  /*8a660*/  LDL.LU R4, [R1+0xb1c] ;  /* 0x000b1c0001047983 */ /* 0x000f680000300800 */
        /* <DEDUP_REMOVED lines=10> */
[----:B------:R-:W5:Y:S04]  /*8a710*/  LDL.LU R43, [R1+0xad8] ;  /* 0x000ad800012b7983 */ /* 0x000f680000300800 */
        /* <DEDUP_REMOVED lines=20> */
[----:B------:R-:W-:Y:S01]  /*8a860*/  IADD3 R6, P1, R6, UR11, RZ ;  /* 0x0000000b06067c10 */ /* 0x000fe2000ff3e0ff */
[----:B------:R-:W-:Y:S01]  /*8a870*/  IMAD.MOV.U32 R2, RZ, RZ, R39 ;  /* 0x000000ffff027224 */ /* 0x000fe200078e0027 */
[----:B-1----:R-:W3:Y:S01]  /*8a880*/  LDL.LU R41, [R1+0xb58] ;  /* 0x000b580001297983 */ /* 0x002ee20000300800 */
[----:B------:R-:W-:-:S03]  /*8a890*/  IADD3 R36, P2, R36, UR11, RZ ;  /* 0x0000000b24247c10 */ /* 0x000fc6000ff5e0ff */
[----:B------:R-:W3:Y:S04]  /*8a8a0*/  LDL.LU R39, [R1+0xb98] ;  /* 0x000b980001277983 */ /* 0x000ee80000300800 */
        /* <DEDUP_REMOVED lines=15> */
[----:B------:R-:W-:Y:S02]  /*8a9a0*/  MOV R2, R36 ;  /* 0x0000002400027202 */ /* 0x000fe40000000f00 */
[----:B------:R-:W-:Y:S01]  /*8a9b0*/  IADD3 R4, P2, R4, UR11, RZ ;  /* 0x0000000b04047c10 */ /* 0x000fe2000ff5e0ff */
[----:B------:R-:W2:Y:S04]  /*8a9c0*/  LDL.LU R36, [R1+0xc18] ;  /* 0x000c180001247983 */ /* 0x000ea80000300800 */
        /* <DEDUP_REMOVED lines=25> */
[----:B------:R1:W-:Y:S01]  /*8ab60*/  STL [R1+0xb58], R41 ;  /* 0x000b582901007387 */ /* 0x0003e20000100800 */
[----:B------:R-:W-:-:S03]  /*8ab70*/  IMAD.MOV.U32 R3, RZ, RZ, R41 ;  /* 0x000000ffff037224 */ /* 0x000fc600078e0029 */
[----:B------:R3:W-:Y:S04]  /*8ab80*/  STL [R1+0xb9c], R5 ;  /* 0x000b9c0501007387 */ /* 0x0007e80000100800 */
[----:B----4-:R-:W4:Y:S04]  /*8ab90*/  LDL.LU R40, [R1+0xcd8] ;  /* 0x000cd80001287983 */ /* 0x010f280000300800 */
[----:B------:R3:W-:Y:S04]  /*8aba0*/  STL [R1+0xb98], R39 ;  /* 0x000b982701007387 */ /* 0x0007e80000100800 */
[----:B-1----:R-:W4:Y:S04]  /*8abb0*/  LDL.LU R41, [R1+0xd18] ;  /* 0x000d180001297983 */ /* 0x002f280000300800 */
[----:B------:R1:W-:Y:S02]  /*8abc0*/  LDGSTS.E [R0+0x12c00], [R2.64], P0 ;  /* 0x12c0000002007fae */ /* 0x0003e4000812184c */
[----:B-1----:R-:W-:-:S02]  /*8abd0*/  IMAD.MOV.U32 R2, RZ, RZ, R5 ;  /* 0x000000ffff027224 */ /* 0x002fc400078e0005 */
[----:B------:R-:W-:Y:S01]  /*8abe0*/  IMAD.MOV.U32 R3, RZ, RZ, R39 ;  /* 0x000000ffff037224 */ /* 0x000fe200078e0027 */
[----:B---3--:R-:W3:Y:S04]  /*8abf0*/  LDL.LU R5, [R1+0xd5c] ;  /* 0x000d5c0001057983 */ /* 0x008ee80000300800 */
[----:B------:R-:W3:Y:S04]  /*8ac00*/  LDL.LU R39, [R1+0xd9c] ;  /* 0x000d9c0001277983 */ /* 0x000ee80000300800 */
        /* <DEDUP_REMOVED lines=13> */
[----:B------:R1:W-:Y:S02]  /*8ace0*/  LDGSTS.E [R0+0x14c00], [R2.64], P0 ;  /* 0x14c0000002007fae */ /* 0x0003e4000812184c */
[----:B-1----:R-:W-:-:S02]  /*8acf0*/  IMAD.MOV.U32 R2, RZ, RZ, R6 ;  /* 0x000000ffff027224 */ /* 0x002fc400078e0006 */
[----:B------:R-:W-:Y:S02]  /*8ad00*/  IMAD.MOV.U32 R3, RZ, RZ, R36 ;  /* 0x000000ffff037224 */ /* 0x000fe400078e0024 */
[----:B-----5:R-:W2:Y:S04]  /*8ad10*/  LDL.LU R36, [R1+0xddc] ;  /* 0x000ddc0001247983 */ /* 0x020ea80000300800 */
[----:B------:R-:W2:Y:S04]  /*8ad20*/  LDL.LU R6, [R1+0xe1c] ;  /* 0x000e1c0001067983 */ /* 0x000ea80000300800 */
        /* <DEDUP_REMOVED lines=10> */
[----:B------:R-:W2:Y:S04]  /*8add0*/  LDL.LU R43, [R1+0xdd8] ;  /* 0x000dd800012b7983 */ /* 0x000ea80000300800 */
        /* <DEDUP_REMOVED lines=20> */
[----:B---3--:R-:W-:-:S02]  /*8af20*/  IADD3 R5, P1, R5, UR11, RZ ;  /* 0x0000000b05057c10 */ /* 0x008fc4000ff3e0ff */
[----:B------:R-:W-:Y:S01]  /*8af30*/  MOV R2, R38 ;  /* 0x0000002600027202 */ /* 0x000fe20000000f00 */
[----:B-1----:R-:W3:Y:S01]  /*8af40*/  LDL.LU R41, [R1+0xe58] ;  /* 0x000e580001297983 */ /* 0x002ee20000300800 */
[----:B------:R-:W-:-:S03]  /*8af50*/  IADD3 R39, P2, R39, UR11, RZ ;  /* 0x0000000b27277c10 */ /* 0x000fc6000ff5e0ff */
        /* <DEDUP_REMOVED lines=44> */
[----:B------:R1:W-:Y:S01]  /*8b220*/  STL [R1+0xe58], R41 ;  /* 0x000e582901007387 */ /* 0x0003e20000100800 */
[----:B------:R-:W-:-:S03]  /*8b230*/  IMAD.MOV.U32 R3, RZ, RZ, R41 ;  /* 0x000000ffff037224 */ /* 0x000fc600078e0029 */
[----:B------:R3:W-:Y:S04]  /*8b240*/  STL [R1+0xe9c], R4 ;  /* 0x000e9c0401007387 */ /* 0x0007e80000100800 */
[----:B-----5:R-:W4:Y:S04]  /*8b250*/  LDL.LU R40, [R1+0xfd8] ;  /* 0x000fd80001287983 */ /* 0x020f280000300800 */
[----:B------:R5:W-:Y:S04]  /*8b260*/  STL [R1+0xe98], R38 ;  /* 0x000e982601007387 */ /* 0x000be80000100800 */
[----:B-1----:R-:W4:Y:S04]  /*8b270*/  LDL.LU R41, [R1+0x1018] ;  /* 0x0010180001297983 */ /* 0x002f280000300800 */
[----:B------:R1:W-:Y:S02]  /*8b280*/  LDGSTS.E [R0+0x1ec00], [R2.64], P0 ;  /* 0x1ec0000002007fae */ /* 0x0003e4000812184c */
[----:B-1----:R-:W-:-:S02]  /*8b290*/  IMAD.MOV.U32 R2, RZ, RZ, R4 ;  /* 0x000000ffff027224 */ /* 0x002fc400078e0004 */
[----:B------:R-:W-:Y:S01]  /*8b2a0*/  IMAD.MOV.U32 R3, RZ, RZ, R38 ;  /* 0x000000ffff037224 */ /* 0x000fe200078e0026 */
        /* <DEDUP_REMOVED lines=19> */
[----:B------:R-:W5:Y:S01]  /*8b3e0*/  LDL.LU R5, [R1+0x111c] ;  /* 0x00111c0001057983 */ /* 0x000f620000300800 */
[----:B------:R-:W-:-:S03]  /*8b3f0*/  IADD3 R36, P1, R36, UR11, RZ ;  /* 0x0000000b24247c10 */ /* 0x000fc6000ff3e0ff */
[----:B------:R1:W-:Y:S01]  /*8b400*/  LDGSTS.E [R0+0x21c00], [R2.64], P0 ;  /* 0x21c0000002007fae */ /* 0x0003e2000812184c */
[----:B------:R-:W-:Y:S02]  /*8b410*/  IADD3 R73, P2, R73, UR11, RZ ;  /* 0x0000000b49497c10 */ /* 0x000fe4000ff5e0ff */
[----:B------:R-:W-:Y:S01]  /*8b420*/  IADD3.X R43, R43, UR10, RZ, P1, !PT ;  /* 0x0000000a2b2b7c10 */ /* 0x000fe20008ffe4ff */
[----:B------:R-:W-:Y:S01]  /*8b430*/  STL [R1+0xf5c], R36 ;  /* 0x000f5c2401007387 */ /* 0x000fe20000100800 */
        /* <DEDUP_REMOVED lines=12> */
[----:B-1----:R-:W-:Y:S01]  /*8b500*/  MOV R2, R73 ;  /* 0x0000004900027202 */ /* 0x002fe20000000f00 */
        /* <DEDUP_REMOVED lines=13> */
[----:B---3--:R-:W-:Y:S01]  /*8b5e0*/  IADD3 R4, P1, R4, UR11, RZ ;  /* 0x0000000b04047c10 */ /* 0x008fe2000ff3e0ff */
[----:B------:R-:W-:Y:S01]  /*8b5f0*/  IMAD.MOV.U32 R2, RZ, RZ, R37 ;  /* 0x000000ffff027224 */ /* 0x000fe200078e0025 */
[----:B-1----:R-:W3:Y:S01]  /*8b600*/  LDL.LU R41, [R1+0x1158] ;  /* 0x0011580001297983 */ /* 0x002ee20000300800 */
[----:B-----5:R-:W-:-:S03]  /*8b610*/  IADD3 R38, P2, R38, UR11, RZ ;  /* 0x0000000b26267c10 */ /* 0x020fc6000ff5e0ff */
        /* <DEDUP_REMOVED lines=47> */
[----:B--2---:R-:W2:Y:S04]  /*8b910*/  LDL.LU R40, [R1+0x12d8] ;  /* 0x0012d80001287983 */ /* 0x004ea80000300800 */
        /* <DEDUP_REMOVED lines=15> */
[----:B------:R-:W-:Y:S01]  /*8ba10*/  STL [R1+0x121c], R4 ;  /* 0x00121c0401007387 */ /* 0x000fe20000100800 */
[----:B------:R-:W-:-:S03]  /*8ba20*/  IMAD.MOV.U32 R3, RZ, RZ, R42 ;  /* 0x000000ffff037224 */ /* 0x000fc600078e002a */
[----:B------:R-:W4:Y:S04]  /*8ba30*/  LDL.LU R7, [R1+0x1358] ;  /* 0x0013580001077983 */ /* 0x000f280000300800 */
[----:B------:R1:W-:Y:S04]  /*8ba40*/  STL [R1+0x1218], R38 ;  /* 0x0012182601007387 */ /* 0x0003e80000100800 */
[----:B-1----:R-:W4:Y:S04]  /*8ba50*/  LDL.LU R42, [R1+0x1398] ;  /* 0x00139800012a7983 */ /* 0x002f280000300800 */
[----:B------:R1:W-:Y:S02]  /*8ba60*/  LDGSTS.E [R0+0x2cc00], [R2.64], P0 ;  /* 0x2cc0000002007fae */ /* 0x0003e4000812184c */
[----:B-1----:R-:W-:-:S02]  /*8ba70*/  MOV R2, R4 ;  /* 0x0000000400027202 */ /* 0x002fc40000000f00 */
[----:B------:R-:W-:Y:S01]  /*8ba80*/  IADD3 R39, P1, R39, UR11, RZ ;  /* 0x0000000b27277c10 */ /* 0x000fe2000ff3e0ff */
[----:B------:R-:W-:Y:S02]  /*8ba90*/  IMAD.MOV.U32 R3, RZ, RZ, R38 ;  /* 0x000000ffff037224 */ /* 0x000fe400078e0026 */
[----:B------:R-:W4:Y:S04]  /*8baa0*/  LDL.LU R38, [R1+0x13dc] ;  /* 0x0013dc0001267983 */ /* 0x000f280000300800 */
[----:B------:R-:W4:Y:S01]  /*8bab0*/  LDL.LU R4, [R1+0x141c] ;  /* 0x00141c0001047983 */ /* 0x000f220000300800 */
[----:B------:R-:W-:Y:S02]  /*8bac0*/  IADD3 R73, P2, R73, UR11, RZ ;  /* 0x0000000b49497c10 */ /* 0x000fe4000ff5e0ff */
[----:B------:R-:W-:Y:S01]  /*8bad0*/  IADD3.X R43, R43, UR10, RZ, P1, !PT ;  /* 0x0000000a2b2b7c10 */ /* 0x000fe20008ffe4ff */
        /* <DEDUP_REMOVED lines=28> */
[----:B---3--:R-:W-:Y:S01]  /*8bca0*/  IADD3 R6, P1, R6, UR11, RZ ;  /* 0x0000000b06067c10 */ /* 0x008fe2000ff3e0ff */
[----:B------:R-:W-:Y:S01]  /*8bcb0*/  IMAD.MOV.U32 R2, RZ, RZ, R36 ;  /* 0x000000ffff027224 */ /* 0x000fe200078e0024 */
[----:B-1----:R-:W2:Y:S01]  /*8bcc0*/  LDL.LU R41, [R1+0x1458] ;  /* 0x0014580001297983 */ /* 0x002ea20000300800 */
[----:B----4-:R-:W-:-:S03]  /*8bcd0*/  IADD3 R37, P2, R37, UR11, RZ ;  /* 0x0000000b25257c10 */ /* 0x010fc6000ff5e0ff */
[----:B------:R-:W3:Y:S04]  /*8bce0*/  LDL.LU R36, [R1+0x1498] ;  /* 0x0014980001247983 */ /* 0x000ee80000300800 */
[----:B------:R1:W-:Y:S04]  /*8bcf0*/  LDGSTS.E [R0+0x31c00], [R2.64], P0 ;  /* 0x31c0000002007fae */ /* 0x0003e8000812184c */
[----:B------:R4:W-:Y:S01]  /*8bd00*/  STL [R1+0x135c], R6 ;  /* 0x00135c0601007387 */ /* 0x0009e20000100800 */
[----:B-1----:R-:W-:Y:S01]  /*8bd10*/  IMAD.MOV.U32 R2, RZ, RZ, R6 ;  /* 0x000000ffff027224 */ /* 0x002fe200078e0006 */
[----:B------:R-:W-:-:S05]  /*8bd20*/  IADD3.X R7, R7, UR10, RZ, P1, !PT ;  /* 0x0000000a07077c10 */ /* 0x000fca0008ffe4ff */
[----:B------:R-:W-:Y:S01]  /*8bd30*/  IMAD.MOV.U32 R3, RZ, RZ, R7 ;  /* 0x000000ffff037224 */ /* 0x000fe200078e0007 */
[----:B------:R1:W-:Y:S01]  /*8bd40*/  STL [R1+0x1358], R7 ;  /* 0x0013580701007387 */ /* 0x0003e20000100800 */
[----:B------:R-:W-:-:S03]  /*8bd50*/  IADD3.X R42, R42, UR10, RZ, P2, !PT ;  /* 0x0000000a2a2a7c10 */ /* 0x000fc600097fe4ff */
[----:B------:R-:W-:Y:S04]  /*8bd60*/  STL [R1+0x139c], R37 ;  /* 0x00139c2501007387 */ /* 0x000fe80000100800 */
[----:B----4-:R-:W4:Y:S04]  /*8bd70*/  LDL.LU R6, [R1+0x14dc] ;  /* 0x0014dc0001067983 */ /* 0x010f280000300800 */
[----:B------:R1:W-:Y:S04]  /*8bd80*/  STL [R1+0x1398], R42 ;  /* 0x0013982a01007387 */ /* 0x0003e80000100800 */
[----:B------:R1:W-:Y:S04]  /*8bd90*/  LDGSTS.E [R0+0x32c00], [R2.64], P0 ;  /* 0x32c0000002007fae */ /* 0x0003e8000812184c */
[----:B-1----:R-:W4:Y:S01]  /*8bda0*/  LDL.LU R7, [R1+0x151c] ;  /* 0x00151c0001077983 */ /* 0x002f220000300800 */
[----:B------:R-:W-:Y:S01]  /*8bdb0*/  IADD3 R38, P1, R38, UR11, RZ ;  /* 0x0000000b26267c10 */ /* 0x000fe2000ff3e0ff */
[----:B------:R-:W-:-:S02]  /*8bdc0*/  IMAD.MOV.U32 R3, RZ, RZ, R42 ;  /* 0x000000ffff037224 */ /* 0x000fc400078e002a */
[----:B------:R-:W4:Y:S01]  /*8bdd0*/  LDL.LU R42, [R1+0x14d8] ;  /* 0x0014d800012a7983 */ /* 0x000f220000300800 */
[----:B------:R-:W-:Y:S01]  /*8bde0*/  IMAD.MOV.U32 R2, RZ, RZ, R37 ;  /* 0x000000ffff027224 */ /* 0x000fe200078e0025 */
[----:B------:R-:W-:Y:S02]  /*8bdf0*/  IADD3 R4, P2, R4, UR11, RZ ;  /* 0x0000000b04047c10 */ /* 0x000fe4000ff5e0ff */
[----:B------:R-:W4:Y:S04]  /*8be00*/  LDL.LU R37, [R1+0x1518] ;  /* 0x0015180001257983 */ /* 0x000f280000300800 */
[----:B------:R1:W-:Y:S04]  /*8be10*/  STL [R1+0x13dc], R38 ;  /* 0x0013dc2601007387 */ /* 0x0003e80000100800 */
[----:B------:R1:W-:Y:S01]  /*8be20*/  LDGSTS.E [R0+0x33c00], [R2.64], P0 ;  /* 0x33c0000002007fae */ /* 0x0003e2000812184c */
[----:B------:R-:W-:Y:S01]  /*8be30*/  IADD3.X R43, R43, UR10, RZ, P1, !PT ;  /* 0x0000000a2b2b7c10 */ /* 0x000fe20008ffe4ff */
[----:B-1----:R-:W-:-:S04]  /*8be40*/  IMAD.MOV.U32 R2, RZ, RZ, R38 ;  /* 0x000000ffff027224 */ /* 0x002fc800078e0026 */
[----:B------:R1:W-:Y:S01]  /*8be50*/  STL [R1+0x13d8], R43 ;  /* 0x0013d82b01007387 */ /* 0x0003e20000100800 */
[----:B------:R-:W-:-:S03]  /*8be60*/  IADD3.X R39, R39, UR10, RZ, P2, !PT ;  /* 0x0000000a27277c10 */ /* 0x000fc600097fe4ff */
[----:B------:R1:W-:Y:S04]  /*8be70*/  STL [R1+0x141c], R4 ;  /* 0x00141c0401007387 */ /* 0x0003e80000100800 */
[----:B------:R-:W4:Y:S04]  /*8be80*/  LDL.LU R73, [R1+0x155c] ;  /* 0x00155c0001497983 */ /* 0x000f280000300800 */
[----:B------:R1:W-:Y:S04]  /*8be90*/  STL [R1+0x1418], R39 ;  /* 0x0014182701007387 */ /* 0x0003e80000100800 */
[----:B------:R-:W4:Y:S04]  /*8bea0*/  LDL.LU R38, [R1+0x159c] ;  /* 0x00159c0001267983 */ /* 0x000f280000300800 */
[----:B------:R-:W4:Y:S01]  /*8beb0*/  LDL.LU R74, [R1+0x1558] ;  /* 0x00155800014a7983 */ /* 0x000f220000300800 */
[----:B------:R-:W-:-:S03]  /*8bec0*/  IMAD.MOV.U32 R3, RZ, RZ, R43 ;  /* 0x000000ffff037224 */ /* 0x000fc600078e002b */
[----:B-1----:R-:W4:Y:S04]  /*8bed0*/  LDL.LU R43, [R1+0x1598] ;  /* 0x00159800012b7983 */ /* 0x002f280000300800 */
        /* <DEDUP_REMOVED lines=15> */
[----:B-----5:R-:W2:Y:S04]  /*8bfd0*/  LDL.LU R40, [R1+0x15d8] ;  /* 0x0015d80001287983 */ /* 0x020ea80000300800 */
[----:B------:R3:W-:Y:S04]  /*8bfe0*/  STL [R1+0x1498], R36 ;  /* 0x0014982401007387 */ /* 0x0007e80000100800 */
[----:B-1----:R-:W5:Y:S04]  /*8bff0*/  LDL.LU R41, [R1+0x1618] ;  /* 0x0016180001297983 */ /* 0x002f680000300800 */
[----:B------:R1:W-:Y:S02]  /*8c000*/  LDGSTS.E [R0+0x36c00], [R2.64], P0 ;  /* 0x36c0000002007fae */ /* 0x0003e4000812184c */
[----:B-1----:R-:W-:Y:S01]  /*8c010*/  MOV R2, R5 ;  /* 0x0000000500027202 */ /* 0x002fe20000000f00 */
[----:B------:R-:W-:-:S02]  /*8c020*/  IMAD.MOV.U32 R3, RZ, RZ, R36 ;  /* 0x000000ffff037224 */ /* 0x000fc400078e0024 */
[----:B---3--:R-:W3:Y:S04]  /*8c030*/  LDL.LU R36, [R1+0x165c] ;  /* 0x00165c0001247983 */ /* 0x008ee80000300800 */
[----:B------:R-:W3:Y:S04]  /*8c040*/  LDL.LU R5, [R1+0x169c] ;  /* 0x00169c0001057983 */ /* 0x000ee80000300800 */
[----:B------:R1:W-:Y:S01]  /*8c050*/  LDGSTS.E [R0+0x37c00], [R2.64], P0 ;  /* 0x37c0000002007fae */ /* 0x0003e2000812184c */
[----:B----4-:R-:W-:-:S05]  /*8c060*/  IADD3 R6, P1, R6, UR11, RZ ;  /* 0x0000000b06067c10 */ /* 0x010fca000ff3e0ff */
[----:B------:R-:W-:Y:S01]  /*8c070*/  STL [R1+0x14dc], R6 ;  /* 0x0014dc0601007387 */ /* 0x000fe20000100800 */
[----:B------:R-:W-:Y:S01]  /*8c080*/  IADD3 R7, P2, R7, UR11, RZ ;  /* 0x0000000b07077c10 */ /* 0x000fe2000ff5e0ff */
[----:B-1----:R-:W-:Y:S01]  /*8c090*/  IMAD.MOV.U32 R2, RZ, RZ, R6 ;  /* 0x000000ffff027224 */ /* 0x002fe200078e0006 */
[----:B------:R-:W-:Y:S02]  /*8c0a0*/  IADD3.X R42, R42, UR10, RZ, P1, !PT ;  /* 0x0000000a2a2a7c10 */ /* 0x000fe40008ffe4ff */
[----:B------:R-:W-:-:S03]  /*8c0b0*/  IADD3.X R37, R37, UR10, RZ, P2, !PT ;  /* 0x0000000a25257c10 */ /* 0x000fc600097fe4ff */
[----:B------:R1:W-:Y:S01]  /*8c0c0*/  STL [R1+0x14d8], R42 ;  /* 0x0014d82a01007387 */ /* 0x0003e20000100800 */
[----:B------:R-:W-:-:S03]  /*8c0d0*/  IMAD.MOV.U32 R3, RZ, RZ, R42 ;  /* 0x000000ffff037224 */ /* 0x000fc600078e002a */
[----:B------:R4:W-:Y:S04]  /*8c0e0*/  STL [R1+0x151c], R7 ;  /* 0x00151c0701007387 */ /* 0x0009e80000100800 */
[----:B------:R4:W-:Y:S04]  /*8c0f0*/  LDGSTS.E [R0+0x38c00], [R2.64], P0 ;  /* 0x38c0000002007fae */ /* 0x0009e8000812184c */
[----:B-1----:R-:W3:Y:S04]  /*8c100*/  LDL.LU R42, [R1+0x1658] ;  /* 0x00165800012a7983 */ /* 0x002ee80000300800 */
[----:B------:R1:W-:Y:S04]  /*8c110*/  STL [R1+0x1518], R37 ;  /* 0x0015182501007387 */ /* 0x0003e80000100800 */
[----:B------:R-:W3:Y:S01]  /*8c120*/  LDL.LU R6, [R1+0x1698] ;  /* 0x0016980001067983 */ /* 0x000ee20000300800 */
[----:B----4-:R-:W-:-:S02]  /*8c130*/  IMAD.MOV.U32 R2, RZ, RZ, R7 ;  /* 0x000000ffff027224 */ /* 0x010fc400078e0007 */
[----:B------:R-:W-:Y:S01]  /*8c140*/  IMAD.MOV.U32 R3, RZ, RZ, R37 ;  /* 0x000000ffff037224 */ /* 0x000fe200078e0025 */
[----:B------:R-:W4:Y:S04]  /*8c150*/  LDL.LU R7, [R1+0x6e4] ;  /* 0x0006e40001077983 */ /* 0x000f280000300800 */
[----:B------:R1:W-:Y:S01]  /*8c160*/  LDGSTS.E [R0+0x39c00], [R2.64], P0 ;  /* 0x39c0000002007fae */ /* 0x0003e2000812184c */
[----:B------:R-:W-:-:S03]  /*8c170*/  IADD3 R73, P1, R73, UR11, RZ ;  /* 0x0000000b49497c10 */ /* 0x000fc6000ff3e0ff */
[----:B-1----:R-:W4:Y:S01]  /*8c180*/  LDL.LU R37, [R1+0x724] ;  /* 0x0007240001257983 */ /* 0x002f220000300800 */
[----:B------:R-:W-:Y:S02]  /*8c190*/  IADD3 R38, P2, R38, UR11, RZ ;  /* 0x0000000b26267c10 */ /* 0x000fe4000ff5e0ff */
[----:B------:R-:W-:Y:S01]  /*8c1a0*/  IADD3.X R74, R74, UR10, RZ, P1, !PT ;  /* 0x0000000a4a4a7c10 */ /* 0x000fe20008ffe4ff */
[----:B------:R-:W-:Y:S01]  /*8c1b0*/  IMAD.MOV.U32 R2, RZ, RZ, R73 ;  /* 0x000000ffff027224 */ /* 0x000fe200078e0049 */
        /* <DEDUP_REMOVED lines=8> */
[----:B------:R-:W4:Y:S01]  /*8c240*/  LDL.LU R38, [R1+0x6e0] ;  /* 0x0006e00001267983 */ /* 0x000f220000300800 */
[----:B------:R-:W-:-:S03]  /*8c250*/  IMAD.MOV.U32 R3, RZ, RZ, R43 ;  /* 0x000000ffff037224 */ /* 0x000fc600078e002b */
[----:B------:R-:W4:Y:S01]  /*8c260*/  LDL.LU R43, [R1+0x720] ;  /* 0x00072000012b7983 */ /* 0x000f220000300800 */
[----:B------:R-:W-:Y:S02]  /*8c270*/  IADD3 R4, P1, R4, UR11, RZ ;  /* 0x0000000b04047c10 */ /* 0x000fe4000ff3e0ff */
[----:B------:R-:W-:Y:S01]  /*8c280*/  IADD3 R39, P2, R39, UR11, RZ ;  /* 0x0000000b27277c10 */ /* 0x000fe2000ff5e0ff */
[----:B------:R1:W-:Y:S04]  /*8c290*/  LDGSTS.E [R0+0x3bc00], [R2.64], P0 ;  /* 0x3bc0000002007fae */ /* 0x0003e8000812184c */
[----:B------:R-:W-:Y:S01]  /*8c2a0*/  STL [R1+0x15dc], R4 ;  /* 0x0015dc0401007387 */ /* 0x000fe20000100800 */
[----:B-1----:R-:W-:Y:S01]  /*8c2b0*/  IMAD.MOV.U32 R2, RZ, RZ, R4 ;  /* 0x000000ffff027224 */ /* 0x002fe200078e0004 */
[----:B------:R-:W-:-:S02]  /*8c2c0*/  LOP3.LUT R72, R72, 0x70, RZ, 0x3c, !PT ;  /* 0x0000007048487812 */ /* 0x000fc400078e3cff */
        /* <DEDUP_REMOVED lines=12> */
[----:B------:R-:W-:Y:S01]  /*8c390*/  IADD3 R5, P2, R5, UR11, RZ ;  /* 0x0000000b05057c10 */ /* 0x000fe2000ff5e0ff */
[----:B-1----:R-:W2:Y:S04]  /*8c3a0*/  LDL.LU R41, [R1+0x760] ;  /* 0x0007600001297983 */ /* 0x002ea80000300800 */
[----:B------:R-:W3:Y:S04]  /*8c3b0*/  LDL.LU R39, [R1+0x7a0] ;  /* 0x0007a00001277983 */ /* 0x000ee80000300800 */
[----:B------:R-:W-:Y:S04]  /*8c3c0*/  STL [R1+0x165c], R36 ;  /* 0x00165c2401007387 */ /* 0x000fe80000100800 */
[----:B------:R1:W-:Y:S02]  /*8c3d0*/  LDGSTS.E [R0+0x3dc00], [R2.64], P0 ;  /* 0x3dc0000002007fae */ /* 0x0003e4000812184c */
[----:B-1----:R-:W-:Y:S01]  /*8c3e0*/  IMAD.MOV.U32 R2, RZ, RZ, R36 ;  /* 0x000000ffff027224 */ /* 0x002fe200078e0024 */
[----:B------:R-:W-:-:S05]  /*8c3f0*/  IADD3.X R42, R42, UR10, RZ, P1, !PT ;  /* 0x0000000a2a2a7c10 */ /* 0x000fca0008ffe4ff */
[----:B------:R1:W-:Y:S01]  /*8c400*/  STL [R1+0x1658], R42 ;  /* 0x0016582a01007387 */ /* 0x0003e20000100800 */
[----:B------:R-:W-:Y:S01]  /*8c410*/  IADD3.X R6, R6, UR10, RZ, P2, !PT ;  /* 0x0000000a06067c10 */ /* 0x000fe200097fe4ff */
[----:B------:R-:W-:Y:S02]  /*8c420*/  IMAD.MOV.U32 R3, RZ, RZ, R42 ;  /* 0x000000ffff037224 */ /* 0x000fe400078e002a */
[----:B------:R-:W-:Y:S04]  /*8c430*/  STL [R1+0x169c], R5 ;  /* 0x00169c0501007387 */ /* 0x000fe80000100800 */
[----:B------:R4:W-:Y:S04]  /*8c440*/  STL [R1+0x1698], R6 ;  /* 0x0016980601007387 */ /* 0x0009e80000100800 */
[----:B-1----:R-:W3:Y:S04]  /*8c450*/  LDL.LU R42, [R1+0x7e0] ;  /* 0x0007e000012a7983 */ /* 0x002ee80000300800 */
[----:B------:R-:W3:Y:S04]  /*8c460*/  LDL.LU R36, [R1+0x7e4] ;  /* 0x0007e40001247983 */ /* 0x000ee80000300800 */
[----:B------:R1:W-:Y:S01]  /*8c470*/  LDGSTS.E [R0+0x3ec00], [R2.64], P0 ;  /* 0x3ec0000002007fae */ /* 0x0003e2000812184c */
[----:B----4-:R-:W-:-:S02]  /*8c480*/  IADD3 R7, P1, R7, UR11, RZ ;  /* 0x0000000b07077c10 */ /* 0x010fc4000ff3e0ff */
[----:B------:R-:W-:Y:S01]  /*8c490*/  IADD3 R37, P2, R37, UR11, RZ ;  /* 0x0000000b25257c10 */ /* 0x000fe2000ff5e0ff */
[----:B-1----:R-:W-:Y:S02]  /*8c4a0*/  IMAD.MOV.U32 R3, RZ, RZ, R6 ;  /* 0x000000ffff037224 */ /* 0x002fe400078e0006 */
[----:B------:R-:W-:Y:S01]  /*8c4b0*/  IMAD.MOV.U32 R2, RZ, RZ, R5 ;  /* 0x000000ffff027224 */ /* 0x000fe200078e0005 */
[----:B------:R-:W4:Y:S04]  /*8c4c0*/  LDL.LU R6, [R1+0x820] ;  /* 0x0008200001067983 */ /* 0x000f280000300800 */
[----:B------:R-:W4:Y:S04]  /*8c4d0*/  LDL.LU R5, [R1+0x824] ;  /* 0x0008240001057983 */ /* 0x000f280000300800 */
[----:B------:R1:W-:Y:S04]  /*8c4e0*/  LDGSTS.E [R0+0x3fc00], [R2.64], P0 ;  /* 0x3fc0000002007fae */ /* 0x0003e8000812184c */
[----:B------:R-:W-:Y:S01]  /*8c4f0*/  STL [R1+0x6e4], R7 ;  /* 0x0006e40701007387 */ /* 0x000fe20000100800 */
[----:B------:R-:W-:Y:S01]  /*8c500*/  IADD3.X R38, R38, UR10, RZ, P1, !PT ;  /* 0x0000000a26267c10 */ /* 0x000fe20008ffe4ff */
[----:B-1----:R-:W-:Y:S01]  /*8c510*/  IMAD.U32 R0, RZ, RZ, UR8 ;  /* 0x00000008ff007e24 */ /* 0x002fe2000f8e00ff */
[----:B------:R-:W-:Y:S01]  /*8c520*/  MOV R2, R7 ;  /* 0x0000000700027202 */ /* 0x000fe20000000f00 */
[----:B------:R-:W-:Y:S02]  /*8c530*/  STL [R1+0x724], R37 ;  /* 0x0007242501007387 */ /* 0x000fe40000100800 */
[----:B------:R-:W-:Y:S01]  /*8c540*/  IMAD.MOV.U32 R3, RZ, RZ, R38 ;  /* 0x000000ffff037224 */ /* 0x000fe200078e0026 */
[----:B------:R-:W-:Y:S01]  /*8c550*/  IADD3.X R43, R43, UR10, RZ, P2, !PT ;  /* 0x0000000a2b2b7c10 */ /* 0x000fe200097fe4ff */
[----:B------:R-:W-:Y:S01]  /*8c560*/  IMAD R0, R0, 0x40000, R72 ;  /* 0x0004000000007824 */ /* 0x000fe200078e0248 */
        /* <DEDUP_REMOVED lines=10> */
[----:B-----5:R-:W-:Y:S02]  /*8c610*/  IADD3 R40, P1, R40, UR11, RZ ;  /* 0x0000000b28287c10 */ /* 0x020fe4000ff3e0ff */
[----:B------:R-:W-:-:S03]  /*8c620*/  IADD3 R4, P2, R4, UR11, RZ ;  /* 0x0000000b04047c10 */ /* 0x000fc6000ff5e0ff */
[----:B------:R1:W-:Y:S01]  /*8c630*/  STL [R1+0x764], R40 ;  /* 0x0007642801007387 */ /* 0x0003e20000100800 */
[----:B--2---:R-:W-:Y:S01]  /*8c640*/  IADD3.X R41, R41, UR10, RZ, P1, !PT ;  /* 0x0000000a29297c10 */ /* 0x004fe20008ffe4ff */
[----:B------:R-:W-:Y:S01]  /*8c650*/  IMAD.MOV.U32 R2, RZ, RZ, R40 ;  /* 0x000000ffff027224 */ /* 0x000fe200078e0028 */
[----:B---3--:R-:W-:-:S03]  /*8c660*/  IADD3.X R39, R39, UR10, RZ, P2, !PT ;  /* 0x0000000a27277c10 */ /* 0x008fc600097fe4ff */
[----:B------:R2:W-:Y:S04]  /*8c670*/  STL [R1+0x760], R41 ;  /* 0x0007602901007387 */ /* 0x0005e80000100800 */
[----:B------:R3:W-:Y:S01]  /*8c680*/  STL [R1+0x7a4], R4 ;  /* 0x0007a40401007387 */ /* 0x0007e20000100800 */
[----:B------:R-:W-:-:S03]  /*8c690*/  IMAD.MOV.U32 R3, RZ, RZ, R41 ;  /* 0x000000ffff037224 */ /* 0x000fc600078e0029 */
[----:B-1----:R-:W5:Y:S04]  /*8c6a0*/  LDL.LU R40, [R1+0x8e4] ;  /* 0x0008e40001287983 */ /* 0x002f680000300800 */
[----:B------:R1:W-:Y:S04]  /*8c6b0*/  STL [R1+0x7a0], R39 ;  /* 0x0007a02701007387 */ /* 0x0003e80000100800 */
[----:B------:R-:W5:Y:S04]  /*8c6c0*/  LDL.LU R72, [R1+0x924] ;  /* 0x0009240001487983 */ /* 0x000f680000300800 */
[----:B--2---:R-:W2:Y:S04]  /*8c6d0*/  LDL.LU R41, [R1+0x8e0] ;  /* 0x0008e00001297983 */ /* 0x004ea80000300800 */
[----:B------:R1:W-:Y:S04]  /*8c6e0*/  LDGSTS.E [R0+0x2e00], [R2.64], P0 ;  /* 0x02e0000002007fae */ /* 0x0003e8000812184c */
[----:B------:R-:W2:Y:S01]  /*8c6f0*/  LDL.LU R73, [R1+0x920] ;  /* 0x0009200001497983 */ /* 0x000ea20000300800 */
[----:B-1----:R-:W-:-:S02]  /*8c700*/  IMAD.MOV.U32 R2, RZ, RZ, R4 ;  /* 0x000000ffff027224 */ /* 0x002fc400078e0004 */
[----:B------:R-:W-:Y:S01]  /*8c710*/  IMAD.MOV.U32 R3, RZ, RZ, R39 ;  /* 0x000000ffff037224 */ /* 0x000fe200078e0027 */
[----:B---3--:R-:W3:Y:S04]  /*8c720*/  LDL.LU R4, [R1+0x964] ;  /* 0x0009640001047983 */ /* 0x008ee80000300800 */
[----:B------:R-:W3:Y:S04]  /*8c730*/  LDL.LU R39, [R1+0x9a4] ;  /* 0x0009a40001277983 */ /* 0x000ee80000300800 */
[----:B------:R1:W-:Y:S01]  /*8c740*/  LDGSTS.E [R0+0x3e00], [R2.64], P0 ;  /* 0x03e0000002007fae */ /* 0x0003e2000812184c */
[----:B------:R-:W-:-:S04]  /*8c750*/  IADD3 R36, P1, R36, UR11, RZ ;  /* 0x0000000b24247c10 */ /* 0x000fc8000ff3e0ff */
[----:B------:R-:W-:Y:S01]  /*8c760*/  IADD3.X R42, R42, UR10, RZ, P1, !PT ;  /* 0x0000000a2a2a7c10 */ /* 0x000fe20008ffe4ff */
[----:B------:R4:W-:Y:S01]  /*8c770*/  STL [R1+0x7e4], R36 ;  /* 0x0007e42401007387 */ /* 0x0009e20000100800 */
[----:B-1----:R-:W-:-:S03]  /*8c780*/  IMAD.MOV.U32 R2, RZ, RZ, R36 ;  /* 0x000000ffff027224 */ /* 0x002fc600078e0024 */
[----:B------:R1:W-:Y:S01]  /*8c790*/  STL [R1+0x7e0], R42 ;  /* 0x0007e02a01007387 */ /* 0x0003e20000100800 */
[----:B------:R-:W-:-:S05]  /*8c7a0*/  IMAD.MOV.U32 R3, RZ, RZ, R42 ;  /* 0x000000ffff037224 */ /* 0x000fca00078e002a */
[----:B------:R1:W-:Y:S01]  /*8c7b0*/  LDGSTS.E [R0+0x4e00], [R2.64], P0 ;  /* 0x04e0000002007fae */ /* 0x0003e2000812184c */
[----:B----4-:R-:W-:-:S04]  /*8c7c0*/  IADD3 R5, P2, R5, UR11, RZ ;  /* 0x0000000b05057c10 */ /* 0x010fc8000ff5e0ff */
[----:B------:R-:W-:Y:S01]  /*8c7d0*/  IADD3.X R6, R6, UR10, RZ, P2, !PT ;  /* 0x0000000a06067c10 */ /* 0x000fe200097fe4ff */
[----:B------:R4:W-:Y:S04]  /*8c7e0*/  STL [R1+0x824], R5 ;  /* 0x0008240501007387 */ /* 0x0009e80000100800 */
[----:B------:R-:W3:Y:S04]  /*8c7f0*/  LDL.LU R36, [R1+0x960] ;  /* 0x0009600001247983 */ /* 0x000ee80000300800 */
[----:B------:R4:W-:Y:S04]  /*8c800*/  STL [R1+0x820], R6 ;  /* 0x0008200601007387 */ /* 0x0009e80000100800 */
[----:B-1----:R-:W3:Y:S01]  /*8c810*/  LDL.LU R42, [R1+0x9a0] ;  /* 0x0009a000012a7983 */ /* 0x002ee20000300800 */
[----:B------:R-:W-:-:S02]  /*8c820*/  IMAD.MOV.U32 R2, RZ, RZ, R5 ;  /* 0x000000ffff027224 */ /* 0x000fc400078e0005 */
[----:B------:R-:W-:Y:S01]  /*8c830*/  IMAD.MOV.U32 R3, RZ, RZ, R6 ;  /* 0x000000ffff037224 */ /* 0x000fe200078e0006 */
[----:B----4-:R-:W4:Y:S04]  /*8c840*/  LDL.LU R5, [R1+0x9e4] ;  /* 0x0009e40001057983 */ /* 0x010f280000300800 */
[----:B------:R-:W4:Y:S04]  /*8c850*/  LDL.LU R6, [R1+0xa24] ;  /* 0x000a240001067983 */ /* 0x000f280000300800 */
[----:B------:R1:W-:Y:S01]  /*8c860*/  LDGSTS.E [R0+0x5e00], [R2.64], P0 ;  /* 0x05e0000002007fae */ /* 0x0003e2000812184c */
[----:B------:R-:W-:-:S02]  /*8c870*/  IADD3 R38, P1, R38, UR11, RZ ;  /* 0x0000000b26267c10 */ /* 0x000fc4000ff3e0ff */
[----:B------:R-:W-:-:S03]  /*8c880*/  IADD3 R7, P2, R7, UR11, RZ ;  /* 0x0000000b07077c10 */ /* 0x000fc6000ff5e0ff */
[----:B------:R1:W-:Y:S02]  /*8c890*/  STL [R1+0x864], R38 ;  /* 0x0008642601007387 */ /* 0x0003e40000100800 */
[----:B-1----:R-:W-:Y:S01]  /*8c8a0*/  IMAD.MOV.U32 R2, RZ, RZ, R38 ;  /* 0x000000ffff027224 */ /* 0x002fe200078e0026 */
[----:B------:R-:W-:Y:S02]  /*8c8b0*/  IADD3.X R43, R43, UR10, RZ, P1, !PT ;  /* 0x0000000a2b2b7c10 */ /* 0x000fe40008ffe4ff */
        /* <DEDUP_REMOVED lines=16> */
[----:B--2---:R-:W-:Y:S01]  /*8c9c0*/  IADD3.X R41, R41, UR10, RZ, P1, !PT ;  /* 0x0000000a29297c10 */ /* 0x004fe20008ffe4ff */
[----:B-1----:R-:W-:-:S04]  /*8c9d0*/  IMAD.MOV.U32 R2, RZ, RZ, R40 ;  /* 0x000000ffff027224 */ /* 0x002fc800078e0028 */
[----:B------:R-:W-:Y:S01]  /*8c9e0*/  IMAD.MOV.U32 R3, RZ, RZ, R41 ;  /* 0x000000ffff037224 */ /* 0x000fe200078e0029 */
[----:B------:R1:W-:Y:S01]  /*8c9f0*/  STL [R1+0x8e0], R41 ;  /* 0x0008e02901007387 */ /* 0x0003e20000100800 */
[----:B------:R-:W-:-:S03]  /*8ca00*/  IADD3.X R73, R73, UR10, RZ, P2, !PT ;  /* 0x0000000a49497c10 */ /* 0x000fc600097fe4ff */
[----:B------:R-:W-:Y:S04]  /*8ca10*/  STL [R1+0x924], R72 ;  /* 0x0009244801007387 */ /* 0x000fe80000100800 */
[----:B------:R2:W-:Y:S04]  /*8ca20*/  LDGSTS.E [R0+0x8e00], [R2.64], P0 ;  /* 0x08e0000002007fae */ /* 0x0005e8000812184c */
[----:B-1----:R-:W5:Y:S01]  /*8ca30*/  LDL.LU R41, [R1+0xa60] ;  /* 0x000a600001297983 */ /* 0x002f620000300800 */
[----:B---3--:R-:W-:-:S03]  /*8ca40*/  IADD3 R4, P1, R4, UR11, RZ ;  /* 0x0000000b04047c10 */ /* 0x008fc6000ff3e0ff */
[----:B------:R-:W-:Y:S01]  /*8ca50*/  STL [R1+0x920], R73 ;  /* 0x0009204901007387 */ /* 0x000fe20000100800 */
[----:B------:R-:W-:Y:S01]  /*8ca60*/  IADD3 R39, P2, R39, UR11, RZ ;  /* 0x0000000b27277c10 */ /* 0x000fe2000ff5e0ff */
[----:B--2---:R-:W-:Y:S02]  /*8ca70*/  IMAD.MOV.U32 R2, RZ, RZ, R72 ;  /* 0x000000ffff027224 */ /* 0x004fe400078e0048 */
[----:B------:R-:W2:Y:S01]  /*8ca80*/  LDL.LU R40, [R1+0xaa0] ;  /* 0x000aa00001287983 */ /* 0x000ea20000300800 */
[----:B------:R-:W-:-:S03]  /*8ca90*/  IMAD.MOV.U32 R3, RZ, RZ, R73 ;  /* 0x000000ffff037224 */ /* 0x000fc600078e0049 */
[----:B------:R-:W-:Y:S04]  /*8caa0*/  STL [R1+0x964], R4 ;  /* 0x0009640401007387 */ /* 0x000fe80000100800 */
        /* <DEDUP_REMOVED lines=54> */
[----:B------:R-:W-:-:S05]  /*8ce10*/  IADD3 R36, P1, R36, UR11, RZ ;  /* 0x0000000b24247c10 */ /* 0x000fca000ff3e0ff */
[----:B------:R1:W-:Y:S01]  /*8ce20*/  STL [R1+0xae4], R36 ;  /* 0x000ae42401007387 */ /* 0x0003e20000100800 */
[----:B------:R-:W-:Y:S02]  /*8ce30*/  IADD3 R4, P2, R4, UR11, RZ ;  /* 0x0000000b04047c10 */ /* 0x000fe4000ff5e0ff */
[----:B---3--:R-:W-:Y:S01]  /*8ce40*/  IADD3.X R42, R42, UR10, RZ, P1, !PT ;  /* 0x0000000a2a2a7c10 */ /* 0x008fe20008ffe4ff */
[----:B-1----:R-:W-:Y:S01]  /*8ce50*/  IMAD.MOV.U32 R2, RZ, RZ, R36 ;  /* 0x000000ffff027224 */ /* 0x002fe200078e0024 */
[----:B----4-:R-:W-:-:S03]  /*8ce60*/  IADD3.X R39, R39, UR10, RZ, P2, !PT ;  /* 0x0000000a27277c10 */ /* 0x010fc600097fe4ff */
[----:B------:R1:W-:Y:S04]  /*8ce70*/  STL [R1+0xae0], R42 ;  /* 0x000ae02a01007387 */ /* 0x0003e80000100800 */
[----:B------:R3:W-:Y:S04]  /*8ce80*/  STL [R1+0xb24], R4 ;  /* 0x000b240401007387 */ /* 0x0007e80000100800 */
[----:B------:R-:W4:Y:S01]  /*8ce90*/  LDL.LU R36, [R1+0xc60] ;  /* 0x000c600001247983 */ /* 0x000f220000300800 */
[----:B------:R-:W-:-:S03]  /*8cea0*/  IMAD.MOV.U32 R3, RZ, RZ, R42 ;  /* 0x000000ffff037224 */ /* 0x000fc600078e002a */
[----:B------:R3:W-:Y:S04]  /*8ceb0*/  STL [R1+0xb20], R39 ;  /* 0x000b202701007387 */ /* 0x0007e80000100800 */
[----:B-1----:R-:W4:Y:S04]  /*8cec0*/  LDL.LU R42, [R1+0xca0] ;  /* 0x000ca000012a7983 */ /* 0x002f280000300800 */
[----:B------:R1:W-:Y:S01]  /*8ced0*/  LDGSTS.E [R0+0x10e00], [R2.64], P0 ;  /* 0x10e0000002007fae */ /* 0x0003e2000812184c */
[----:B------:R-:W-:Y:S01]  /*8cee0*/  IADD3 R38, P1, R38, UR11, RZ ;  /* 0x0000000b26267c10 */ /* 0x000fe2000ff3e0ff */
[----:B-1----:R-:W-:-:S02]  /*8cef0*/  IMAD.MOV.U32 R2, RZ, RZ, R4 ;  /* 0x000000ffff027224 */ /* 0x002fc400078e0004 */
[----:B------:R-:W-:Y:S01]  /*8cf00*/  IMAD.MOV.U32 R3, RZ, RZ, R39 ;  /* 0x000000ffff037224 */ /* 0x000fe200078e0027 */
[----:B---3--:R-:W4:Y:S01]  /*8cf10*/  LDL.LU R4, [R1+0xce4] ;  /* 0x000ce40001047983 */ /* 0x008f220000300800 */
[----:B------:R-:W-:-:S03]  /*8cf20*/  IADD3 R5, P2, R5, UR11, RZ ;  /* 0x0000000b05057c10 */ /* 0x000fc6000ff5e0ff */
[----:B------:R-:W4:Y:S01]  /*8cf30*/  LDL.LU R39, [R1+0xd24] ;  /* 0x000d240001277983 */ /* 0x000f220000300800 */
[----:B------:R-:W-:-:S03]  /*8cf40*/  IADD3.X R43, R43, UR10, RZ, P1, !PT ;  /* 0x0000000a2b2b7c10 */ /* 0x000fc60008ffe4ff */
[----:B------:R1:W-:Y:S01]  /*8cf50*/  STL [R1+0xb64], R38 ;  /* 0x000b642601007387 */ /* 0x0003e20000100800 */
[----:B------:R-:W-:-:S03]  /*8cf60*/  IADD3.X R6, R6, UR10, RZ, P2, !PT ;  /* 0x0000000a06067c10 */ /* 0x000fc600097fe4ff */
[----:B------:R1:W-:Y:S04]  /*8cf70*/  LDGSTS.E [R0+0x11e00], [R2.64], P0 ;  /* 0x11e0000002007fae */ /* 0x0003e8000812184c */
[----:B------:R1:W-:Y:S04]  /*8cf80*/  STL [R1+0xb60], R43 ;  /* 0x000b602b01007387 */ /* 0x0003e80000100800 */
[----:B------:R-:W-:Y:S01]  /*8cf90*/  STL [R1+0xba4], R5 ;  /* 0x000ba40501007387 */ /* 0x000fe20000100800 */
[----:B-1----:R-:W-:-:S03]  /*8cfa0*/  IMAD.MOV.U32 R2, RZ, RZ, R38 ;  /* 0x000000ffff027224 */ /* 0x002fc600078e0026 */
[----:B------:R-:W4:Y:S01]  /*8cfb0*/  LDL.LU R38, [R1+0xce0] ;  /* 0x000ce00001267983 */ /* 0x000f220000300800 */
[----:B------:R-:W-:-:S03]  /*8cfc0*/  IMAD.MOV.U32 R3, RZ, RZ, R43 ;  /* 0x000000ffff037224 */ /* 0x000fc600078e002b */
[----:B------:R1:W-:Y:S04]  /*8cfd0*/  STL [R1+0xba0], R6 ;  /* 0x000ba00601007387 */ /* 0x0003e80000100800 */
[----:B------:R-:W4:Y:S04]  /*8cfe0*/  LDL.LU R43, [R1+0xd20] ;  /* 0x000d2000012b7983 */ /* 0x000f280000300800 */
[----:B------:R1:W-:Y:S02]  /*8cff0*/  LDGSTS.E [R0+0x12e00], [R2.64], P0 ;  /* 0x12e0000002007fae */ /* 0x0003e4000812184c */
[----:B-1----:R-:W-:-:S02]  /*8d000*/  IMAD.MOV.U32 R2, RZ, RZ, R5 ;  /* 0x000000ffff027224 */ /* 0x002fc400078e0005 */
[----:B------:R-:W-:Y:S02]  /*8d010*/  IMAD.MOV.U32 R3, RZ, RZ, R6 ;  /* 0x000000ffff037224 */ /* 0x000fe400078e0006 */
[----:B------:R-:W4:Y:S04]  /*8d020*/  LDL.LU R6, [R1+0xd64] ;  /* 0x000d640001067983 */ /* 0x000f280000300800 */
[----:B------:R-:W4:Y:S04]  /*8d030*/  LDL.LU R5, [R1+0xda4] ;  /* 0x000da40001057983 */ /* 0x000f280000300800 */
[----:B------:R1:W-:Y:S01]  /*8d040*/  LDGSTS.E [R0+0x13e00], [R2.64], P0 ;  /* 0x13e0000002007fae */ /* 0x0003e2000812184c */
[----:B-----5:R-:W-:-:S04]  /*8d050*/  IADD3 R37, P1, R37, UR11, RZ ;  /* 0x0000000b25257c10 */ /* 0x020fc8000ff3e0ff */
[----:B-1----:R-:W-:Y:S01]  /*8d060*/  MOV R2, R37 ;  /* 0x0000002500027202 */ /* 0x002fe20000000f00 */
[----:B------:R-:W-:Y:S01]  /*8d070*/  STL [R1+0xbe4], R37 ;  /* 0x000be42501007387 */ /* 0x000fe20000100800 */
[----:B------:R-:W-:Y:S02]  /*8d080*/  IADD3 R72, P2, R72, UR11, RZ ;  /* 0x0000000b48487c10 */ /* 0x000fe4000ff5e0ff */
[----:B------:R-:W-:-:S05]  /*8d090*/  IADD3.X R41, R41, UR10, RZ, P1, !PT ;  /* 0x0000000a29297c10 */ /* 0x000fca0008ffe4ff */
[----:B------:R-:W-:Y:S01]  /*8d0a0*/  IMAD.MOV.U32 R3, RZ, RZ, R41 ;  /* 0x000000ffff037224 */ /* 0x000fe200078e0029 */
[----:B------:R1:W-:Y:S01]  /*8d0b0*/  STL [R1+0xbe0], R41 ;  /* 0x000be02901007387 */ /* 0x0003e20000100800 */
[----:B------:R-:W-:-:S03]  /*8d0c0*/  IADD3.X R73, R73, UR10, RZ, P2, !PT ;  /* 0x0000000a49497c10 */ /* 0x000fc600097fe4ff */
[----:B------:R-:W-:Y:S04]  /*8d0d0*/  STL [R1+0xc24], R72 ;  /* 0x000c244801007387 */ /* 0x000fe80000100800 */
[----:B------:R5:W-:Y:S04]  /*8d0e0*/  LDGSTS.E [R0+0x14e00], [R2.64], P0 ;  /* 0x14e0000002007fae */ /* 0x000be8000812184c */
[----:B-1----:R-:W3:Y:S01]  /*8d0f0*/  LDL.LU R41, [R1+0xd60] ;  /* 0x000d600001297983 */ /* 0x002ee20000300800 */
[----:B--2---:R-:W-:-:S03]  /*8d100*/  IADD3 R7, P1, R7, UR11, RZ ;  /* 0x0000000b07077c10 */ /* 0x004fc6000ff3e0ff */
[----:B------:R-:W-:Y:S01]  /*8d110*/  STL [R1+0xc20], R73 ;  /* 0x000c204901007387 */ /* 0x000fe20000100800 */
[----:B------:R-:W-:Y:S01]  /*8d120*/  IADD3 R40, P2, R40, UR11, RZ ;  /* 0x0000000b28287c10 */ /* 0x000fe2000ff5e0ff */
[----:B-----5:R-:W-:Y:S02]  /*8d130*/  IMAD.MOV.U32 R2, RZ, RZ, R72 ;  /* 0x000000ffff027224 */ /* 0x020fe400078e0048 */
[----:B------:R-:W2:Y:S01]  /*8d140*/  LDL.LU R37, [R1+0xda0] ;  /* 0x000da00001257983 */ /* 0x000ea20000300800 */
[----:B------:R-:W-:-:S03]  /*8d150*/  IMAD.MOV.U32 R3, RZ, RZ, R73 ;  /* 0x000000ffff037224 */ /* 0x000fc600078e0049 */
        /* <DEDUP_REMOVED lines=12> */
[----:B----4-:R-:W-:-:S03]  /*8d220*/  IMAD.MOV.U32 R3, RZ, RZ, R42 ;  /* 0x000000ffff037224 */ /* 0x010fc600078e002a */
[----:B-1----:R-:W4:Y:S01]  /*8d230*/  LDL.LU R42, [R1+0xde0] ;  /* 0x000de000012a7983 */ /* 0x002f220000300800 */
[----:B------:R-:W-:Y:S01]  /*8d240*/  IADD3 R4, P1, R4, UR11, RZ ;  /* 0x0000000b04047c10 */ /* 0x000fe2000ff3e0ff */
[----:B------:R-:W-:Y:S02]  /*8d250*/  IMAD.MOV.U32 R2, RZ, RZ, R40 ;  /* 0x000000ffff027224 */ /* 0x000fe400078e0028 */
        /* <DEDUP_REMOVED lines=32> */
[----:B------:R1:W-:Y:S04]  /*8d460*/  LDGSTS.E [R0+0x1ae00], [R2.64], P0 ;  /* 0x1ae0000002007fae */ /* 0x0003e8000812184c */
[----:B------:R-:W3:Y:S01]  /*8d470*/  LDL.LU R73, [R1+0xf20] ;  /* 0x000f200001497983 */ /* 0x000ee20000300800 */
        /* <DEDUP_REMOVED lines=26> */
[----:B------:R-:W-:Y:S02]  /*8d620*/  IADD3.X R43, R43, UR10, RZ, P1, !PT ;  /* 0x0000000a2b2b7c10 */ /* 0x000fe40008ffe4ff */
[----:B-1----:R-:W-:Y:S02]  /*8d630*/  MOV R2, R38 ;  /* 0x0000002600027202 */ /* 0x002fe40000000f00 */
[----:B------:R-:W-:Y:S01]  /*8d640*/  IADD3.X R39, R39, UR10, RZ, P2, !PT ;  /* 0x0000000a27277c10 */ /* 0x000fe200097fe4ff */
        /* <DEDUP_REMOVED lines=22> */
[----:B-1----:R-:W4:Y:S01]  /*8d7b0*/  LDL.LU R41, [R1+0x1060] ;  /* 0x0010600001297983 */ /* 0x002f220000300800 */
[----:B--2---:R-:W-:-:S03]  /*8d7c0*/  IADD3 R5, P1, R5, UR11, RZ ;  /* 0x0000000b05057c10 */ /* 0x004fc6000ff3e0ff */
[----:B------:R-:W-:Y:S01]  /*8d7d0*/  STL [R1+0xf20], R73 ;  /* 0x000f204901007387 */ /* 0x000fe20000100800 */
[----:B------:R-:W-:-:S03]  /*8d7e0*/  IADD3 R37, P2, R37, UR11, RZ ;  /* 0x0000000b25257c10 */ /* 0x000fc6000ff5e0ff */
[----:B------:R-:W2:Y:S01]  /*8d7f0*/  LDL.LU R6, [R1+0x10a0] ;  /* 0x0010a00001067983 */ /* 0x000ea20000300800 */
[----:B---3--:R-:W-:Y:S02]  /*8d800*/  IMAD.MOV.U32 R2, RZ, RZ, R72 ;  /* 0x000000ffff027224 */ /* 0x008fe400078e0048 */
[----:B------:R-:W-:Y:S01]  /*8d810*/  IMAD.MOV.U32 R3, RZ, RZ, R73 ;  /* 0x000000ffff037224 */ /* 0x000fe200078e0049 */
[----:B------:R-:W-:Y:S04]  /*8d820*/  STL [R1+0xf64], R5 ;  /* 0x000f640501007387 */ /* 0x000fe80000100800 */
[----:B------:R1:W-:Y:S02]  /*8d830*/  LDGSTS.E [R0+0x21e00], [R2.64], P0 ;  /* 0x21e0000002007fae */ /* 0x0003e4000812184c */
[----:B-1----:R-:W-:Y:S01]  /*8d840*/  IMAD.MOV.U32 R2, RZ, RZ, R5 ;  /* 0x000000ffff027224 */ /* 0x002fe200078e0005 */
[----:B-----5:R-:W-:-:S05]  /*8d850*/  IADD3.X R36, R36, UR10, RZ, P1, !PT ;  /* 0x0000000a24247c10 */ /* 0x020fca0008ffe4ff */
[----:B------:R-:W-:Y:S01]  /*8d860*/  IMAD.MOV.U32 R3, RZ, RZ, R36 ;  /* 0x000000ffff037224 */ /* 0x000fe200078e0024 */
[----:B------:R1:W-:Y:S01]  /*8d870*/  STL [R1+0xf60], R36 ;  /* 0x000f602401007387 */ /* 0x0003e20000100800 */
[----:B------:R-:W-:-:S03]  /*8d880*/  IADD3.X R42, R42, UR10, RZ, P2, !PT ;  /* 0x0000000a2a2a7c10 */ /* 0x000fc600097fe4ff */
[----:B------:R3:W-:Y:S04]  /*8d890*/  STL [R1+0xfa4], R37 ;  /* 0x000fa42501007387 */ /* 0x0007e80000100800 */
[----:B------:R5:W-:Y:S04]  /*8d8a0*/  LDGSTS.E [R0+0x22e00], [R2.64], P0 ;  /* 0x22e0000002007fae */ /* 0x000be8000812184c */
[----:B-1----:R-:W2:Y:S04]  /*8d8b0*/  LDL.LU R36, [R1+0x10e4] ;  /* 0x0010e40001247983 */ /* 0x002ea80000300800 */
[----:B------:R1:W-:Y:S04]  /*8d8c0*/  STL [R1+0xfa0], R42 ;  /* 0x000fa02a01007387 */ /* 0x0003e80000100800 */
[----:B------:R-:W2:Y:S01]  /*8d8d0*/  LDL.LU R5, [R1+0x1124] ;  /* 0x0011240001057983 */ /* 0x000ea20000300800 */
[----:B-----5:R-:W-:-:S03]  /*8d8e0*/  IMAD.MOV.U32 R2, RZ, RZ, R37 ;  /* 0x000000ffff027224 */ /* 0x020fc600078e0025 */
[----:B---3--:R-:W3:Y:S01]  /*8d8f0*/  LDL.LU R37, [R1+0x10e0] ;  /* 0x0010e00001257983 */ /* 0x008ee20000300800 */
[----:B------:R-:W-:Y:S01]  /*8d900*/  IADD3 R7, P1, R7, UR11, RZ ;  /* 0x0000000b07077c10 */ /* 0x000fe2000ff3e0ff */
[----:B------:R-:W-:Y:S02]  /*8d910*/  IMAD.MOV.U32 R3, RZ, RZ, R42 ;  /* 0x000000ffff037224 */ /* 0x000fe400078e002a */
[----:B-1----:R-:W5:Y:S01]  /*8d920*/  LDL.LU R42, [R1+0x1120] ;  /* 0x00112000012a7983 */ /* 0x002f620000300800 */
        /* <DEDUP_REMOVED lines=8> */
[----:B------:R-:W-:Y:S04]  /*8d9b0*/  STL [R1+0x1024], R40 ;  /* 0x0010242801007387 */ /* 0x000fe80000100800 */
[----:B------:R-:W5:Y:S04]  /*8d9c0*/  LDL.LU R7, [R1+0x1164] ;  /* 0x0011640001077983 */ /* 0x000f680000300800 */
[----:B------:R1:W-:Y:S04]  /*8d9d0*/  STL [R1+0x1020], R43 ;  /* 0x0010202b01007387 */ /* 0x0003e80000100800 */
[----:B------:R1:W-:Y:S04]  /*8d9e0*/  LDGSTS.E [R0+0x24e00], [R2.64], P0 ;  /* 0x24e0000002007fae */ /* 0x0003e8000812184c */
[----:B-1----:R-:W5:Y:S01]  /*8d9f0*/  LDL.LU R38, [R1+0x11a4] ;  /* 0x0011a40001267983 */ /* 0x002f620000300800 */
[----:B------:R-:W-:-:S03]  /*8da00*/  IMAD.MOV.U32 R3, RZ, RZ, R43 ;  /* 0x000000ffff037224 */ /* 0x000fc600078e002b */
[----:B------:R-:W5:Y:S01]  /*8da10*/  LDL.LU R43, [R1+0x1160] ;  /* 0x00116000012b7983 */ /* 0x000f620000300800 */
[----:B------:R-:W-:-:S03]  /*8da20*/  IMAD.MOV.U32 R2, RZ, RZ, R40 ;  /* 0x000000ffff027224 */ /* 0x000fc600078e0028 */
[----:B------:R-:W5:Y:S01]  /*8da30*/  LDL.LU R40, [R1+0x11a0] ;  /* 0x0011a00001287983 */ /* 0x000f620000300800 */
        /* <DEDUP_REMOVED lines=24> */
[----:B---3--:R-:W-:Y:S02]  /*8dbc0*/  IADD3.X R37, R37, UR10, RZ, P1, !PT ;  /* 0x0000000a25257c10 */ /* 0x008fe40008ffe4ff */
[----:B-1----:R-:W-:Y:S02]  /*8dbd0*/  MOV R2, R36 ;  /* 0x0000002400027202 */ /* 0x002fe40000000f00 */
[----:B-----5:R-:W-:Y:S01]  /*8dbe0*/  IADD3.X R42, R42, UR10, RZ, P2, !PT ;  /* 0x0000000a2a2a7c10 */ /* 0x020fe200097fe4ff */
        /* <DEDUP_REMOVED lines=9> */
[----:B-----5:R-:W5:Y:S01]  /*8dc80*/  LDL.LU R42, [R1+0x12e4] ;  /* 0x0012e400012a7983 */ /* 0x020f620000300800 */
[----:B------:R-:W-:-:S03]  /*8dc90*/  IADD3 R7, P1, R7, UR11, RZ ;  /* 0x0000000b07077c10 */ /* 0x000fc6000ff3e0ff */
[----:B------:R-:W5:Y:S04]  /*8dca0*/  LDL.LU R5, [R1+0x1324] ;  /* 0x0013240001057983 */ /* 0x000f680000300800 */
[----:B------:R-:W-:Y:S04]  /*8dcb0*/  STL [R1+0x1164], R7 ;  /* 0x0011640701007387 */ /* 0x000fe80000100800 */
[----:B------:R1:W-:Y:S01]  /*8dcc0*/  LDGSTS.E [R0+0x29e00], [R2.64], P0 ;  /* 0x29e0000002007fae */ /* 0x0003e2000812184c */
[----:B------:R-:W-:Y:S02]  /*8dcd0*/  IADD3 R38, P2, R38, UR11, RZ ;  /* 0x0000000b26267c10 */ /* 0x000fe4000ff5e0ff */
[----:B------:R-:W-:-:S05]  /*8dce0*/  IADD3.X R43, R43, UR10, RZ, P1, !PT ;  /* 0x0000000a2b2b7c10 */ /* 0x000fca0008ffe4ff */
[----:B------:R1:W-:Y:S02]  /*8dcf0*/  STL [R1+0x1160], R43 ;  /* 0x0011602b01007387 */ /* 0x0003e40000100800 */
[----:B-1----:R-:W-:Y:S01]  /*8dd00*/  IMAD.MOV.U32 R3, RZ, RZ, R43 ;  /* 0x000000ffff037224 */ /* 0x002fe200078e002b */
[----:B------:R-:W-:Y:S01]  /*8dd10*/  IADD3.X R40, R40, UR10, RZ, P2, !PT ;  /* 0x0000000a28287c10 */ /* 0x000fe200097fe4ff */
[----:B------:R-:W-:Y:S01]  /*8dd20*/  STL [R1+0x11a4], R38 ;  /* 0x0011a42601007387 */ /* 0x000fe20000100800 */
[----:B------:R-:W-:-:S03]  /*8dd30*/  IMAD.MOV.U32 R2, RZ, RZ, R7 ;  /* 0x000000ffff027224 */ /* 0x000fc600078e0007 */
[----:B------:R-:W5:Y:S04]  /*8dd40*/  LDL.LU R43, [R1+0x12e0] ;  /* 0x0012e000012b7983 */ /* 0x000f680000300800 */
[----:B------:R1:W-:Y:S04]  /*8dd50*/  STL [R1+0x11a0], R40 ;  /* 0x0011a02801007387 */ /* 0x0003e80000100800 */
[----:B------:R-:W5:Y:S04]  /*8dd60*/  LDL.LU R7, [R1+0x1320] ;  /* 0x0013200001077983 */ /* 0x000f680000300800 */
[----:B------:R1:W-:Y:S02]  /*8dd70*/  LDGSTS.E [R0+0x2ae00], [R2.64], P0 ;  /* 0x2ae0000002007fae */ /* 0x0003e4000812184c */
[----:B-1----:R-:W-:-:S02]  /*8dd80*/  IMAD.MOV.U32 R2, RZ, RZ, R38 ;  /* 0x000000ffff027224 */ /* 0x002fc400078e0026 */
[----:B------:R-:W-:Y:S02]  /*8dd90*/  IMAD.MOV.U32 R3, RZ, RZ, R40 ;  /* 0x000000ffff037224 */ /* 0x000fe400078e0028 */
[----:B------:R-:W5:Y:S04]  /*8dda0*/  LDL.LU R40, [R1+0x1364] ;  /* 0x0013640001287983 */ /* 0x000f680000300800 */
[----:B------:R-:W5:Y:S04]  /*8ddb0*/  LDL.LU R38, [R1+0x13a4] ;  /* 0x0013a40001267983 */ /* 0x000f680000300800 */
[----:B------:R1:W-:Y:S01]  /*8ddc0*/  LDGSTS.E [R0+0x2be00], [R2.64], P0 ;  /* 0x2be0000002007fae */ /* 0x0003e2000812184c */
[----:B----4-:R-:W-:-:S02]  /*8ddd0*/  IADD3 R39, P1, R39, UR11, RZ ;  /* 0x0000000b27277c10 */ /* 0x010fc4000ff3e0ff */
[----:B------:R-:W-:Y:S02]  /*8dde0*/  IADD3 R72, P2, R72, UR11, RZ ;  /* 0x0000000b48487c10 */ /* 0x000fe4000ff5e0ff */
[----:B------:R-:W-:Y:S01]  /*8ddf0*/  IADD3.X R41, R41, UR10, RZ, P1, !PT ;  /* 0x0000000a29297c10 */ /* 0x000fe20008ffe4ff */
[----:B------:R-:W-:Y:S01]  /*8de00*/  STL [R1+0x11e4], R39 ;  /* 0x0011e42701007387 */ /* 0x000fe20000100800 */
[----:B------:R-:W-:-:S03]  /*8de10*/  IADD3.X R73, R73, UR10, RZ, P2, !PT ;  /* 0x0000000a49497c10 */ /* 0x000fc600097fe4ff */
[----:B------:R4:W-:Y:S01]  /*8de20*/  STL [R1+0x11e0], R41 ;  /* 0x0011e02901007387 */ /* 0x0009e20000100800 */
[----:B-1----:R-:W-:Y:S02]  /*8de30*/  IMAD.MOV.U32 R2, RZ, RZ, R39 ;  /* 0x000000ffff027224 */ /* 0x002fe400078e0027 */
[----:B------:R-:W-:Y:S01]  /*8de40*/  IMAD.MOV.U32 R3, RZ, RZ, R41 ;  /* 0x000000ffff037224 */ /* 0x000fe200078e0029 */
[----:B------:R-:W-:Y:S04]  /*8de50*/  STL [R1+0x1224], R72 ;  /* 0x0012244801007387 */ /* 0x000fe80000100800 */
[----:B------:R1:W-:Y:S04]  /*8de60*/  LDGSTS.E [R0+0x2ce00], [R2.64], P0 ;  /* 0x2ce0000002007fae */ /* 0x0003e8000812184c */
[----:B----4-:R-:W4:Y:S04]  /*8de70*/  LDL.LU R41, [R1+0x1360] ;  /* 0x0013600001297983 */ /* 0x010f280000300800 */
[----:B------:R-:W-:Y:S01]  /*8de80*/  STL [R1+0x1220], R73 ;  /* 0x0012204901007387 */ /* 0x000fe20000100800 */
[----:B--2---:R-:W-:-:S03]  /*8de90*/  IADD3 R4, P1, R4, UR11, RZ ;  /* 0x0000000b04047c10 */ /* 0x004fc6000ff3e0ff */
[----:B------:R-:W2:Y:S01]  /*8dea0*/  LDL.LU R39, [R1+0x13a0] ;  /* 0x0013a00001277983 */ /* 0x000ea20000300800 */
[----:B-1----:R-:W-:Y:S02]  /*8deb0*/  IMAD.MOV.U32 R2, RZ, RZ, R72 ;  /* 0x000000ffff027224 */ /* 0x002fe400078e0048 */
[----:B------:R-:W-:Y:S01]  /*8dec0*/  IMAD.MOV.U32 R3, RZ, RZ, R73 ;  /* 0x000000ffff037224 */ /* 0x000fe200078e0049 */
[----:B------:R-:W-:Y:S01]  /*8ded0*/  IADD3 R6, P2, R6, UR11, RZ ;  /* 0x0000000b06067c10 */ /* 0x000fe2000ff5e0ff */
[----:B------:R-:W-:Y:S04]  /*8dee0*/  STL [R1+0x1264], R4 ;  /* 0x0012640401007387 */ /* 0x000fe80000100800 */
        /* <DEDUP_REMOVED lines=12> */
[----:B-----5:R-:W-:-:S02]  /*8dfb0*/  IADD3 R42, P1, R42, UR11, RZ ;  /* 0x0000000b2a2a7c10 */ /* 0x020fc4000ff3e0ff */
[----:B-1----:R-:W3:Y:S01]  /*8dfc0*/  LDL.LU R37, [R1+0x13e0] ;  /* 0x0013e00001257983 */ /* 0x002ee20000300800 */
[----:B------:R-:W-:Y:S01]  /*8dfd0*/  IMAD.MOV.U32 R2, RZ, RZ, R6 ;  /* 0x000000ffff027224 */ /* 0x000fe200078e0006 */
[----:B------:R-:W-:Y:S02]  /*8dfe0*/  IADD3 R5, P2, R5, UR11, RZ ;  /* 0x0000000b05057c10 */ /* 0x000fe4000ff5e0ff */
[----:B------:R-:W5:Y:S04]  /*8dff0*/  LDL.LU R6, [R1+0x1420] ;  /* 0x0014200001067983 */ /* 0x000f680000300800 */
[----:B------:R1:W-:Y:S04]  /*8e000*/  LDGSTS.E [R0+0x2fe00], [R2.64], P0 ;  /* 0x2fe0000002007fae */ /* 0x0003e8000812184c */
[----:B------:R-:W-:Y:S01]  /*8e010*/  STL [R1+0x12e4], R42 ;  /* 0x0012e42a01007387 */ /* 0x000fe20000100800 */
[----:B-1----:R-:W-:Y:S01]  /*8e020*/  IMAD.MOV.U32 R2, RZ, RZ, R42 ;  /* 0x000000ffff027224 */ /* 0x002fe200078e002a */
[----:B------:R-:W-:-:S05]  /*8e030*/  IADD3.X R43, R43, UR10, RZ, P1, !PT ;  /* 0x0000000a2b2b7c10 */ /* 0x000fca0008ffe4ff */
[----:B------:R-:W-:Y:S01]  /*8e040*/  IMAD.MOV.U32 R3, RZ, RZ, R43 ;  /* 0x000000ffff037224 */ /* 0x000fe200078e002b */
[----:B------:R-:W-:Y:S01]  /*8e050*/  IADD3.X R7, R7, UR10, RZ, P2, !PT ;  /* 0x0000000a07077c10 */ /* 0x000fe200097fe4ff */
[----:B------:R-:W-:Y:S04]  /*8e060*/  STL [R1+0x12e0], R43 ;  /* 0x0012e02b01007387 */ /* 0x000fe80000100800 */
[----:B------:R-:W-:Y:S04]  /*8e070*/  STL [R1+0x1324], R5 ;  /* 0x0013240501007387 */ /* 0x000fe80000100800 */
[----:B------:R1:W-:Y:S04]  /*8e080*/  LDGSTS.E [R0+0x30e00], [R2.64], P0 ;  /* 0x30e0000002007fae */ /* 0x0003e8000812184c */
[----:B------:R1:W-:Y:S02]  /*8e090*/  STL [R1+0x1320], R7 ;  /* 0x0013200701007387 */ /* 0x0003e40000100800 */
[----:B-1----:R-:W-:-:S02]  /*8e0a0*/  IMAD.MOV.U32 R3, RZ, RZ, R7 ;  /* 0x000000ffff037224 */ /* 0x002fc400078e0007 */
[----:B------:R-:W-:Y:S01]  /*8e0b0*/  IMAD.MOV.U32 R2, RZ, RZ, R5 ;  /* 0x000000ffff027224 */ /* 0x000fe200078e0005 */
[----:B------:R-:W5:Y:S04]  /*8e0c0*/  LDL.LU R7, [R1+0x1460] ;  /* 0x0014600001077983 */ /* 0x000f680000300800 */
[----:B------:R-:W5:Y:S04]  /*8e0d0*/  LDL.LU R5, [R1+0x1464] ;  /* 0x0014640001057983 */ /* 0x000f680000300800 */
[----:B------:R-:W5:Y:S04]  /*8e0e0*/  LDL.LU R77, [R1+0x14a0] ;  /* 0x0014a000014d7983 */ /* 0x000f680000300800 */
[----:B------:R-:W5:Y:S01]  /*8e0f0*/  LDL.LU R76, [R1+0x14a4] ;  /* 0x0014a400014c7983 */ /* 0x000f620000300800 */
[----:B------:R-:W-:-:S02]  /*8e100*/  IADD3 R40, P1, R40, UR11, RZ ;  /* 0x0000000b28287c10 */ /* 0x000fc4000ff3e0ff */
[----:B------:R-:W-:Y:S01]  /*8e110*/  IADD3 R38, P2, R38, UR11, RZ ;  /* 0x0000000b26267c10 */ /* 0x000fe2000ff5e0ff */
[----:B------:R1:W-:Y:S04]  /*8e120*/  LDGSTS.E [R0+0x31e00], [R2.64], P0 ;  /* 0x31e0000002007fae */ /* 0x0003e8000812184c */
[----:B------:R2:W-:Y:S01]  /*8e130*/  STL [R1+0x1364], R40 ;  /* 0x0013642801007387 */ /* 0x0005e20000100800 */
[----:B-1----:R-:W-:Y:S02]  /*8e140*/  MOV R2, R40 ;  /* 0x0000002800027202 */ /* 0x002fe40000000f00 */
[----:B----4-:R-:W-:-:S05]  /*8e150*/  IADD3.X R41, R41, UR10, RZ, P1, !PT ;  /* 0x0000000a29297c10 */ /* 0x010fca0008ffe4ff */
[----:B------:R1:W-:Y:S01]  /*8e160*/  STL [R1+0x1360], R41 ;  /* 0x0013602901007387 */ /* 0x0003e20000100800 */
[----:B--2---:R-:W-:-:S03]  /*8e170*/  IADD3.X R39, R39, UR10, RZ, P2, !PT ;  /* 0x0000000a27277c10 */ /* 0x004fc600097fe4ff */
[----:B------:R-:W-:Y:S04]  /*8e180*/  STL [R1+0x13a4], R38 ;  /* 0x0013a42601007387 */ /* 0x000fe80000100800 */
[----:B------:R2:W-:Y:S04]  /*8e190*/  STL [R1+0x13a0], R39 ;  /* 0x0013a02701007387 */ /* 0x0005e80000100800 */
[----:B------:R-:W4:Y:S04]  /*8e1a0*/  LDL.LU R75, [R1+0x14e0] ;  /* 0x0014e000014b7983 */ /* 0x000f280000300800 */
[----:B------:R-:W4:Y:S04]  /*8e1b0*/  LDL.LU R74, [R1+0x14e4] ;  /* 0x0014e400014a7983 */ /* 0x000f280000300800 */
[----:B------:R-:W4:Y:S04]  /*8e1c0*/  LDL.LU R73, [R1+0x1520] ;  /* 0x0015200001497983 */ /* 0x000f280000300800 */
[----:B------:R-:W4:Y:S04]  /*8e1d0*/  LDL.LU R72, [R1+0x1524] ;  /* 0x0015240001487983 */ /* 0x000f280000300800 */
[----:B------:R-:W4:Y:S01]  /*8e1e0*/  LDL.LU R42, [R1+0x1564] ;  /* 0x00156400012a7983 */ /* 0x000f220000300800 */
[----:B------:R-:W-:-:S03]  /*8e1f0*/  IMAD.MOV.U32 R3, RZ, RZ, R41 ;  /* 0x000000ffff037224 */ /* 0x000fc600078e0029 */
[----:B------:R-:W4:Y:S04]  /*8e200*/  LDL.LU R40, [R1+0x15a4] ;  /* 0x0015a40001287983 */ /* 0x000f280000300800 */
[----:B------:R1:W-:Y:S02]  /*8e210*/  LDGSTS.E [R0+0x32e00], [R2.64], P0 ;  /* 0x32e0000002007fae */ /* 0x0003e4000812184c */
[----:B-1----:R-:W-:Y:S02]  /*8e220*/  IMAD.MOV.U32 R2, RZ, RZ, R38 ;  /* 0x000000ffff027224 */ /* 0x002fe400078e0026 */
[----:B------:R-:W-:-:S05]  /*8e230*/  IMAD.MOV.U32 R3, RZ, RZ, R39 ;  /* 0x000000ffff037224 */ /* 0x000fca00078e0027 */
[----:B------:R1:W-:Y:S01]  /*8e240*/  LDGSTS.E [R0+0x33e00], [R2.64], P0 ;  /* 0x33e0000002007fae */ /* 0x0003e2000812184c */
[----:B------:R-:W-:-:S05]  /*8e250*/  IADD3 R36, P1, R36, UR11, RZ ;  /* 0x0000000b24247c10 */ /* 0x000fca000ff3e0ff */
[----:B------:R-:W-:Y:S01]  /*8e260*/  STL [R1+0x13e4], R36 ;  /* 0x0013e42401007387 */ /* 0x000fe20000100800 */
[----:B------:R-:W-:Y:S02]  /*8e270*/  IADD3 R4, P2, R4, UR11, RZ ;  /* 0x0000000b04047c10 */ /* 0x000fe4000ff5e0ff */
[----:B---3--:R-:W-:-:S05]  /*8e280*/  IADD3.X R37, R37, UR10, RZ, P1, !PT ;  /* 0x0000000a25257c10 */ /* 0x008fca0008ffe4ff */
[----:B------:R3:W-:Y:S01]  /*8e290*/  STL [R1+0x13e0], R37 ;  /* 0x0013e02501007387 */ /* 0x0007e20000100800 */
[----:B-----5:R-:W-:-:S03]  /*8e2a0*/  IADD3.X R6, R6, UR10, RZ, P2, !PT ;  /* 0x0000000a06067c10 */ /* 0x020fc600097fe4ff */
[----:B------:R-:W-:Y:S04]  /*8e2b0*/  STL [R1+0x1424], R4 ;  /* 0x0014240401007387 */ /* 0x000fe80000100800 */
[----:B------:R-:W5:Y:S04]  /*8e2c0*/  LDL.LU R43, [R1+0x1560] ;  /* 0x00156000012b7983 */ /* 0x000f680000300800 */
[----:B------:R3:W-:Y:S04]  /*8e2d0*/  STL [R1+0x1420], R6 ;  /* 0x0014200601007387 */ /* 0x0007e80000100800 */
[----:B------:R-:W5:Y:S04]  /*8e2e0*/  LDL.LU R41, [R1+0x15a0] ;  /* 0x0015a00001297983 */ /* 0x000f680000300800 */
[----:B--2---:R-:W2:Y:S01]  /*8e2f0*/  LDL.LU R39, [R1+0x15e0] ;  /* 0x0015e00001277983 */ /* 0x004ea20000300800 */
[----:B-1----:R-:W-:-:S03]  /*8e300*/  IMAD.MOV.U32 R2, RZ, RZ, R36 ;  /* 0x000000ffff027224 */ /* 0x002fc600078e0024 */
[----:B------:R-:W2:Y:S01]  /*8e310*/  LDL.LU R38, [R1+0x15e4] ;  /* 0x0015e40001267983 */ /* 0x000ea20000300800 */
[----:B------:R-:W-:-:S03]  /*8e320*/  IMAD.MOV.U32 R3, RZ, RZ, R37 ;  /* 0x000000ffff037224 */ /* 0x000fc600078e0025 */
[----:B---3--:R-:W3:Y:S04]  /*8e330*/  LDL.LU R37, [R1+0x1620] ;  /* 0x0016200001257983 */ /* 0x008ee80000300800 */
[----:B------:R-:W3:Y:S04]  /*8e340*/  LDL.LU R36, [R1+0x1624] ;  /* 0x0016240001247983 */ /* 0x000ee80000300800 */
[----:B------:R1:W-:Y:S02]  /*8e350*/  LDGSTS.E [R0+0x34e00], [R2.64], P0 ;  /* 0x34e0000002007fae */ /* 0x0003e4000812184c */
[----:B-1----:R-:W-:-:S02]  /*8e360*/  IMAD.MOV.U32 R2, RZ, RZ, R4 ;  /* 0x000000ffff027224 */ /* 0x002fc400078e0004 */
[----:B------:R-:W-:Y:S02]  /*8e370*/  IMAD.MOV.U32 R3, RZ, RZ, R6 ;  /* 0x000000ffff037224 */ /* 0x000fe400078e0006 */
[----:B------:R-:W3:Y:S04]  /*8e380*/  LDL.LU R6, [R1+0x1664] ;  /* 0x0016640001067983 */ /* 0x000ee80000300800 */
[----:B------:R-:W3:Y:S04]  /*8e390*/  LDL.LU R4, [R1+0x16a4] ;  /* 0x0016a40001047983 */ /* 0x000ee80000300800 */
[----:B------:R1:W-:Y:S01]  /*8e3a0*/  LDGSTS.E [R0+0x35e00], [R2.64], P0 ;  /* 0x35e0000002007fae */ /* 0x0003e2000812184c */
[----:B------:R-:W-:-:S04]  /*8e3b0*/  IADD3 R5, P1, R5, UR11, RZ ;  /* 0x0000000b05057c10 */ /* 0x000fc8000ff3e0ff */
[----:B------:R-:W-:Y:S01]  /*8e3c0*/  IADD3.X R7, R7, UR10, RZ, P1, !PT ;  /* 0x0000000a07077c10 */ /* 0x000fe20008ffe4ff */
[----:B------:R-:W-:Y:S01]  /*8e3d0*/  STL [R1+0x1464], R5 ;  /* 0x0014640501007387 */ /* 0x000fe20000100800 */
[----:B------:R-:W-:-:S03]  /*8e3e0*/  IADD3 R76, P2, R76, UR11, RZ ;  /* 0x0000000b4c4c7c10 */ /* 0x000fc6000ff5e0ff */
[----:B------:R1:W-:Y:S02]  /*8e3f0*/  STL [R1+0x1460], R7 ;  /* 0x0014600701007387 */ /* 0x0003e40000100800 */
[----:B-1----:R-:W-:Y:S02]  /*8e400*/  IMAD.MOV.U32 R3, RZ, RZ, R7 ;  /* 0x000000ffff037224 */ /* 0x002fe400078e0007 */
[----:B------:R-:W-:Y:S04]  /*8e410*/  STL [R1+0x14a4], R76 ;  /* 0x0014a44c01007387 */ /* 0x000fe80000100800 */
[----:B------:R-:W3:Y:S01]  /*8e420*/  LDL.LU R7, [R1+0x1660] ;  /* 0x0016600001077983 */ /* 0x000ee20000300800 */
[----:B------:R-:W-:Y:S01]  /*8e430*/  IADD3.X R77, R77, UR10, RZ, P2, !PT ;  /* 0x0000000a4d4d7c10 */ /* 0x000fe200097fe4ff */
[----:B------:R-:W-:-:S04]  /*8e440*/  IMAD.MOV.U32 R2, RZ, RZ, R5 ;  /* 0x000000ffff027224 */ /* 0x000fc800078e0005 */
[----:B------:R-:W-:Y:S04]  /*8e450*/  STL [R1+0x14a0], R77 ;  /* 0x0014a04d01007387 */ /* 0x000fe80000100800 */
[----:B------:R-:W3:Y:S04]  /*8e460*/  LDL.LU R5, [R1+0x16a0] ;  /* 0x0016a00001057983 */ /* 0x000ee80000300800 */
[----:B------:R1:W-:Y:S02]  /*8e470*/  LDGSTS.E [R0+0x36e00], [R2.64], P0 ;  /* 0x36e0000002007fae */ /* 0x0003e4000812184c */
[----:B-1----:R-:W-:-:S02]  /*8e480*/  IMAD.MOV.U32 R2, RZ, RZ, R76 ;  /* 0x000000ffff027224 */ /* 0x002fc400078e004c */
[----:B------:R-:W-:-:S05]  /*8e490*/  IMAD.MOV.U32 R3, RZ, RZ, R77 ;  /* 0x000000ffff037224 */ /* 0x000fca00078e004d */
[----:B------:R1:W-:Y:S01]  /*8e4a0*/  LDGSTS.E [R0+0x37e00], [R2.64], P0 ;  /* 0x37e0000002007fae */ /* 0x0003e2000812184c */
[----:B------:R-:W-:Y:S01]  /*8e4b0*/  UIADD3 UR4, UR4, 0x1, URZ ;  /* 0x0000000104047890 */ /* 0x000fe2000fffe03f */
        /* <DEDUP_REMOVED lines=14> */
[----:B----4-:R-:W-:-:S04]  /*8e5a0*/  IADD3 R74, P1, R74, UR11, RZ ;  /* 0x0000000b4a4a7c10 */ /* 0x010fc8000ff3e0ff */
[----:B------:R-:W-:Y:S01]  /*8e5b0*/  IADD3.X R75, R75, UR10, RZ, P1, !PT ;  /* 0x0000000a4b4b7c10 */ /* 0x000fe20008ffe4ff */
[----:B-1----:R-:W-:Y:S01]  /*8e5c0*/  IMAD.MOV.U32 R2, RZ, RZ, R74 ;  /* 0x000000ffff027224 */ /* 0x002fe200078e004a */
[----:B------:R-:W-:-:S03]  /*8e5d0*/  IADD3 R72, P2, R72, UR11, RZ ;  /* 0x0000000b48487c10 */ /* 0x000fc6000ff5e0ff */
[----:B------:R-:W-:Y:S01]  /*8e5e0*/  IMAD.MOV.U32 R3, RZ, RZ, R75 ;  /* 0x000000ffff037224 */ /* 0x000fe200078e004b */
[----:B------:R-:W-:Y:S02]  /*8e5f0*/  IADD3.X R73, R73, UR10, RZ, P2, !PT ;  /* 0x0000000a49497c10 */ /* 0x000fe400097fe4ff */
[----:B------:R-:W-:Y:S02]  /*8e600*/  IADD3 R42, P1, R42, UR11, RZ ;  /* 0x0000000b2a2a7c10 */ /* 0x000fe4000ff3e0ff */
[----:B------:R1:W-:Y:S01]  /*8e610*/  LDGSTS.E [R0+0x38e00], [R2.64], P0 ;  /* 0x38e0000002007fae */ /* 0x0003e2000812184c */
[----:B------:R-:W-:Y:S01]  /*8e620*/  IADD3 R40, P2, R40, UR11, RZ ;  /* 0x0000000b28287c10 */ /* 0x000fe2000ff5e0ff */
[----:B-1----:R-:W-:Y:S02]  /*8e630*/  IMAD.MOV.U32 R2, RZ, RZ, R72 ;  /* 0x000000ffff027224 */ /* 0x002fe400078e0048 */
[----:B------:R-:W-:-:S05]  /*8e640*/  IMAD.MOV.U32 R3, RZ, RZ, R73 ;  /* 0x000000ffff037224 */ /* 0x000fca00078e0049 */
[----:B------:R1:W-:Y:S02]  /*8e650*/  LDGSTS.E [R0+0x39e00], [R2.64], P0 ;  /* 0x39e0000002007fae */ /* 0x0003e4000812184c */
[----:B-1----:R-:W-:Y:S02]  /*8e660*/  IMAD.MOV.U32 R2, RZ, RZ, R42 ;  /* 0x000000ffff027224 */ /* 0x002fe400078e002a */
[----:B------:R-:W-:Y:S04]  /*8e670*/  STL [R1+0x14e4], R74 ;  /* 0x0014e44a01007387 */ /* 0x000fe80000100800 */
[----:B------:R-:W-:Y:S04]  /*8e680*/  STL [R1+0x14e0], R75 ;  /* 0x0014e04b01007387 */ /* 0x000fe80000100800 */
[----:B------:R-:W-:Y:S04]  /*8e690*/  STL [R1+0x1524], R72 ;  /* 0x0015244801007387 */ /* 0x000fe80000100800 */
[----:B------:R-:W-:Y:S04]  /*8e6a0*/  STL [R1+0x1520], R73 ;  /* 0x0015204901007387 */ /* 0x000fe80000100800 */
[----:B------:R-:W-:Y:S01]  /*8e6b0*/  STL [R1+0x1564], R42 ;  /* 0x0015642a01007387 */ /* 0x000fe20000100800 */
[----:B-----5:R-:W-:-:S05]  /*8e6c0*/  IADD3.X R43, R43, UR10, RZ, P1, !PT ;  /* 0x0000000a2b2b7c10 */ /* 0x020fca0008ffe4ff */
[----:B------:R-:W-:Y:S01]  /*8e6d0*/  IMAD.MOV.U32 R3, RZ, RZ, R43 ;  /* 0x000000ffff037224 */ /* 0x000fe200078e002b */
[----:B------:R-:W-:-:S04]  /*8e6e0*/  IADD3.X R41, R41, UR10, RZ, P2, !PT ;  /* 0x0000000a29297c10 */ /* 0x000fc800097fe4ff */
[----:B------:R1:W-:Y:S01]  /*8e6f0*/  LDGSTS.E [R0+0x3ae00], [R2.64], P0 ;  /* 0x3ae0000002007fae */ /* 0x0003e2000812184c */
[----:B--2---:R-:W-:-:S04]  /*8e700*/  IADD3 R38, P1, R38, UR11, RZ ;  /* 0x0000000b26267c10 */ /* 0x004fc8000ff3e0ff */
[----:B------:R-:W-:Y:S01]  /*8e710*/  IADD3.X R39, R39, UR10, RZ, P1, !PT ;  /* 0x0000000a27277c10 */ /* 0x000fe20008ffe4ff */
[----:B-1----:R-:W-:Y:S02]  /*8e720*/  IMAD.MOV.U32 R2, RZ, RZ, R40 ;  /* 0x000000ffff027224 */ /* 0x002fe400078e0028 */
[----:B------:R-:W-:Y:S01]  /*8e730*/  IMAD.MOV.U32 R3, RZ, RZ, R41 ;  /* 0x000000ffff037224 */ /* 0x000fe200078e0029 */
[----:B---3--:R-:W-:-:S04]  /*8e740*/  IADD3 R36, P2, R36, UR11, RZ ;  /* 0x0000000b24247c10 */ /* 0x008fc8000ff5e0ff */
[----:B------:R1:W-:Y:S01]  /*8e750*/  LDGSTS.E [R0+0x3be00], [R2.64], P0 ;  /* 0x3be0000002007fae */ /* 0x0003e2000812184c */
[----:B------:R-:W-:-:S03]  /*8e760*/  IADD3.X R37, R37, UR10, RZ, P2, !PT ;  /* 0x0000000a25257c10 */ /* 0x000fc600097fe4ff */
[----:B------:R-:W-:Y:S01]  /*8e770*/  STL [R1+0x1560], R43 ;  /* 0x0015602b01007387 */ /* 0x000fe20000100800 */
[----:B-1----:R-:W-:Y:S01]  /*8e780*/  MOV R2, R38 ;  /* 0x0000002600027202 */ /* 0x002fe20000000f00 */
[----:B------:R-:W-:Y:S01]  /*8e790*/  IMAD.MOV.U32 R3, RZ, RZ, R39 ;  /* 0x000000ffff037224 */ /* 0x000fe200078e0027 */
[----:B------:R-:W-:-:S04]  /*8e7a0*/  IADD3 R6, P1, R6, UR11, RZ ;  /* 0x0000000b06067c10 */ /* 0x000fc8000ff3e0ff */
[----:B------:R1:W-:Y:S04]  /*8e7b0*/  LDGSTS.E [R0+0x3ce00], [R2.64], P0 ;  /* 0x3ce0000002007fae */ /* 0x0003e8000812184c */
[----:B------:R-:W-:Y:S04]  /*8e7c0*/  STL [R1+0x15a4], R40 ;  /* 0x0015a42801007387 */ /* 0x000fe80000100800 */
[----:B------:R2:W-:Y:S01]  /*8e7d0*/  STL [R1+0x15a0], R41 ;  /* 0x0015a02901007387 */ /* 0x0005e20000100800 */
[----:B-1----:R-:W-:Y:S02]  /*8e7e0*/  IMAD.MOV.U32 R2, RZ, RZ, R36 ;  /* 0x000000ffff027224 */ /* 0x002fe400078e0024 */
[----:B------:R-:W-:Y:S01]  /*8e7f0*/  IMAD.MOV.U32 R3, RZ, RZ, R37 ;  /* 0x000000ffff037224 */ /* 0x000fe200078e0025 */
[----:B------:R-:W-:Y:S01]  /*8e800*/  STL [R1+0x15e4], R38 ;  /* 0x0015e42601007387 */ /* 0x000fe20000100800 */
[----:B--2---:R-:W-:-:S03]  /*8e810*/  IMAD.MOV.U32 R41, RZ, RZ, 0x7f ;  /* 0x0000007fff297424 */ /* 0x004fc600078e00ff */
[----:B------:R1:W-:Y:S01]  /*8e820*/  LDGSTS.E [R0+0x3de00], [R2.64], P0 ;  /* 0x3de0000002007fae */ /* 0x0003e2000812184c */
[----:B------:R-:W-:-:S03]  /*8e830*/  IADD3 R4, P2, R4, UR11, RZ ;  /* 0x0000000b04047c10 */ /* 0x000fc6000ff5e0ff */
[----:B------:R-:W-:Y:S01]  /*8e840*/  STL [R1+0x15e0], R39 ;  /* 0x0015e02701007387 */ /* 0x000fe20000100800 */
[----:B------:R-:W-:Y:S01]  /*8e850*/  IADD3.X R7, R7, UR10, RZ, P1, !PT ;  /* 0x0000000a07077c10 */ /* 0x000fe20008ffe4ff */
[----:B-1----:R-:W-:Y:S02]  /*8e860*/  IMAD.MOV.U32 R2, RZ, RZ, R6 ;  /* 0x000000ffff027224 */ /* 0x002fe400078e0006 */
[----:B------:R-:W-:Y:S02]  /*8e870*/  STL [R1+0x1624], R36 ;  /* 0x0016242401007387 */ /* 0x000fe40000100800 */
[----:B------:R-:W-:Y:S02]  /*8e880*/  IMAD.MOV.U32 R3, RZ, RZ, R7 ;  /* 0x000000ffff037224 */ /* 0x000fe400078e0007 */
[----:B------:R-:W-:Y:S01]  /*8e890*/  STL [R1+0x1620], R37 ;  /* 0x0016202501007387 */ /* 0x000fe20000100800 */
[----:B------:R-:W-:-:S03]  /*8e8a0*/  IADD3 R41, R41, c[0x0][0x180], RZ ;  /* 0x0000600029297a10 */ /* 0x000fc60007ffe0ff */
[----:B------:R-:W-:Y:S01]  /*8e8b0*/  STL [R1+0x1664], R6 ;  /* 0x0016640601007387 */ /* 0x000fe20000100800 */
[----:B------:R-:W-:-:S03]  /*8e8c0*/  IADD3.X R5, R5, UR10, RZ, P2, !PT ;  /* 0x0000000a05057c10 */ /* 0x000fc600097fe4ff */
[----:B------:R-:W-:Y:S04]  /*8e8d0*/  STL [R1+0x1660], R7 ;  /* 0x0016600701007387 */ /* 0x000fe80000100800 */
[----:B------:R1:W-:Y:S04]  /*8e8e0*/  LDGSTS.E [R0+0x3ee00], [R2.64], P0 ;  /* 0x3ee0000002007fae */ /* 0x0003e8000812184c */
[----:B------:R2:W-:Y:S01]  /*8e8f0*/  STL [R1+0x16a4], R4 ;  /* 0x0016a40401007387 */ /* 0x0005e20000100800 */
[----:B-1----:R-:W-:Y:S01]  /*8e900*/  IMAD.MOV.U32 R2, RZ, RZ, R4 ;  /* 0x000000ffff027224 */ /* 0x002fe200078e0004 */
[----:B--2---:R-:W-:Y:S01]  /*8e910*/  SHF.R.S32.HI R4, RZ, 0x1f, R41 ;  /* 0x0000001fff047819 */ /* 0x004fe20000011429 */
[----:B------:R-:W-:-:S03]  /*8e920*/  IMAD.MOV.U32 R3, RZ, RZ, R5 ;  /* 0x000000ffff037224 */ /* 0x000fc600078e0005 */
[----:B------:R-:W-:Y:S01]  /*8e930*/  LEA.HI R4, R4, R41, RZ, 0x7 ;  /* 0x0000002904047211 */ /* 0x000fe200078f38ff */
[----:B------:R1:W-:Y:S03]  /*8e940*/  STL [R1+0x16a0], R5 ;  /* 0x0016a00501007387 */ /* 0x0003e60000100800 */
[----:B------:R-:W-:Y:S01]  /*8e950*/  SHF.R.S32.HI R4, RZ, 0x7, R4 ;  /* 0x00000007ff047819 */ /* 0x000fe20000011404 */
[----:B------:R1:W-:Y:S03]  /*8e960*/  LDGSTS.E [R0+0x3fe00], [R2.64], P0 ;  /* 0x3fe0000002007fae */ /* 0x0003e6000812184c */
[----:B------:R-:W-:Y:S01]  /*8e970*/  ISETP.NE.U32.AND P0, PT, R4, UR4, PT ;  /* 0x0000000404007c0c */ /* 0x000fe2000bf05070 */
[C---:B------:R-:W-:Y:S01]  /*8e980*/  HMMA.1688.F32.TF32 R220, R56.reuse, R78, R196 ;  /* 0x0000004e38dc723c */ /* 0x040fe200000810c4 */
[----:B------:R-:W0:Y:S07]  /*8e990*/  LDGDEPBAR ;  /* 0x00000000000079af */ /* 0x000e2e0000000000 */
        /* <DEDUP_REMOVED lines=10> */
[----:B-1----:R-:W-:Y:S01]  /*8ea40*/  @!P0 CALL.REL.NOINC `(.L_x_0) ;  /* 0x0000001000008944 */ /* 0x002fe20003c00000 */
[----:B------:R-:W-:Y:S06]  /*8ea50*/  BRA `(.L_x_1) ;  /* 0xfffd142000007947 */ /* 0x000fec000383ffff */
.L_x_0:
[----:B------:R-:W-:-:S06]  /*8ea60*/  NOP ;  /* 0x0000000000007918 */ /* 0x000fcc0000000000 */
[----:B------:R-:W-:-:S06]  /*8ea70*/  NOP ;  /* 0x0000000000007918 */ /* 0x000fcc0000000000 */
[----:B--2---:R-:W2:Y:S01]  /*8ea80*/  LDL.LU R6, [R1+0x478] ;  /* 0x0004780001067983 */ /* 0x004ea20000300800 */
[----:B------:R-:W-:-:S04]  /*8ea90*/  DEPBAR.LE SB0, 0x0 ;  /* 0x000080000000791a */ /* 0x000fc80000000000 */
[----:B------:R-:W1:Y:S04]  /*8eaa0*/  S2R R7, SR_TID.X ;  /* 0x0000000000077919 */ /* 0x000e680000002100 */
[----:B------:R-:W-:Y:S01]  /*8eab0*/  STL [R1+0x19f8], R59 ;  /* 0x0019f83b01007387 */ /* 0x000fe20000100800 */
[C---:B-1----:R-:W-:Y:S01]  /*8eac0*/  IMAD.SHL.U32 R2, R7.reuse, 0x20, RZ ;  /* 0x0000002007027824 */ /* 0x042fe200078e00ff */
[C---:B------:R-:W-:Y:S01]  /*8ead0*/  LOP3.LUT R36, R7.reuse, 0x7f, RZ, 0xc0, !PT ;  /* 0x0000007f07247812 */ /* 0x040fe200078ec0ff */
[C---:B------:R-:W-:Y:S02]  /*8eae0*/  IMAD.SHL.U32 R0, R7.reuse, 0x4, RZ ;  /* 0x0000000407007824 */ /* 0x040fe400078e00ff */
[C---:B------:R-:W-:Y:S01]  /*8eaf0*/  IMAD.SHL.U32 R4, R7.reuse, 0x400, RZ ;  /* 0x0000040007047824 */ /* 0x040fe200078e00ff */
[----:B------:R-:W-:Y:S01]  /*8eb00*/  LOP3.LUT R2, R2, 0x60, RZ, 0xc0, !PT ;  /* 0x0000006002027812 */ /* 0x000fe200078ec0ff */
[----:B------:R-:W-:-:S02]  /*8eb10*/  IMAD.SHL.U32 R3, R7, 0x1000, RZ ;  /* 0x0000100007037824 */ /* 0x000fc400078e00ff */
[----:B------:R-:W-:Y:S01]  /*8eb20*/  IMAD.SHL.U32 R5, R7, 0x40, RZ ;  /* 0x0000004007057824 */ /* 0x000fe200078e00ff */
[----:B------:R-:W-:Y:S02]  /*8eb30*/  SHF.R.U32.HI R7, RZ, 0x6, R7 ;  /* 0x00000006ff077819 */ /* 0x000fe40000011607 */
[----:B------:R-:W-:Y:S02]  /*8eb40*/  LOP3.LUT R2, R2, 0x70, R0, 0x78, !PT ;  /* 0x0000007002027812 */ /* 0x000fe400078e7800 */
[----:B------:R-:W-:Y:S02]  /*8eb50*/  SGXT.U32 R7, R7, 0x1 ;  /* 0x000000010707781a */ /* 0x000fe40000000000 */
[----:B------:R-:W-:Y:S02]  /*8eb60*/  LOP3.LUT R0, R3, 0x6000, RZ, 0xc0, !PT ;  /* 0x0000600003007812 */ /* 0x000fe400078ec0ff */
[----:B------:R-:W-:Y:S02]  /*8eb70*/  LOP3.LUT R4, R4, 0x6000, RZ, 0xc0, !PT ;  /* 0x0000600004047812 */ /* 0x000fe400078ec0ff */
[----:B------:R-:W-:Y:S01]  /*8eb80*/  LOP3.LUT R3, R5, 0x1800, RZ, 0xc0, !PT ;  /* 0x0000180005037812 */ /* 0x000fe200078ec0ff */
[----:B------:R-:W-:Y:S01]  /*8eb90*/  IMAD R0, R36, 0x10, R0 ;  /* 0x0000001024007824 */ /* 0x000fe200078e0200 */
[----:B------:R-:W-:Y:S02]  /*8eba0*/  BAR.SYNC.DEFER_BLOCKING 0x0 ;  /* 0x0000000000007b1d */ /* 0x000fe40000010000 */
[----:B------:R-:W-:-:S02]  /*8ebb0*/  IADD3 R2, R2, R4, R3 ;  /* 0x0000000402027210 */ /* 0x000fc40007ffe003 */
[C-C-:B--2---:R-:W-:Y:S02]  /*8ebc0*/  LOP3.LUT R5, R6.reuse, 0x6, R7.reuse, 0xfe, !PT ;  /* 0x0000000606057812 */ /* 0x144fe400078efe07 */
[C-C-:B------:R-:W-:Y:S02]  /*8ebd0*/  LOP3.LUT R4, R6.reuse, 0x8, R7.reuse, 0xfe, !PT ;  /* 0x0000000806047812 */ /* 0x140fe400078efe07 */
[C-C-:B------:R-:W-:Y:S01]  /*8ebe0*/  LOP3.LUT R36, R6.reuse, 0xa, R7.reuse, 0xfe, !PT ;  /* 0x0000000a06247812 */ /* 0x140fe200078efe07 */
[----:B------:R1:W-:Y:S04]  /*8ebf0*/  STL [R1+0x30], R5 ;  /* 0x0000300501007387 */ /* 0x0003e80000100800 */
[----:B------:R2:W-:Y:S01]  /*8ec00*/  STL [R1+0x34], R4 ;  /* 0x0000340401007387 */ /* 0x0005e20000100800 */
[----:B-1----:R-:W-:-:S03]  /*8ec10*/  LOP3.LUT R5, R6, 0xc, R7, 0xfe, !PT ;  /* 0x0000000c06057812 */ /* 0x002fc600078efe07 */
[----:B------:R1:W-:Y:S01]  /*8ec20*/  STL [R1+0x38], R36 ;  /* 0x0000382401007387 */ /* 0x0003e20000100800 */
[----:B--2---:R-:W-:-:S03]  /*8ec30*/  LOP3.LUT R4, R6, 0xe, R7, 0xfe, !PT ;  /* 0x0000000e06047812 */ /* 0x004fc600078efe07 */
[----:B------:R2:W-:Y:S01]  /*8ec40*/  STL [R1+0x3c], R5 ;  /* 0x00003c0501007387 */ /* 0x0005e20000100800 */
[----:B-1----:R-:W-:-:S03]  /*8ec50*/  LOP3.LUT R36, R6, 0x10, R7, 0xfe, !PT ;  /* 0x0000001006247812 */ /* 0x002fc600078efe07 */
[----:B------:R1:W-:Y:S01]  /*8ec60*/  STL [R1+0x40], R4 ;  /* 0x0000400401007387 */ /* 0x0003e20000100800 */
[----:B--2---:R-:W-:-:S03]  /*8ec70*/  LOP3.LUT R5, R6, 0x12, R7, 0xfe, !PT ;  /* 0x0000001206057812 */ /* 0x004fc600078efe07 */
[----:B------:R2:W-:Y:S04]  /*8ec80*/  STL [R1+0x44], R36 ;  /* 0x0000442401007387 */ /* 0x0005e80000100800 */
[----:B------:R3:W-:Y:S01]  /*8ec90*/  STL [R1+0x4c], R5 ;  /* 0x00004c0501007387 */ /* 0x0007e20000100800 */
[C-C-:B-1----:R-:W-:Y:S02]  /*8eca0*/  LOP3.LUT R4, R6.reuse, 0x14, R7.reuse, 0xfe, !PT ;  /* 0x0000001406047812 */ /* 0x142fe400078efe07 */
[----:B--2---:R-:W-:-:S03]  /*8ecb0*/  LOP3.LUT R36, R6, 0x16, R7, 0xfe, !PT ;  /* 0x0000001606247812 */ /* 0x004fc600078efe07 */
[----:B------:R1:W-:Y:S01]  /*8ecc0*/  STL [R1+0x50], R4 ;  /* 0x0000500401007387 */ /* 0x0003e20000100800 */
[----:B---3--:R-:W-:-:S03]  /*8ecd0*/  LOP3.LUT R5, R6, 0x18, R7, 0xfe, !PT ;  /* 0x0000001806057812 */ /* 0x008fc600078efe07 */
        /* <DEDUP_REMOVED lines=485> */
[C-C-:B---3--:R-:W-:Y:S02]  /*90b30*/  LOP3.LUT R5, R6.reuse, 0x1fe, R7.reuse, 0xfe, !PT ;  /* 0x000001fe06057812 */ /* 0x148fe400078efe07 */
[C---:B------:R-:W-:Y:S02]  /*90b40*/  LOP3.LUT R59, R6.reuse, R7, RZ, 0xfc, !PT ;  /* 0x00000007063b7212 */ /* 0x040fe400078efcff */
[C-C-:B------:R-:W-:Y:S01]  /*90b50*/  LOP3.LUT R3, R6.reuse, 0x2, R7.reuse, 0xfe, !PT ;  /* 0x0000000206037812 */ /* 0x140fe200078efe07 */
[----:B-1----:R-:W2:Y:S01]  /*90b60*/  LDL.LU R4, [R1+0xc0] ;  /* 0x0000c00001047983 */ /* 0x002ea20000300800 */
[----:B------:R-:W-:-:S03]  /*90b70*/  LOP3.LUT R252, R6, 0x4, R7, 0xfe, !PT ;  /* 0x0000000406fc7812 */ /* 0x000fc600078efe07 */
[----:B------:R-:W-:Y:S04]  /*90b80*/  STL [R1+0x5fc], R36 ;  /* 0x0005fc2401007387 */ /* 0x000fe80000100800 */
[----:B------:R1:W-:Y:S04]  /*90b90*/  STL [R1+0x2dc], R5 ;  /* 0x0002dc0501007387 */ /* 0x0003e80000100800 */
[----:B-1----:R-:W2:Y:S04]  /*90ba0*/  LDL.LU R5, [R1+0xa0] ;  /* 0x0000a00001057983 */ /* 0x002ea80000300800 */
        /* <DEDUP_REMOVED lines=18> */
[----:B------:R-:W-:Y:S04]  /*90cd0*/  STS.128 [R2+0x100], R36 ;  /* 0x0001002402007388 */ /* 0x000fe80000000c00 */
[----:B--2---:R1:W-:Y:S02]  /*90ce0*/  STS.128 [R2], R4 ;  /* 0x0000000402007388 */ /* 0x0043e40000000c00 */
[----:B-1----:R-:W-:Y:S01]  /*90cf0*/  IMAD.MOV.U32 R4, RZ, RZ, R97 ;  /* 0x000000ffff047224 */ /* 0x002fe200078e0061 */
[----:B------:R-:W-:Y:S01]  /*90d00*/  MOV R5, R93 ;  /* 0x0000005d00057202 */ /* 0x000fe20000000f00 */
[----:B------:R-:W-:Y:S02]  /*90d10*/  IMAD.MOV.U32 R6, RZ, RZ, R89 ;  /* 0x000000ffff067224 */ /* 0x000fe400078e0059 */
[----:B------:R-:W-:-:S05]  /*90d20*/  IMAD.MOV.U32 R7, RZ, RZ, R65 ;  /* 0x000000ffff077224 */ /* 0x000fca00078e0041 */
[----:B------:R1:W-:Y:S04]  /*90d30*/  STS.128 [R2+0x500], R4 ;  /* 0x0005000402007388 */ /* 0x0003e80000000c00 */
[----:B-1----:R-:W2:Y:S04]  /*90d40*/  LDL.LU R6, [R1+0x300] ;  /* 0x0003000001067983 */ /* 0x002ea80000300800 */
[----:B------:R-:W2:Y:S04]  /*90d50*/  LDL.LU R7, [R1+0x2f0] ;  /* 0x0002f00001077983 */ /* 0x000ea80000300800 */
[----:B------:R-:W3:Y:S04]  /*90d60*/  LDL.LU R38, [R1+0x304] ;  /* 0x0003040001267983 */ /* 0x000ee80000300800 */
[----:B-----5:R1:W-:Y:S04]  /*90d70*/  STS.128 [R2+0x480], R40 ;  /* 0x0004802802007388 */ /* 0x0203e80000000c00 */
[----:B------:R-:W3:Y:S04]  /*90d80*/  LDL.LU R39, [R1+0x2f4] ;  /* 0x0002f40001277983 */ /* 0x000ee80000300800 */
[----:B-1----:R-:W5:Y:S04]  /*90d90*/  LDL.LU R42, [R1+0x308] ;  /* 0x00030800012a7983 */ /* 0x002f680000300800 */
[----:B------:R-:W5:Y:S01]  /*90da0*/  LDL.LU R43, [R1+0x2f8] ;  /* 0x0002f800012b7983 */ /* 0x000f620000300800 */
[----:B------:R-:W-:-:S02]  /*90db0*/  IMAD.MOV.U32 R4, RZ, RZ, R52 ;  /* 0x000000ffff047224 */ /* 0x000fc400078e0034 */
[----:B------:R-:W-:Y:S02]  /*90dc0*/  IMAD.MOV.U32 R5, RZ, RZ, R48 ;  /* 0x000000ffff057224 */ /* 0x000fe400078e0030 */
[----:B------:R-:W-:Y:S02]  /*90dd0*/  IMAD.MOV.U32 R36, RZ, RZ, R53 ;  /* 0x000000ffff247224 */ /* 0x000fe400078e0035 */
[----:B------:R-:W-:Y:S02]  /*90de0*/  IMAD.MOV.U32 R37, RZ, RZ, R49 ;  /* 0x000000ffff257224 */ /* 0x000fe400078e0031 */
[----:B------:R-:W-:Y:S02]  /*90df0*/  IMAD.MOV.U32 R40, RZ, RZ, R54 ;  /* 0x000000ffff287224 */ /* 0x000fe400078e0036 */
[----:B------:R-:W-:Y:S01]  /*90e00*/  IMAD.MOV.U32 R41, RZ, RZ, R50 ;  /* 0x000000ffff297224 */ /* 0x000fe200078e0032 */
[----:B----4-:R1:W-:Y:S01]  /*90e10*/  STS.128 [R2+0x80], R72 ;  /* 0x0000804802007388 */ /* 0x0103e20000000c00 */
[----:B------:R-:W-:-:S02]  /*90e20*/  IMAD.MOV.U32 R64, RZ, RZ, R99 ;  /* 0x000000ffff407224 */ /* 0x000fc400078e0063 */
[----:B-1----:R-:W-:Y:S01]  /*90e30*/  IMAD.MOV.U32 R72, RZ, RZ, R98 ;  /* 0x000000ffff487224 */ /* 0x002fe200078e0062 */
[----:B--2---:R1:W-:Y:S04]  /*90e40*/  STS.128 [R2+0x200], R4 ;  /* 0x0002000402007388 */ /* 0x0043e80000000c00 */
[----:B---3--:R2:W-:Y:S04]  /*90e50*/  STS.128 [R2+0x600], R36 ;  /* 0x0006002402007388 */ /* 0x0085e80000000c00 */
[----:B-1----:R-:W3:Y:S01]  /*90e60*/  LDL.LU R6, [R1+0x30c] ;  /* 0x00030c0001067983 */ /* 0x002ee20000300800 */
[----:B------:R-:W-:-:S03]  /*90e70*/  IMAD.MOV.U32 R5, RZ, RZ, R51 ;  /* 0x000000ffff057224 */ /* 0x000fc600078e0033 */
[----:B------:R-:W3:Y:S01]  /*90e80*/  LDL.LU R7, [R1+0x2fc] ;  /* 0x0002fc0001077983 */ /* 0x000ee20000300800 */
[----:B------:R-:W-:-:S03]  /*90e90*/  IMAD.MOV.U32 R4, RZ, RZ, R55 ;  /* 0x000000ffff047224 */ /* 0x000fc600078e0037 */
[----:B-----5:R1:W-:Y:S04]  /*90ea0*/  STS.128 [R2+0x280], R40 ;  /* 0x0002802802007388 */ /* 0x0203e80000000c00 */
[----:B--2---:R-:W2:Y:S04]  /*90eb0*/  LDL.LU R39, [R1+0x150] ;  /* 0x0001500001277983 */ /* 0x004ea80000300800 */
[----:B-1----:R-:W4:Y:S04]  /*90ec0*/  LDL.LU R43, [R1+0x154] ;  /* 0x00015400012b7983 */ /* 0x002f280000300800 */
        /* <DEDUP_REMOVED lines=23> */
[----:B------:R-:W-:Y:S04]  /*91040*/  STS.128 [R2+0x400], R76 ;  /* 0x0004004c02007388 */ /* 0x000fe80000000c00 */
[----:B------:R1:W-:Y:S04]  /*91050*/  STS.128 [R2+0x180], R72 ;  /* 0x0001804802007388 */ /* 0x0003e80000000c00 */
[----:B------:R-:W-:Y:S01]  /*91060*/  STS.128 [R2+0x580], R64 ;  /* 0x0005804002007388 */ /* 0x000fe20000000c00 */
[----:B------:R-:W-:-:S02]  /*91070*/  LOP3.LUT R148, R0, 0x40, RZ, 0x3c, !PT ;  /* 0x0000004000947812 */ /* 0x000fc400078e3cff */
[C---:B------:R-:W-:Y:S02]  /*91080*/  LOP3.LUT R100, R0.reuse, 0x60, RZ, 0x3c, !PT ;  /* 0x0000006000647812 */ /* 0x040fe400078e3cff */
[----:B-1----:R-:W-:Y:S01]  /*91090*/  LOP3.LUT R72, R0, 0x20, RZ, 0x3c, !PT ;  /* 0x0000002000487812 */ /* 0x002fe200078e3cff */
        /* <DEDUP_REMOVED lines=14> */
[----:B------:R-:W-:Y:S01]  /*91180*/  IMAD.MOV.U32 R22, RZ, RZ, R71 ;  /* 0x000000ffff167224 */ /* 0x000fe200078e0047 */
[----:B---3--:R-:W-:Y:S04]  /*91190*/  STS.128 [R2+0x680], R4 ;  /* 0x0006800402007388 */ /* 0x008fe80000000c00 */
[----:B--2---:R-:W-:Y:S04]  /*911a0*/  STS.128 [R2+0x300], R36 ;  /* 0x0003002402007388 */ /* 0x004fe80000000c00 */
[----:B----4-:R-:W-:Y:S04]  /*911b0*/  STS.128 [R2+0x700], R40 ;  /* 0x0007002802007388 */ /* 0x010fe80000000c00 */
[----:B-----5:R-:W-:Y:S04]  /*911c0*/  STS.128 [R2+0x380], R48 ;  /* 0x0003803002007388 */ /* 0x020fe80000000c00 */
[----:B------:R-:W-:Y:S04]  /*911d0*/  STS.128 [R2+0x780], R52 ;  /* 0x0007803402007388 */ /* 0x000fe80000000c00 */
[----:B------:R-:W-:Y:S06]  /*911e0*/  BAR.SYNC.DEFER_BLOCKING 0x0 ;  /* 0x0000000000007b1d */ /* 0x000fec0000010000 */
[----:B------:R-:W1:Y:S04]  /*911f0*/  LDS.128 R40, [R0] ;  /* 0x0000000000287984 */ /* 0x000e680000000c00 */
[----:B------:R-:W2:Y:S04]  /*91200*/  LDS.128 R36, [R0+0x800] ;  /* 0x0008000000247984 */ /* 0x000ea80000000c00 */
[----:B------:R-:W3:Y:S04]  /*91210*/  LDS.128 R4, [R0+0x1000] ;  /* 0x0010000000047984 */ /* 0x000ee80000000c00 */
[----:B------:R-:W4:Y:S04]  /*91220*/  LDS.128 R228, [R72] ;  /* 0x0000000048e47984 */ /* 0x000f280000000c00 */
[----:B------:R-:W-:Y:S04]  /*91230*/  LDS.128 R224, [R72+0x800] ;  /* 0x0008000048e07984 */ /* 0x000fe80000000c00 */
[----:B------:R-:W-:Y:S04]  /*91240*/  LDS.128 R64, [R72+0x1000] ;  /* 0x0010000048407984 */ /* 0x000fe80000000c00 */
[----:B------:R-:W-:Y:S04]  /*91250*/  LDS.128 R248, [R0+0x1800] ;  /* 0x0018000000f87984 */ /* 0x000fe80000000c00 */
[----:B------:R-:W5:Y:S04]  /*91260*/  LDS.128 R92, [R148] ;  /* 0x00000000945c7984 */ /* 0x000f680000000c00 */
[----:B------:R-:W-:Y:S04]  /*91270*/  LDS.128 R76, [R148+0x800] ;  /* 0x00080000944c7984 */ /* 0x000fe80000000c00 */
[----:B------:R-:W-:Y:S04]  /*91280*/  LDS.128 R52, [R148+0x1000] ;  /* 0x0010000094347984 */ /* 0x000fe80000000c00 */
[----:B-1----:R-:W-:Y:S04]  /*91290*/  STL.64 [R1+0x20], R40 ;  /* 0x0000202801007387 */ /* 0x002fe80000100a00 */
[----:B------:R-:W-:Y:S04]  /*912a0*/  STL.64 [R1+0x28], R42 ;  /* 0x0000282a01007387 */ /* 0x000fe80000100a00 */
[----:B--2---:R-:W-:Y:S04]  /*912b0*/  STL.64 [R1+0x10], R36 ;  /* 0x0000102401007387 */ /* 0x004fe80000100a00 */
[----:B------:R-:W-:Y:S04]  /*912c0*/  STL.64 [R1+0x18], R38 ;  /* 0x0000182601007387 */ /* 0x000fe80000100a00 */
[----:B---3--:R-:W-:Y:S04]  /*912d0*/  STL.64 [R1], R4 ;  /* 0x0000000401007387 */ /* 0x008fe80000100a00 */
[----:B------:R-:W-:Y:S04]  /*912e0*/  STL.64 [R1+0x8], R6 ;  /* 0x0000080601007387 */ /* 0x000fe80000100a00 */
[----:B------:R-:W-:Y:S04]  /*912f0*/  LDS.128 R40, [R72+0x1800] ;  /* 0x0018000048287984 */ /* 0x000fe80000000c00 */
[----:B------:R-:W-:Y:S04]  /*91300*/  LDS.128 R36, [R148+0x1800] ;  /* 0x0018000094247984 */ /* 0x000fe80000000c00 */
[----:B------:R-:W1:Y:S04]  /*91310*/  LDS.128 R88, [R100] ;  /* 0x0000000064587984 */ /* 0x000e680000000c00 */
[----:B------:R-:W2:Y:S04]  /*91320*/  LDS.128 R72, [R100+0x800] ;  /* 0x0008000064487984 */ /* 0x000ea80000000c00 */
[----:B------:R-:W3:Y:S04]  /*91330*/  LDS.128 R48, [R100+0x1000] ;  /* 0x0010000064307984 */ /* 0x000ee80000000c00 */
[----:B------:R-:W1:Y:S04]  /*91340*/  LDS.128 R4, [R100+0x1800] ;  /* 0x0018000064047984 */ /* 0x000e680000000c00 */
[----:B------:R-:W-:Y:S06]  /*91350*/  BAR.SYNC.DEFER_BLOCKING 0x0 ;  /* 0x0000000000007b1d */ /* 0x000fec0000010000 */
[----:B------:R1:W-:Y:S04]  /*91360*/  STS.128 [R2], R96 ;  /* 0x0000006002007388 */ /* 0x0003e80000000c00 */
[----:B-1----:R-:W2:Y:S04]  /*91370*/  LDL.LU R96, [R1+0x1d4] ;  /* 0x0001d40001607983 */ /* 0x002ea80000300800 */
        /* <DEDUP_REMOVED lines=23> */
[----:B------:R1:W-:Y:S02]  /*914f0*/  STS.128 [R2+0x580], R20 ;  /* 0x0005801402007388 */ /* 0x0003e40000000c00 */
[----:B-1----:R-:W-:-:S02]  /*91500*/  IMAD.MOV.U32 R23, RZ, RZ, R237 ;  /* 0x000000ffff177224 */ /* 0x002fc400078e00ed */
[----:B--2---:R1:W-:Y:S04]  /*91510*/  STS.128 [R2+0x200], R8 ;  /* 0x0002000802007388 */ /* 0x0043e80000000c00 */
[----:B-1----:R-:W2:Y:S04]  /*91520*/  LDL.LU R8, [R1+0x2cc] ;  /* 0x0002cc0001087983 */ /* 0x002ea80000300800 */
[----:B------:R-:W2:Y:S04]  /*91530*/  LDL.LU R9, [R1+0x2ac] ;  /* 0x0002ac0001097983 */ /* 0x000ea80000300800 */
[----:B------:R-:W2:Y:S04]  /*91540*/  LDL.LU R10, [R1+0x29c] ;  /* 0x00029c00010a7983 */ /* 0x000ea80000300800 */
[----:B---3--:R1:W-:Y:S04]  /*91550*/  STS.128 [R2+0x600], R16 ;  /* 0x0006001002007388 */ /* 0x0083e80000000c00 */
[----:B------:R-:W2:Y:S04]  /*91560*/  LDL.LU R11, [R1+0x28c] ;  /* 0x00028c00010b7983 */ /* 0x000ea80000300800 */
[----:B----4-:R3:W-:Y:S04]  /*91570*/  STS.128 [R2+0x280], R68 ;  /* 0x0002804402007388 */ /* 0x0107e80000000c00 */
[----:B-1----:R-:W4:Y:S04]  /*91580*/  LDL.LU R16, [R1+0x140] ;  /* 0x0001400001107983 */ /* 0x002f280000300800 */
[----:B------:R-:W4:Y:S01]  /*91590*/  LDL.LU R17, [R1+0xe0] ;  /* 0x0000e00001117983 */ /* 0x000f220000300800 */
[----:B------:R-:W-:-:S03]  /*915a0*/  IMAD.MOV.U32 R19, RZ, RZ, R236 ;  /* 0x000000ffff137224 */ /* 0x000fc600078e00ec */
        /* <DEDUP_REMOVED lines=13> */
[----:B------:R-:W-:Y:S01]  /*91680*/  IMAD.MOV.U32 R238, RZ, RZ, R235 ;  /* 0x000000ffffee7224 */ /* 0x000fe200078e00eb */
[----:B------:R-:W-:Y:S04]  /*91690*/  STS.128 [R2+0x400], R96 ;  /* 0x0004006002007388 */ /* 0x000fe80000000c00 */
[----:B------:R-:W-:Y:S04]  /*916a0*/  STS.128 [R2+0x80], R100 ;  /* 0x0000806402007388 */ /* 0x000fe80000000c00 */
[----:B------:R-:W-:Y:S04]  /*916b0*/  STS.128 [R2+0x480], R104 ;  /* 0x0004806802007388 */ /* 0x000fe80000000c00 */
[----:B------:R-:W-:Y:S04]  /*916c0*/  STS.128 [R2+0x100], R108 ;  /* 0x0001006c02007388 */ /* 0x000fe80000000c00 */
[----:B------:R-:W-:Y:S04]  /*916d0*/  STS.128 [R2+0x500], R112 ;  /* 0x0005007002007388 */ /* 0x000fe80000000c00 */
[----:B------:R-:W-:Y:S01]  /*916e0*/  STS.128 [R2+0x180], R128 ;  /* 0x0001808002007388 */ /* 0x000fe20000000c00 */
[----:B------:R-:W-:-:S02]  /*916f0*/  IMAD.MOV.U32 R183, RZ, RZ, R140 ;  /* 0x000000ffffb77224 */ /* 0x000fc400078e008c */
[----:B------:R-:W-:Y:S01]  /*91700*/  IMAD.MOV.U32 R187, RZ, RZ, R142 ;  /* 0x000000ffffbb7224 */ /* 0x000fe200078e008e */
[----:B--2---:R-:W-:Y:S04]  /*91710*/  STS.128 [R2+0x680], R8 ;  /* 0x0006800802007388 */ /* 0x004fe80000000c00 */
[----:B----4-:R-:W-:Y:S04]  /*91720*/  STS.128 [R2+0x300], R16 ;  /* 0x0003001002007388 */ /* 0x010fe80000000c00 */
[----:B-----5:R-:W-:Y:S04]  /*91730*/  STS.128 [R2+0x700], R20 ;  /* 0x0007001402007388 */ /* 0x020fe80000000c00 */
[----:B---3--:R-:W-:Y:S04]  /*91740*/  STS.128 [R2+0x380], R68 ;  /* 0x0003804402007388 */ /* 0x008fe80000000c00 */
[----:B------:R1:W-:Y:S04]  /*91750*/  STS.128 [R2+0x780], R236 ;  /* 0x000780ec02007388 */ /* 0x0003e80000000c00 */
[----:B------:R-:W-:Y:S01]  /*91760*/  BAR.SYNC.DEFER_BLOCKING 0x0 ;  /* 0x0000000000007b1d */ /* 0x000fe20000010000 */
[----:B-1----:R-:W-:-:S02]  /*91770*/  LOP3.LUT R239, R0, 0x20, RZ, 0x3c, !PT ;  /* 0x0000002000ef7812 */ /* 0x002fc400078e3cff */
[----:B------:R-:W-:-:S03]  /*91780*/  LOP3.LUT R236, R0, 0x60, RZ, 0x3c, !PT ;  /* 0x0000006000ec7812 */ /* 0x000fc600078e3cff */
[----:B------:R-:W-:Y:S04]  /*91790*/  LDS.128 R152, [R148] ;  /* 0x0000000094987984 */ /* 0x000fe80000000c00 */
[----:B------:R-:W-:Y:S04]  /*917a0*/  LDS.128 R132, [R148+0x800] ;  /* 0x0008000094847984 */ /* 0x000fe80000000c00 */
[----:B------:R-:W-:Y:S04]  /*917b0*/  LDS.128 R104, [R148+0x1000] ;  /* 0x0010000094687984 */ /* 0x000fe80000000c00 */
[----:B------:R-:W-:Y:S04]  /*917c0*/  LDS.128 R20, [R148+0x1800] ;  /* 0x0018000094147984 */ /* 0x000fe80000000c00 */
[----:B------:R-:W1:Y:S04]  /*917d0*/  LDS.128 R156, [R0] ;  /* 0x00000000009c7984 */ /* 0x000e680000000c00 */
[----:B------:R-:W-:Y:S04]  /*917e0*/  LDS.128 R144, [R0+0x800] ;  /* 0x0008000000907984 */ /* 0x000fe80000000c00 */
[----:B------:R-:W-:Y:S04]  /*917f0*/  LDS.128 R112, [R0+0x1000] ;  /* 0x0010000000707984 */ /* 0x000fe80000000c00 */
[----:B------:R-:W-:Y:S04]  /*91800*/  LDS.128 R96, [R0+0x1800] ;  /* 0x0018000000607984 */ /* 0x000fe80000000c00 */
[----:B------:R-:W2:Y:S04]  /*91810*/  LDS.128 R8, [R239] ;  /* 0x00000000ef087984 */ /* 0x000ea80000000c00 */
[----:B------:R-:W-:Y:S04]  /*91820*/  LDS.128 R136, [R239+0x800] ;  /* 0x00080000ef887984 */ /* 0x000fe80000000c00 */
[----:B------:R-:W-:Y:S04]  /*91830*/  LDS.128 R108, [R239+0x1000] ;  /* 0x00100000ef6c7984 */ /* 0x000fe80000000c00 */
[----:B------:R-:W-:Y:S04]  /*91840*/  LDS.128 R68, [R239+0x1800] ;  /* 0x00180000ef447984 */ /* 0x000fe80000000c00 */
[----:B------:R-:W3:Y:S04]  /*91850*/  LDS.128 R148, [R236] ;  /* 0x00000000ec947984 */ /* 0x000ee80000000c00 */
[----:B------:R-:W4:Y:S04]  /*91860*/  LDS.128 R128, [R236+0x800] ;  /* 0x00080000ec807984 */ /* 0x000f280000000c00 */
[----:B------:R-:W5:Y:S04]  /*91870*/  LDS.128 R100, [R236+0x1000] ;  /* 0x00100000ec647984 */ /* 0x000f680000000c00 */
[----:B------:R-:W1:Y:S04]  /*91880*/  LDS.128 R16, [R236+0x1800] ;  /* 0x00180000ec107984 */ /* 0x000e680000000c00 */
[----:B------:R-:W-:Y:S06]  /*91890*/  BAR.SYNC.DEFER_BLOCKING 0x0 ;  /* 0x0000000000007b1d */ /* 0x000fec0000010000 */
[----:B------:R1:W-:Y:S04]  /*918a0*/  STS.128 [R2], R180 ;  /* 0x000000b402007388 */ /* 0x0003e80000000c00 */
[----:B-1----:R-:W2:Y:S04]  /*918b0*/  LDL.LU R180, [R1+0x194] ;  /* 0x0001940001b47983 */ /* 0x002ea80000300800 */
[----:B------:R-:W2:Y:S04]  /*918c0*/  LDL.LU R181, [R1+0x184] ;  /* 0x0001840001b57983 */ /* 0x000ea80000300800 */
        /* <DEDUP_REMOVED lines=8> */
[----:B------:R-:W-:Y:S01]  /*91950*/  IMAD.MOV.U32 R189, RZ, RZ, R44 ;  /* 0x000000ffffbd7224 */ /* 0x000fe200078e002c */
[----:B------:R-:W-:Y:S01]  /*91960*/  MOV R193, R45 ;  /* 0x0000002d00c17202 */ /* 0x000fe20000000f00 */
[----:B------:R-:W-:Y:S01]  /*91970*/  IMAD.MOV.U32 R195, RZ, RZ, R61 ;  /* 0x000000ffffc37224 */ /* 0x000fe200078e003d */
[----:B------:R-:W3:Y:S01]  /*91980*/  LDL.LU R44, [R1+0x270] ;  /* 0x00027000012c7983 */ /* 0x000ee20000300800 */
[----:B------:R-:W-:-:S02]  /*91990*/  IMAD.MOV.U32 R197, RZ, RZ, R46 ;  /* 0x000000ffffc57224 */ /* 0x000fc400078e002e */
[----:B------:R-:W-:Y:S01]  /*919a0*/  IMAD.MOV.U32 R61, RZ, RZ, R47 ;  /* 0x000000ffff3d7224 */ /* 0x000fe200078e002f */
[----:B------:R-:W3:Y:S01]  /*919b0*/  LDL.LU R45, [R1+0x260] ;  /* 0x00026000012d7983 */ /* 0x000ee20000300800 */
[----:B------:R-:W-:-:S03]  /*919c0*/  IMAD.MOV.U32 R188, RZ, RZ, R80 ;  /* 0x000000ffffbc7224 */ /* 0x000fc600078e0050 */
[----:B------:R-:W3:Y:S01]  /*919d0*/  LDL.LU R46, [R1+0x250] ;  /* 0x00025000012e7983 */ /* 0x000ee20000300800 */
[----:B------:R-:W-:-:S03]  /*919e0*/  IMAD.MOV.U32 R192, RZ, RZ, R81 ;  /* 0x000000ffffc07224 */ /* 0x000fc600078e0051 */
[----:B------:R-:W3:Y:S01]  /*919f0*/  LDL.LU R47, [R1+0x240] ;  /* 0x00024000012f7983 */ /* 0x000ee20000300800 */
[----:B------:R-:W-:Y:S02]  /*91a00*/  IMAD.MOV.U32 R191, RZ, RZ, R60 ;  /* 0x000000ffffbf7224 */ /* 0x000fe400078e003c */
[----:B------:R-:W-:Y:S01]  /*91a10*/  IMAD.MOV.U32 R196, RZ, RZ, R82 ;  /* 0x000000ffffc47224 */ /* 0x000fe200078e0052 */
[----:B------:R-:W3:Y:S01]  /*91a20*/  LDL.LU R80, [R1+0x274] ;  /* 0x0002740001507983 */ /* 0x000ee20000300800 */
[----:B------:R-:W-:-:S03]  /*91a30*/  IMAD.MOV.U32 R60, RZ, RZ, R83 ;  /* 0x000000ffff3c7224 */ /* 0x000fc600078e0053 */
        /* <DEDUP_REMOVED lines=9> */
[----:B------:R-:W3:Y:S04]  /*91ad0*/  LDL.LU R85, [R1+0x268] ;  /* 0x0002680001557983 */ /* 0x000ee80000300800 */
[----:B------:R-:W3:Y:S04]  /*91ae0*/  LDL.LU R86, [R1+0x258] ;  /* 0x0002580001567983 */ /* 0x000ee80000300800 */
[----:B------:R-:W3:Y:S04]  /*91af0*/  LDL.LU R87, [R1+0x248] ;  /* 0x0002480001577983 */ /* 0x000ee80000300800 */
[----:B--2---:R1:W-:Y:S04]  /*91b00*/  STS.128 [R2+0x480], R140 ;  /* 0x0004808c02007388 */ /* 0x0043e80000000c00 */
[----:B-1----:R-:W2:Y:S04]  /*91b10*/  LDL.LU R140, [R1+0x27c] ;  /* 0x00027c00018c7983 */ /* 0x002ea80000300800 */
[----:B------:R-:W2:Y:S04]  /*91b20*/  LDL.LU R141, [R1+0x26c] ;  /* 0x00026c00018d7983 */ /* 0x000ea80000300800 */
[----:B------:R-:W2:Y:S04]  /*91b30*/  LDL.LU R142, [R1+0x25c] ;  /* 0x00025c00018e7983 */ /* 0x000ea80000300800 */
[----:B------:R-:W2:Y:S04]  /*91b40*/  LDL.LU R143, [R1+0x24c] ;  /* 0x00024c00018f7983 */ /* 0x000ea80000300800 */
[----:B------:R-:W4:Y:S04]  /*91b50*/  LDL.LU R219, [R1+0x160] ;  /* 0x0001600001db7983 */ /* 0x000f280000300800 */
[----:B------:R1:W-:Y:S04]  /*91b60*/  STS.128 [R2+0x400], R180 ;  /* 0x000400b402007388 */ /* 0x0003e80000000c00 */
[----:B------:R3:W-:Y:S04]  /*91b70*/  STS.128 [R2+0x80], R184 ;  /* 0x000080b802007388 */ /* 0x0007e80000000c00 */
[----:B------:R5:W-:Y:S01]  /*91b80*/  STS.128 [R2+0x100], R188 ;  /* 0x000100bc02007388 */ /* 0x000be20000000c00 */
[----:B-1----:R-:W-:-:S02]  /*91b90*/  IMAD.MOV.U32 R183, RZ, RZ, R172 ;  /* 0x000000ffffb77224 */ /* 0x002fc400078e00ac */
[----:B------:R-:W-:Y:S02]  /*91ba0*/  IMAD.MOV.U32 R180, RZ, RZ, R240 ;  /* 0x000000ffffb47224 */ /* 0x000fe400078e00f0 */
[----:B---3--:R-:W-:Y:S02]  /*91bb0*/  IMAD.MOV.U32 R187, RZ, RZ, R173 ;  /* 0x000000ffffbb7224 */ /* 0x008fe400078e00ad */
[----:B------:R-:W-:Y:S02]  /*91bc0*/  IMAD.MOV.U32 R181, RZ, RZ, R244 ;  /* 0x000000ffffb57224 */ /* 0x000fe400078e00f4 */
[----:B-----5:R-:W-:Y:S01]  /*91bd0*/  IMAD.MOV.U32 R191, RZ, RZ, R174 ;  /* 0x000000ffffbf7224 */ /* 0x020fe200078e00ae */
[----:B------:R-:W-:Y:S01]  /*91be0*/  MOV R190, R178 ;  /* 0x000000b200be7202 */ /* 0x000fe20000000f00 */
        /* <DEDUP_REMOVED lines=9> */
[----:B------:R-:W-:Y:S04]  /*91c80*/  STS.128 [R2+0x500], R192 ;  /* 0x000500c002007388 */ /* 0x000fe80000000c00 */
        /* <DEDUP_REMOVED lines=8> */
[----:B------:R-:W-:Y:S01]  /*91d10*/  STS.128 [R2+0x780], R172 ;  /* 0x000780ac02007388 */ /* 0x000fe20000000c00 */
[----:B------:R-:W-:Y:S01]  /*91d20*/  LOP3.LUT R240, R0, 0x40, RZ, 0x3c, !PT ;  /* 0x0000004000f07812 */ /* 0x000fe200078e3cff */
        /* <DEDUP_REMOVED lines=11> */
[----:B--2---:R-:W-:Y:S04]  /*91de0*/  STS.128 [R2+0x680], R140 ;  /* 0x0006808c02007388 */ /* 0x004fe80000000c00 */
[----:B------:R-:W-:Y:S06]  /*91df0*/  BAR.SYNC.DEFER_BLOCKING 0x0 ;  /* 0x0000000000007b1d */ /* 0x000fec0000010000 */
        /* <DEDUP_REMOVED lines=9> */
[----:B------:R-:W-:Y:S04]  /*91e90*/  LDS.128 R188, [R240+0x800] ;  /* 0x00080000f0bc7984 */ /* 0x000fe80000000c00 */
[----:B------:R-:W-:Y:S04]  /*91ea0*/  LDS.128 R192, [R240+0x1000] ;  /* 0x00100000f0c07984 */ /* 0x000fe80000000c00 */
[----:B------:R-:W-:Y:S04]  /*91eb0*/  LDS.128 R196, [R240+0x1800] ;  /* 0x00180000f0c47984 */ /* 0x000fe80000000c00 */
[----:B------:R-:W5:Y:S04]  /*91ec0*/  LDS.128 R200, [R236] ;  /* 0x00000000ecc87984 */ /* 0x000f680000000c00 */
[----:B------:R-:W1:Y:S04]  /*91ed0*/  LDS.128 R204, [R236+0x800] ;  /* 0x00080000eccc7984 */ /* 0x000e680000000c00 */
[----:B------:R-:W1:Y:S04]  /*91ee0*/  LDS.128 R208, [R236+0x1000] ;  /* 0x00100000ecd07984 */ /* 0x000e680000000c00 */
[----:B------:R-:W1:Y:S04]  /*91ef0*/  LDS.128 R212, [R236+0x1800] ;  /* 0x00180000ecd47984 */ /* 0x000e680000000c00 */
[----:B------:R-:W-:Y:S06]  /*91f00*/  BAR.SYNC.DEFER_BLOCKING 0x0 ;  /* 0x0000000000007b1d */ /* 0x000fec0000010000 */
[----:B----4-:R4:W-:Y:S04]  /*91f10*/  STS.128 [R2], R216 ;  /* 0x000000d802007388 */ /* 0x0109e80000000c00 */
[----:B----4-:R-:W4:Y:S04]  /*91f20*/  LDL.LU R219, [R1+0x164] ;  /* 0x0001640001db7983 */ /* 0x010f280000300800 */
        /* <DEDUP_REMOVED lines=12> */
[----:B------:R-:W4:Y:S01]  /*91ff0*/  LDL.LU R28, [R1+0x234] ;  /* 0x00023400011c7983 */ /* 0x000f220000300800 */
[----:B------:R-:W-:Y:S02]  /*92000*/  IMAD.MOV.U32 R125, RZ, RZ, R29 ;  /* 0x000000ffff7d7224 */ /* 0x000fe400078e001d */
[----:B------:R-:W-:Y:S01]  /*92010*/  IMAD.MOV.U32 R127, RZ, RZ, R13 ;  /* 0x000000ffff7f7224 */ /* 0x000fe200078e000d */
[----:B------:R-:W4:Y:S01]  /*92020*/  LDL.LU R29, [R1+0x224] ;  /* 0x00022400011d7983 */ /* 0x000f220000300800 */
[----:B------:R-:W-:-:S02]  /*92030*/  IMAD.MOV.U32 R233, RZ, RZ, R30 ;  /* 0x000000ffffe97224 */ /* 0x000fc400078e001e */
[----:B------:R-:W-:Y:S01]  /*92040*/  IMAD.MOV.U32 R235, RZ, RZ, R14 ;  /* 0x000000ffffeb7224 */ /* 0x000fe200078e000e */
[----:B------:R-:W4:Y:S01]  /*92050*/  LDL.LU R30, [R1+0x214] ;  /* 0x00021400011e7983 */ /* 0x000f220000300800 */
[----:B------:R-:W-:Y:S02]  /*92060*/  IMAD.MOV.U32 R222, RZ, RZ, R122 ;  /* 0x000000ffffde7224 */ /* 0x000fe400078e007a */
[----:B------:R-:W-:Y:S02]  /*92070*/  IMAD.MOV.U32 R13, RZ, RZ, R31 ;  /* 0x000000ffff0d7224 */ /* 0x000fe400078e001f */
[----:B------:R-:W-:Y:S01]  /*92080*/  IMAD.MOV.U32 R14, RZ, RZ, R35 ;  /* 0x000000ffff0e7224 */ /* 0x000fe200078e0023 */
[----:B------:R-:W4:Y:S01]  /*92090*/  LDL.LU R31, [R1+0x204] ;  /* 0x00020400011f7983 */ /* 0x000f220000300800 */
[----:B------:R-:W-:Y:S02]  /*920a0*/  IMAD.MOV.U32 R221, RZ, RZ, R126 ;  /* 0x000000ffffdd7224 */ /* 0x000fe400078e007e */
[----:B------:R-:W-:-:S02]  /*920b0*/  IMAD.MOV.U32 R122, RZ, RZ, R32 ;  /* 0x000000ffff7a7224 */ /* 0x000fc400078e0020 */
[----:B------:R-:W-:Y:S01]  /*920c0*/  IMAD.MOV.U32 R126, RZ, RZ, R33 ;  /* 0x000000ffff7e7224 */ /* 0x000fe200078e0021 */
[----:B------:R-:W4:Y:S01]  /*920d0*/  LDL.LU R32, [R1+0x238] ;  /* 0x0002380001207983 */ /* 0x000f220000300800 */
[----:B------:R-:W-:-:S03]  /*920e0*/  IMAD.MOV.U32 R234, RZ, RZ, R34 ;  /* 0x000000ffffea7224 */ /* 0x000fc600078e0022 */
[----:B------:R-:W4:Y:S04]  /*920f0*/  LDL.LU R33, [R1+0x228] ;  /* 0x0002280001217983 */ /* 0x000f280000300800 */
[----:B------:R-:W4:Y:S04]  /*92100*/  LDL.LU R34, [R1+0x218] ;  /* 0x0002180001227983 */ /* 0x000f280000300800 */
[----:B------:R-:W4:Y:S04]  /*92110*/  LDL.LU R35, [R1+0x208] ;  /* 0x0002080001237983 */ /* 0x000f280000300800 */
[----:B------:R1:W-:Y:S04]  /*92120*/  STS.128 [R2+0x580], R12 ;  /* 0x0005800c02007388 */ /* 0x0003e80000000c00 */
[----:B-1----:R-:W5:Y:S04]  /*92130*/  LDL.LU R12, [R1+0x23c] ;  /* 0x00023c00010c7983 */ /* 0x002f680000300800 */
[----:B------:R-:W5:Y:S04]  /*92140*/  LDL.LU R13, [R1+0x22c] ;  /* 0x00022c00010d7983 */ /* 0x000f680000300800 */
[----:B------:R-:W5:Y:S04]  /*92150*/  LDL.LU R14, [R1+0x21c] ;  /* 0x00021c00010e7983 */ /* 0x000f680000300800 */
[----:B------:R-:W5:Y:S04]  /*92160*/  LDL.LU R15, [R1+0x20c] ;  /* 0x00020c00010f7983 */ /* 0x000f680000300800 */
[----:B------:R-:W5:Y:S04]  /*92170*/  LDL.LU R241, [R1+0x20] ;  /* 0x0000200001f17983 */ /* 0x000f680000300800 */
[----:B------:R-:W5:Y:S01]  /*92180*/  LDL.LU R244, [R1+0x30] ;  /* 0x0000300001f47983 */ /* 0x000f620000300800 */
[----:B--2---:R-:W-:-:S04]  /*92190*/  ISETP.GE.AND P0, PT, R237, c[0x0][0x178], PT ;  /* 0x00005e00ed007a0c */ /* 0x004fc80003f06270 */
[----:B------:R-:W-:Y:S01]  /*921a0*/  ISETP.LT.AND P3, PT, R59, c[0x0][0x17c], !P0 ;  /* 0x00005f003b007a0c */ /* 0x000fe20004761270 */
[----:B---3--:R1:W-:Y:S02]  /*921b0*/  STS.128 [R2+0x200], R24 ;  /* 0x0002001802007388 */ /* 0x0083e40000000c00 */
[----:B-1----:R-:W-:Y:S02]  /*921c0*/  IMAD.MOV.U32 R24, RZ, RZ, R169 ;  /* 0x000000ffff187224 */ /* 0x002fe400078e00a9 */
[----:B------:R-:W-:Y:S02]  /*921d0*/  IMAD.MOV.U32 R25, RZ, RZ, R165 ;  /* 0x000000ffff197224 */ /* 0x000fe400078e00a5 */
[----:B------:R-:W-:Y:S02]  /*921e0*/  IMAD.MOV.U32 R26, RZ, RZ, R161 ;  /* 0x000000ffff1a7224 */ /* 0x000fe400078e00a1 */
[----:B------:R-:W-:-:S05]  /*921f0*/  IMAD.MOV.U32 R27, RZ, RZ, R57 ;  /* 0x000000ffff1b7224 */ /* 0x000fca00078e0039 */
[----:B------:R1:W-:Y:S02]  /*92200*/  STS.128 [R2+0x700], R24 ;  /* 0x0007001802007388 */ /* 0x0003e40000000c00 */
[----:B-1----:R-:W-:Y:S02]  /*92210*/  IMAD R25, R59, c[0x0][0x198], RZ ;  /* 0x000066003b197a24 */ /* 0x002fe400078e02ff */
[----:B------:R-:W2:Y:S04]  /*92220*/  LDL.LU R59, [R1+0x19f8] ;  /* 0x0019f800013b7983 */ /* 0x000ea80000300800 */
[----:B------:R-:W3:Y:S01]  /*92230*/  LDL.LU R238, [R1+0x34] ;  /* 0x0000340001ee7983 */ /* 0x000ee20000300800 */
[----:B------:R-:W-:-:S03]  /*92240*/  IMAD.MOV.U32 R57, RZ, RZ, R167 ;  /* 0x000000ffff397224 */ /* 0x000fc600078e00a7 */
[----:B------:R1:W-:Y:S04]  /*92250*/  STS.128 [R2+0x480], R116 ;  /* 0x0004807402007388 */ /* 0x0003e80000000c00 */
[----:B----4-:R-:W-:Y:S04]  /*92260*/  STS.128 [R2+0x400], R216 ;  /* 0x000400d802007388 */ /* 0x010fe80000000c00 */
[----:B------:R-:W-:Y:S04]  /*92270*/  STS.128 [R2+0x80], R220 ;  /* 0x000080dc02007388 */ /* 0x000fe80000000c00 */
[----:B------:R-:W-:Y:S01]  /*92280*/  STS.128 [R2+0x100], R120 ;  /* 0x0001007802007388 */ /* 0x000fe20000000c00 */
[----:B-1----:R-:W-:-:S03]  /*92290*/  IMAD.MOV.U32 R119, RZ, RZ, R56 ;  /* 0x000000ffff777224 */ /* 0x002fc600078e0038 */
[----:B------:R-:W-:Y:S01]  /*922a0*/  STS.128 [R2+0x500], R124 ;  /* 0x0005007c02007388 */ /* 0x000fe20000000c00 */
[----:B------:R-:W-:-:S03]  /*922b0*/  IMAD.MOV.U32 R116, RZ, RZ, R168 ;  /* 0x000000ffff747224 */ /* 0x000fc600078e00a8 */
[----:B-----5:R1:W-:Y:S01]  /*922c0*/  STS.128 [R2+0x680], R12 ;  /* 0x0006800c02007388 */ /* 0x0203e20000000c00 */
[----:B------:R-:W-:Y:S02]  /*922d0*/  IMAD.MOV.U32 R117, RZ, RZ, R164 ;  /* 0x000000ffff757224 */ /* 0x000fe400078e00a4 */
[----:B------:R-:W-:Y:S01]  /*922e0*/  IMAD.MOV.U32 R118, RZ, RZ, R160 ;  /* 0x000000ffff767224 */ /* 0x000fe200078e00a0 */
[----:B------:R-:W-:Y:S01]  /*922f0*/  STS.128 [R2+0x180], R232 ;  /* 0x000180e802007388 */ /* 0x000fe20000000c00 */
[----:B------:R-:W-:-:S03]  /*92300*/  IMAD.MOV.U32 R56, RZ, RZ, R171 ;  /* 0x000000ffff387224 */ /* 0x000fc600078e00ab */
[----:B------:R4:W-:Y:S04]  /*92310*/  STS.128 [R2+0x600], R28 ;  /* 0x0006001c02007388 */ /* 0x0009e80000000c00 */
[----:B------:R-:W-:Y:S01]  /*92320*/  STS.128 [R2+0x280], R32 ;  /* 0x0002802002007388 */ /* 0x000fe20000000c00 */
[----:B-1----:R-:W-:Y:S01]  /*92330*/  IMAD.MOV.U32 R15, RZ, RZ, R58 ;  /* 0x000000ffff0f7224 */ /* 0x002fe200078e003a */
[----:B------:R-:W-:Y:S01]  /*92340*/  MOV R12, R170 ;  /* 0x000000aa000c7202 */ /* 0x000fe20000000f00 */
[----:B------:R-:W-:Y:S01]  /*92350*/  IMAD.MOV.U32 R13, RZ, RZ, R166 ;  /* 0x000000ffff0d7224 */ /* 0x000fe200078e00a6 */
[----:B------:R-:W5:Y:S01]  /*92360*/  LDL.LU R246, [R1+0x38] ;  /* 0x0000380001f67983 */ /* 0x000f620000300800 */
[----:B------:R-:W-:Y:S02]  /*92370*/  IMAD.MOV.U32 R14, RZ, RZ, R162 ;  /* 0x000000ffff0e7224 */ /* 0x000fe400078e00a2 */
[----:B------:R-:W-:Y:S01]  /*92380*/  IMAD.MOV.U32 R58, RZ, RZ, R163 ;  /* 0x000000ffff3a7224 */ /* 0x000fe200078e00a3 */
[----:B------:R-:W-:Y:S01]  /*92390*/  STS.128 [R2+0x300], R116 ;  /* 0x0003007402007388 */ /* 0x000fe20000000c00 */
[----:B----4-:R-:W-:-:S03]  /*923a0*/  IMAD R29, R237, c[0x0][0x194], RZ ;  /* 0x00006500ed1d7a24 */ /* 0x010fc600078e02ff */
[----:B------:R1:W-:Y:S04]  /*923b0*/  STS.128 [R2+0x380], R12 ;  /* 0x0003800c02007388 */ /* 0x0003e80000000c00 */
[----:B------:R-:W4:Y:S04]  /*923c0*/  LDL.LU R242, [R1+0x3c] ;  /* 0x00003c0001f27983 */ /* 0x000f280000300800 */
[----:B------:R-:W4:Y:S01]  /*923d0*/  LDL.LU R237, [R1+0x40] ;  /* 0x0000400001ed7983 */ /* 0x000f220000300800 */
[----:B------:R-:W-:Y:S02]  /*923e0*/  LEA R28, P4, R29, c[0x0][0x170], 0x2 ;  /* 0x00005c001d1c7a11 */ /* 0x000fe400078810ff */
[C---:B------:R-:W-:Y:S01]  /*923f0*/  ISETP.LT.AND P1, PT, R3.reuse, c[0x0][0x17c], !P0 ;  /* 0x00005f0003007a0c */ /* 0x040fe20004721270 */
[----:B------:R-:W4:Y:S01]  /*92400*/  LDL.LU R245, [R1+0x10] ;  /* 0x0000100001f57983 */ /* 0x000f220000300800 */
[----:B------:R-:W-:Y:S01]  /*92410*/  IMAD R3, R3, c[0x0][0x198], RZ ;  /* 0x0000660003037a24 */ /* 0x000fe200078e02ff */
[C---:B------:R-:W-:Y:S01]  /*92420*/  ISETP.LT.AND P2, PT, R252.reuse, c[0x0][0x17c], !P0 ;  /* 0x00005f00fc007a0c */ /* 0x040fe20004741270 */
[----:B------:R-:W-:Y:S01]  /*92430*/  IMAD R252, R252, c[0x0][0x198], RZ ;  /* 0x00006600fcfc7a24 */ /* 0x000fe200078e02ff */
[----:B------:R-:W-:-:S02]  /*92440*/  LEA.HI.X.SX32 R29, R29, c[0x0][0x174], 0x2, P4 ;  /* 0x00005d001d1d7a11 */ /* 0x000fc400020f16ff */
[-C--:B------:R-:W-:Y:S02]  /*92450*/  LEA R24, P4, R25, R28.reuse, 0x2 ;  /* 0x0000001c19187211 */ /* 0x080fe400078810ff */
[-C--:B------:R-:W-:Y:S02]  /*92460*/  LEA R26, P5, R3, R28.reuse, 0x2 ;  /* 0x0000001c031a7211 */ /* 0x080fe400078a10ff */
[-C--:B------:R-:W-:Y:S02]  /*92470*/  LEA.HI.X.SX32 R25, R25, R29.reuse, 0x2, P4 ;  /* 0x0000001d19197211 */ /* 0x080fe400020f16ff */
[----:B------:R-:W-:Y:S01]  /*92480*/  LEA.HI.X.SX32 R27, R3, R29, 0x2, P5 ;  /* 0x0000001d031b7211 */ /* 0x000fe200028f16ff */
[----:B-1----:R-:W-:Y:S01]  /*92490*/  IMAD R12, R244, c[0x0][0x198], RZ ;  /* 0x00006600f40c7a24 */ /* 0x002fe200078e02ff */
[----:B--2---:R1:W-:Y:S04]  /*924a0*/  STS.128 [R2+0x780], R56 ;  /* 0x0007803802007388 */ /* 0x0043e80000000c00 */
[----:B------:R-:W-:Y:S01]  /*924b0*/  BAR.SYNC.DEFER_BLOCKING 0x0 ;  /* 0x0000000000007b1d */ /* 0x000fe20000010000 */
[----:B---3--:R-:W-:Y:S01]  /*924c0*/  IMAD R13, R238, c[0x0][0x198], RZ ;  /* 0x00006600ee0d7a24 */ /* 0x008fe200078e02ff */
[----:B-1----:R-:W-:-:S04]  /*924d0*/  LEA R2, P4, R252, R28, 0x2 ;  /* 0x0000001cfc027211 */ /* 0x002fc800078810ff */
[----:B------:R-:W-:Y:S02]  /*924e0*/  LEA.HI.X.SX32 R3, R252, R29, 0x2, P4 ;  /* 0x0000001dfc037211 */ /* 0x000fe400020f16ff */
[----:B------:R-:W-:Y:S01]  /*924f0*/  ISETP.LT.AND P4, PT, R244, c[0x0][0x17c], !P0 ;  /* 0x00005f00f4007a0c */ /* 0x000fe20004781270 */
[----:B------:R1:W-:Y:S01]  /*92500*/  @P3 STG.E [R24.64], R241 ;  /* 0x000000f118003986 */ /* 0x0003e2000c10190c */
[----:B------:R-:W-:-:S03]  /*92510*/  ISETP.LT.AND P3, PT, R238, c[0x0][0x17c], !P0 ;  /* 0x00005f00ee007a0c */ /* 0x000fc60004761270 */
[----:B------:R-:W-:Y:S04]  /*92520*/  LDS.128 R56, [R236+0x1000] ;  /* 0x00100000ec387984 */ /* 0x000fe80000000c00 */
[----:B-1----:R-:W2:Y:S04]  /*92530*/  LDL.LU R241, [R1+0x44] ;  /* 0x0000440001f17983 */ /* 0x002ea80000300800 */
[----:B------:R-:W3:Y:S04]  /*92540*/  LDL.LU R244, [R1+0x4c] ;  /* 0x00004c0001f47983 */ /* 0x000ee80000300800 */
[----:B------:R-:W3:Y:S04]  /*92550*/  LDL.LU R238, [R1+0x50] ;  /* 0x0000500001ee7983 */ /* 0x000ee80000300800 */
[----:B------:R-:W-:Y:S04]  /*92560*/  @P1 STG.E [R26.64], R228 ;  /* 0x000000e41a001986 */ /* 0x000fe8000c10190c */
[----:B------:R1:W-:Y:S01]  /*92570*/  @P2 STG.E [R2.64], R92 ;  /* 0x0000005c02002986 */ /* 0x0003e2000c10190c */
[C---:B-----5:R-:W-:Y:S01]  /*92580*/  ISETP.LT.AND P1, PT, R246.reuse, c[0x0][0x17c], !P0 ;  /* 0x00005f00f6007a0c */ /* 0x060fe20004721270 */
[----:B------:R-:W-:-:S02]  /*92590*/  IMAD R15, R246, c[0x0][0x198], RZ ;  /* 0x00006600f60f7a24 */ /* 0x000fc400078e02ff */
[----:B----4-:R-:W-:Y:S01]  /*925a0*/  IMAD R24, R242, c[0x0][0x198], RZ ;  /* 0x00006600f2187a24 */ /* 0x010fe200078e02ff */
[----:B------:R-:W4:Y:S01]  /*925b0*/  LDL.LU R246, [R1+0x54] ;  /* 0x0000540001f67983 */ /* 0x000f220000300800 */
[----:B-1----:R-:W-:-:S04]  /*925c0*/  LEA R2, P2, R12, R28, 0x2 ;  /* 0x0000001c0c027211 */ /* 0x002fc800078410ff */
[-C--:B------:R-:W-:Y:S02]  /*925d0*/  LEA.HI.X.SX32 R3, R12, R29.reuse, 0x2, P2 ;  /* 0x0000001d0c037211 */ /* 0x080fe400010f16ff */
[-C--:B------:R-:W-:Y:S02]  /*925e0*/  LEA R12, P6, R13, R28.reuse, 0x2 ;  /* 0x0000001c0d0c7211 */ /* 0x080fe400078c10ff */
[----:B------:R-:W-:Y:S01]  /*925f0*/  ISETP.LT.AND P2, PT, R242, c[0x0][0x17c], !P0 ;  /* 0x00005f00f2007a0c */ /* 0x000fe20004741270 */
[----:B------:R-:W-:Y:S01]  /*92600*/  IMAD R25, R237, c[0x0][0x198], RZ ;  /* 0x00006600ed197a24 */ /* 0x000fe200078e02ff */
[----:B------:R-:W5:Y:S01]  /*92610*/  LDL.LU R242, [R1] ;  /* 0x0000000001f27983 */ /* 0x000f620000300800 */
[----:B------:R-:W-:Y:S02]  /*92620*/  LEA.HI.X.SX32 R13, R13, R29, 0x2, P6 ;  /* 0x0000001d0d0d7211 */ /* 0x000fe400030f16ff */
[----:B------:R-:W-:Y:S02]  /*92630*/  ISETP.LT.AND P6, PT, R237, c[0x0][0x17c], !P0 ;  /* 0x00005f00ed007a0c */ /* 0x000fe400047c1270 */
[----:B------:R-:W5:Y:S04]  /*92640*/  LDL.LU R237, [R1+0x58] ;  /* 0x0000580001ed7983 */ /* 0x000f680000300800 */
[----:B------:R1:W-:Y:S01]  /*92650*/  @P4 STG.E [R2.64], R88 ;  /* 0x0000005802004986 */ /* 0x0003e2000c10190c */
[----:B------:R-:W-:-:S03]  /*92660*/  LEA R14, P4, R24, R28, 0x2 ;  /* 0x0000001c180e7211 */ /* 0x000fc600078810ff */
[----:B------:R1:W-:Y:S02]  /*92670*/  @P3 STG.E [R12.64], R245 ;  /* 0x000000f50c003986 */ /* 0x0003e4000c10190c */
[CC--:B-1----:R-:W-:Y:S02]  /*92680*/  LEA R2, P5, R15.reuse, R28.reuse, 0x2 ;  /* 0x0000001c0f027211 */ /* 0x0c2fe400078a10ff */
[----:B------:R-:W5:Y:S02]  /*92690*/  LDL.LU R245, [R1+0x5c] ;  /* 0x00005c0001f57983 */ /* 0x000f640000300800 */
[-C--:B------:R-:W-:Y:S02]  /*926a0*/  LEA.HI.X.SX32 R3, R15, R29.reuse, 0x2, P5 ;  /* 0x0000001d0f037211 */ /* 0x080fe400028f16ff */
[-C--:B------:R-:W-:Y:S02]  /*926b0*/  LEA.HI.X.SX32 R15, R24, R29.reuse, 0x2, P4 ;  /* 0x0000001d180f7211 */ /* 0x080fe400020f16ff */
[C---:B------:R-:W-:Y:S01]  /*926c0*/  LEA R12, P3, R25.reuse, R28, 0x2 ;  /* 0x0000001c190c7211 */ /* 0x040fe200078610ff */
[----:B------:R1:W-:Y:S03]  /*926d0*/  @P1 STG.E [R2.64], R224 ;  /* 0x000000e002001986 */ /* 0x0003e6000c10190c */
[----:B------:R-:W-:Y:S01]  /*926e0*/  LEA.HI.X.SX32 R13, R25, R29, 0x2, P3 ;  /* 0x0000001d190d7211 */ /* 0x000fe200018f16ff */
[----:B------:R1:W-:Y:S01]  /*926f0*/  @P2 STG.E [R14.64], R76 ;  /* 0x0000004c0e002986 */ /* 0x0003e2000c10190c */
[C---:B--2---:R-:W-:Y:S01]  /*92700*/  ISETP.LT.AND P4, PT, R241.reuse, c[0x0][0x17c], !P0 ;  /* 0x00005f00f1007a0c */ /* 0x044fe20004781270 */
[----:B-1----:R-:W-:-:S02]  /*92710*/  IMAD R3, R241, c[0x0][0x198], RZ ;  /* 0x00006600f1037a24 */ /* 0x002fc400078e02ff */
[----:B------:R-:W2:Y:S01]  /*92720*/  LDL.LU R241, [R1+0x60] ;  /* 0x0000600001f17983 */ /* 0x000ea20000300800 */
[C---:B---3--:R-:W-:Y:S01]  /*92730*/  ISETP.LT.AND P3, PT, R244.reuse, c[0x0][0x17c], !P0 ;  /* 0x00005f00f4007a0c */ /* 0x048fe20004761270 */
[----:B------:R-:W-:Y:S02]  /*92740*/  IMAD R15, R244, c[0x0][0x198], RZ ;  /* 0x00006600f40f7a24 */ /* 0x000fe400078e02ff */
[----:B------:R-:W3:Y:S01]  /*92750*/  LDL.LU R244, [R1+0x64] ;  /* 0x0000640001f47983 */ /* 0x000ee20000300800 */
[C---:B------:R-:W-:Y:S01]  /*92760*/  ISETP.LT.AND P1, PT, R238.reuse, c[0x0][0x17c], !P0 ;  /* 0x00005f00ee007a0c */ /* 0x040fe20004721270 */
[----:B------:R-:W-:Y:S02]  /*92770*/  IMAD R24, R238, c[0x0][0x198], RZ ;  /* 0x00006600ee187a24 */ /* 0x000fe400078e02ff */
[----:B------:R-:W3:Y:S01]  /*92780*/  LDL.LU R238, [R1+0x68] ;  /* 0x0000680001ee7983 */ /* 0x000ee20000300800 */
[----:B------:R-:W-:-:S03]  /*92790*/  LEA R2, P2, R3, R28, 0x2 ;  /* 0x0000001c03027211 */ /* 0x000fc600078410ff */
[----:B------:R1:W-:Y:S01]  /*927a0*/  @P6 STG.E [R12.64], R72 ;  /* 0x000000480c006986 */ /* 0x0003e2000c10190c */
[----:B------:R-:W-:Y:S02]  /*927b0*/  LEA.HI.X.SX32 R3, R3, R29, 0x2, P2 ;  /* 0x0000001d03037211 */ /* 0x000fe400010f16ff */
[----:B-1----:R-:W-:-:S04]  /*927c0*/  LEA R12, P5, R15, R28, 0x2 ;  /* 0x0000001c0f0c7211 */ /* 0x002fc800078a10ff */
[----:B------:R-:W-:Y:S01]  /*927d0*/  LEA.HI.X.SX32 R13, R15, R29, 0x2, P5 ;  /* 0x0000001d0f0d7211 */ /* 0x000fe200028f16ff */
[----:B----4-:R-:W-:Y:S01]  /*927e0*/  IMAD R25, R246, c[0x0][0x198], RZ ;  /* 0x00006600f6197a24 */ /* 0x010fe200078e02ff */
[----:B------:R-:W-:Y:S02]  /*927f0*/  LEA R14, P6, R24, R28, 0x2 ;  /* 0x0000001c180e7211 */ /* 0x000fe400078c10ff */
[----:B------:R-:W-:Y:S01]  /*92800*/  ISETP.LT.AND P2, PT, R246, c[0x0][0x17c], !P0 ;  /* 0x00005f00f6007a0c */ /* 0x000fe20004741270 */
[----:B-----5:R-:W-:Y:S04]  /*92810*/  @P4 STG.E [R2.64], R242 ;  /* 0x000000f202004986 */ /* 0x020fe8000c10190c */
[----:B------:R1:W-:Y:S01]  /*92820*/  @P3 STG.E [R12.64], R64 ;  /* 0x000000400c003986 */ /* 0x0003e2000c10190c */
[----:B------:R-:W-:-:S02]  /*92830*/  ISETP.LT.AND P5, PT, R237, c[0x0][0x17c], !P0 ;  /* 0x00005f00ed007a0c */ /* 0x000fc400047a1270 */
[----:B------:R-:W-:Y:S01]  /*92840*/  LEA.HI.X.SX32 R15, R24, R29, 0x2, P6 ;  /* 0x0000001d180f7211 */ /* 0x000fe200030f16ff */
[----:B-1----:R-:W-:Y:S02]  /*92850*/  IMAD R12, R237, c[0x0][0x198], RZ ;  /* 0x00006600ed0c7a24 */ /* 0x002fe400078e02ff */
[----:B------:R-:W4:Y:S01]  /*92860*/  LDL.LU R237, [R1+0x6c] ;  /* 0x00006c0001ed7983 */ /* 0x000f220000300800 */
[----:B------:R-:W-:-:S03]  /*92870*/  LEA R2, P4, R25, R28, 0x2 ;  /* 0x0000001c19027211 */ /* 0x000fc600078810ff */
[----:B------:R-:W5:Y:S01]  /*92880*/  LDL.LU R246, [R1+0x70] ;  /* 0x0000700001f67983 */ /* 0x000f620000300800 */
[----:B------:R-:W-:-:S03]  /*92890*/  LEA.HI.X.SX32 R3, R25, R29, 0x2, P4 ;  /* 0x0000001d19037211 */ /* 0x000fc600020f16ff */
[----:B------:R-:W5:Y:S01]  /*928a0*/  LDL.LU R242, [R1+0x24] ;  /* 0x0000240001f27983 */ /* 0x000f620000300800 */
[----:B------:R-:W-:-:S03]  /*928b0*/  IMAD R13, R245, c[0x0][0x198], RZ ;  /* 0x00006600f50d7a24 */ /* 0x000fc600078e02ff */
[----:B------:R-:W-:Y:S01]  /*928c0*/  @P1 STG.E [R14.64], R52 ;  /* 0x000000340e001986 */ /* 0x000fe2000c10190c */
[----:B------:R-:W-:-:S03]  /*928d0*/  ISETP.LT.AND P1, PT, R245, c[0x0][0x17c], !P0 ;  /* 0x00005f00f5007a0c */ /* 0x000fc60004721270 */
[----:B------:R-:W5:Y:S04]  /*928e0*/  LDL.LU R245, [R1+0x74] ;  /* 0x0000740001f57983 */ /* 0x000f680000300800 */
[----:B------:R1:W-:Y:S02]  /*928f0*/  @P2 STG.E [R2.64], R48 ;  /* 0x0000003002002986 */ /* 0x0003e4000c10190c */
[----:B-1----:R-:W-:-:S04]  /*92900*/  LEA R2, P3, R12, R28, 0x2 ;  /* 0x0000001c0c027211 */ /* 0x002fc800078610ff */
[----:B------:R-:W-:Y:S02]  /*92910*/  LEA.HI.X.SX32 R3, R12, R29, 0x2, P3 ;  /* 0x0000001d0c037211 */ /* 0x000fe400018f16ff */
[----:B------:R-:W-:-:S04]  /*92920*/  LEA R12, P4, R13, R28, 0x2 ;  /* 0x0000001c0d0c7211 */ /* 0x000fc800078810ff */
[----:B------:R-:W-:Y:S02]  /*92930*/  LEA.HI.X.SX32 R13, R13, R29, 0x2, P4 ;  /* 0x0000001d0d0d7211 */ /* 0x000fe400020f16ff */
[C---:B--2---:R-:W-:Y:S01]  /*92940*/  ISETP.LT.AND P2, PT, R241.reuse, c[0x0][0x17c], !P0 ;  /* 0x00005f00f1007a0c */ /* 0x044fe20004741270 */
[----:B------:R-:W-:Y:S02]  /*92950*/  IMAD R15, R241, c[0x0][0x198], RZ ;  /* 0x00006600f10f7a24 */ /* 0x000fe400078e02ff */
[----:B------:R-:W2:Y:S01]  /*92960*/  LDL.LU R241, [R1+0x78] ;  /* 0x0000780001f17983 */ /* 0x000ea20000300800 */
[C---:B---3--:R-:W-:Y:S01]  /*92970*/  ISETP.LT.AND P3, PT, R244.reuse, c[0x0][0x17c], !P0 ;  /* 0x00005f00f4007a0c */ /* 0x048fe20004761270 */
[----:B------:R-:W-:Y:S02]  /*92980*/  IMAD R24, R244, c[0x0][0x198], RZ ;  /* 0x00006600f4187a24 */ /* 0x000fe400078e02ff */
[----:B------:R-:W3:Y:S01]  /*92990*/  LDL.LU R244, [R1+0x7c] ;  /* 0x00007c0001f47983 */ /* 0x000ee20000300800 */
[C---:B------:R-:W-:Y:S01]  /*929a0*/  ISETP.LT.AND P4, PT, R238.reuse, c[0x0][0x17c], !P0 ;  /* 0x00005f00ee007a0c */ /* 0x040fe20004781270 */
[----:B------:R-:W-:-:S02]  /*929b0*/  IMAD R25, R238, c[0x0][0x198], RZ ;  /* 0x00006600ee197a24 */ /* 0x000fc400078e02ff */
[----:B------:R-:W3:Y:S04]  /*929c0*/  LDL.LU R243, [R1+0x14] ;  /* 0x0000140001f37983 */ /* 0x000ee80000300800 */
[----:B------:R-:W3:Y:S04]  /*929d0*/  LDL.LU R238, [R1+0x80] ;  /* 0x0000800001ee7983 */ /* 0x000ee80000300800 */
[----:B------:R1:W-:Y:S01]  /*929e0*/  @P5 STG.E [R2.64], R248 ;  /* 0x000000f802005986 */ /* 0x0003e2000c10190c */
[----:B------:R-:W-:-:S03]  /*929f0*/  LEA R14, P5, R24, R28, 0x2 ;  /* 0x0000001c180e7211 */ /* 0x000fc600078a10ff */
[----:B------:R1:W-:Y:S02]  /*92a00*/  @P1 STG.E [R12.64], R40 ;  /* 0x000000280c001986 */ /* 0x0003e4000c10190c */
[----:B-1----:R-:W-:-:S04]  /*92a10*/  LEA R2, P6, R15, R28, 0x2 ;  /* 0x0000001c0f027211 */ /* 0x002fc800078c10ff */
[-C--:B------:R-:W-:Y:S02]  /*92a20*/  LEA.HI.X.SX32 R3, R15, R29.reuse, 0x2, P6 ;  /* 0x0000001d0f037211 */ /* 0x080fe400030f16ff */
[-C--:B------:R-:W-:Y:S02]  /*92a30*/  LEA.HI.X.SX32 R15, R24, R29.reuse, 0x2, P5 ;  /* 0x0000001d180f7211 */ /* 0x080fe400028f16ff */
[C---:B------:R-:W-:Y:S01]  /*92a40*/  LEA R12, P1, R25.reuse, R28, 0x2 ;  /* 0x0000001c190c7211 */ /* 0x040fe200078210ff */
[----:B------:R1:W-:Y:S03]  /*92a50*/  @P2 STG.E [R2.64], R36 ;  /* 0x0000002402002986 */ /* 0x0003e6000c10190c */
[----:B------:R-:W-:Y:S01]  /*92a60*/  LEA.HI.X.SX32 R13, R25, R29, 0x2, P1 ;  /* 0x0000001d190d7211 */ /* 0x000fe200008f16ff */
[----:B------:R5:W-:Y:S01]  /*92a70*/  @P3 STG.E [R14.64], R4 ;  /* 0x000000040e003986 */ /* 0x000be2000c10190c */
[C---:B----4-:R-:W-:Y:S01]  /*92a80*/  ISETP.LT.AND P5, PT, R237.reuse, c[0x0][0x17c], !P0 ;  /* 0x00005f00ed007a0c */ /* 0x050fe200047a1270 */
[----:B-1----:R-:W-:-:S02]  /*92a90*/  IMAD R3, R237, c[0x0][0x198], RZ ;  /* 0x00006600ed037a24 */ /* 0x002fc400078e02ff */
[----:B------:R-:W4:Y:S01]  /*92aa0*/  LDL.LU R237, [R1+0x84] ;  /* 0x0000840001ed7983 */ /* 0x000f220000300800 */
[C---:B-----5:R-:W-:Y:S01]  /*92ab0*/  ISETP.LT.AND P3, PT, R246.reuse, c[0x0][0x17c], !P0 ;  /* 0x00005f00f6007a0c */ /* 0x060fe20004761270 */
[----:B------:R-:W-:Y:S02]  /*92ac0*/  IMAD R4, R246, c[0x0][0x198], RZ ;  /* 0x00006600f6047a24 */ /* 0x000fe400078e02ff */
[----:B------:R-:W5:Y:S04]  /*92ad0*/  LDL.LU R246, [R1+0x88] ;  /* 0x0000880001f67983 */ /* 0x000f680000300800 */
[----:B------:R1:W-:Y:S01]  /*92ae0*/  @P4 STG.E [R12.64], R242 ;  /* 0x000000f20c004986 */ /* 0x0003e2000c10190c */
[-C--:B------:R-:W-:Y:S01]  /*92af0*/  LEA R2, P2, R3, R28.reuse, 0x2 ;  /* 0x0000001c03027211 */ /* 0x080fe200078410ff */
[C---:B------:R-:W-:Y:S01]  /*92b00*/  IMAD R15, R245.reuse, c[0x0][0x198], RZ ;  /* 0x00006600f50f7a24 */ /* 0x040fe200078e02ff */
[----:B------:R-:W-:Y:S01]  /*92b10*/  ISETP.LT.AND P1, PT, R245, c[0x0][0x17c], !P0 ;  /* 0x00005f00f5007a0c */ /* 0x000fe20004721270 */
[----:B-1----:R-:W5:Y:S01]  /*92b20*/  LDL.LU R242, [R1+0x8c] ;  /* 0x00008c0001f27983 */ /* 0x002f620000300800 */
[----:B------:R-:W-:-:S02]  /*92b30*/  LEA R12, P4, R4, R28, 0x2 ;  /* 0x0000001c040c7211 */ /* 0x000fc400078810ff */
[----:B------:R-:W-:Y:S01]  /*92b40*/  LEA R14, P6, R15, R28, 0x2 ;  /* 0x0000001c0f0e7211 */ /* 0x000fe200078c10ff */
[----:B------:R-:W5:Y:S01]  /*92b50*/  LDL.LU R245, [R1+0x4] ;  /* 0x0000040001f57983 */ /* 0x000f620000300800 */
[-C--:B------:R-:W-:Y:S02]  /*92b60*/  LEA.HI.X.SX32 R3, R3, R29.reuse, 0x2, P2 ;  /* 0x0000001d03037211 */ /* 0x080fe400010f16ff */
[-C--:B------:R-:W-:Y:S02]  /*92b70*/  LEA.HI.X.SX32 R13, R4, R29.reuse, 0x2, P4 ;  /* 0x0000001d040d7211 */ /* 0x080fe400020f16ff */
[----:B------:R-:W-:Y:S01]  /*92b80*/  LEA.HI.X.SX32 R15, R15, R29, 0x2, P6 ;  /* 0x0000001d0f0f7211 */ /* 0x000fe200030f16ff */
[----:B------:R-:W-:Y:S04]  /*92b90*/  @P5 STG.E [R2.64], R229 ;  /* 0x000000e502005986 */ /* 0x000fe8000c10190c */
[----:B------:R1:W-:Y:S04]  /*92ba0*/  @P3 STG.E [R12.64], R93 ;  /* 0x0000005d0c003986 */ /* 0x0003e8000c10190c */
[----:B------:R-:W-:Y:S01]  /*92bb0*/  @P1 STG.E [R14.64], R89 ;  /* 0x000000590e001986 */ /* 0x000fe2000c10190c */
[C---:B--2---:R-:W-:Y:S01]  /*92bc0*/  ISETP.LT.AND P2, PT, R241.reuse, c[0x0][0x17c], !P0 ;  /* 0x00005f00f1007a0c */ /* 0x044fe20004741270 */
[----:B------:R-:W-:-:S02]  /*92bd0*/  IMAD R24, R241, c[0x0][0x198], RZ ;  /* 0x00006600f1187a24 */ /* 0x000fc400078e02ff */
[----:B------:R-:W2:Y:S01]  /*92be0*/  LDL.LU R241, [R1+0x90] ;  /* 0x0000900001f17983 */ /* 0x000ea20000300800 */
[C---:B---3--:R-:W-:Y:S01]  /*92bf0*/  ISETP.LT.AND P5, PT, R244.reuse, c[0x0][0x17c], !P0 ;  /* 0x00005f00f4007a0c */ /* 0x048fe200047a1270 */
[----:B------:R-:W-:Y:S02]  /*92c00*/  IMAD R4, R244, c[0x0][0x198], RZ ;  /* 0x00006600f4047a24 */ /* 0x000fe400078e02ff */
[----:B------:R-:W3:Y:S01]  /*92c10*/  LDL.LU R244, [R1+0x94] ;  /* 0x0000940001f47983 */ /* 0x000ee20000300800 */
[C---:B------:R-:W-:Y:S01]  /*92c20*/  ISETP.LT.AND P1, PT, R238.reuse, c[0x0][0x17c], !P0 ;  /* 0x00005f00ee007a0c */ /* 0x040fe20004721270 */
[----:B-1----:R-:W-:Y:S02]  /*92c30*/  IMAD R13, R238, c[0x0][0x198], RZ ;  /* 0x00006600ee0d7a24 */ /* 0x002fe400078e02ff */
[----:B------:R-:W3:Y:S01]  /*92c40*/  LDL.LU R238, [R1+0x98] ;  /* 0x0000980001ee7983 */ /* 0x000ee20000300800 */
[----:B------:R-:W-:-:S04]  /*92c50*/  LEA R2, P4, R24, R28, 0x2 ;  /* 0x0000001c18027211 */ /* 0x000fc800078810ff */
[----:B------:R-:W-:-:S05]  /*92c60*/  LEA.HI.X.SX32 R3, R24, R29, 0x2, P4 ;  /* 0x0000001d18037211 */ /* 0x000fca00020f16ff */
[----:B------:R1:W-:Y:S01]  /*92c70*/  @P2 STG.E [R2.64], R243 ;  /* 0x000000f302002986 */ /* 0x0003e2000c10190c */
[-C--:B------:R-:W-:Y:S02]  /*92c80*/  LEA R12, P4, R13, R28.reuse, 0x2 ;  /* 0x0000001c0d0c7211 */ /* 0x080fe400078810ff */
[----:B-1----:R-:W-:-:S04]  /*92c90*/  LEA R2, P3, R4, R28, 0x2 ;  /* 0x0000001c04027211 */ /* 0x002fc800078610ff */
[-C--:B------:R-:W-:Y:S02]  /*92ca0*/  LEA.HI.X.SX32 R3, R4, R29.reuse, 0x2, P3 ;  /* 0x0000001d04037211 */ /* 0x080fe400018f16ff */
[----:B------:R-:W-:-:S03]  /*92cb0*/  LEA.HI.X.SX32 R13, R13, R29, 0x2, P4 ;  /* 0x0000001d0d0d7211 */ /* 0x000fc600020f16ff */
[----:B------:R1:W-:Y:S01]  /*92cc0*/  @P5 STG.E [R2.64], R225 ;  /* 0x000000e102005986 */ /* 0x0003e2000c10190c */
[C---:B----4-:R-:W-:Y:S01]  /*92cd0*/  IMAD R4, R237.reuse, c[0x0][0x198], RZ ;  /* 0x00006600ed047a24 */ /* 0x050fe200078e02ff */
[----:B------:R-:W-:Y:S02]  /*92ce0*/  ISETP.LT.AND P2, PT, R237, c[0x0][0x17c], !P0 ;  /* 0x00005f00ed007a0c */ /* 0x000fe40004741270 */
[----:B------:R-:W4:Y:S01]  /*92cf0*/  LDL.LU R237, [R1+0x9c] ;  /* 0x00009c0001ed7983 */ /* 0x000f220000300800 */
[C---:B-----5:R-:W-:Y:S01]  /*92d00*/  IMAD R15, R246.reuse, c[0x0][0x198], RZ ;  /* 0x00006600f60f7a24 */ /* 0x060fe200078e02ff */
[----:B------:R-:W-:Y:S02]  /*92d10*/  ISETP.LT.AND P3, PT, R246, c[0x0][0x17c], !P0 ;  /* 0x00005f00f6007a0c */ /* 0x000fe40004761270 */
[-C--:B-1----:R-:W-:Y:S02]  /*92d20*/  LEA R2, P6, R4, R28.reuse, 0x2 ;  /* 0x0000001c04027211 */ /* 0x082fe400078c10ff */
[----:B------:R-:W-:-:S02]  /*92d30*/  LEA R14, P5, R15, R28, 0x2 ;  /* 0x0000001c0f0e7211 */ /* 0x000fc400078a10ff */
[-C--:B------:R-:W-:Y:S02]  /*92d40*/  LEA.HI.X.SX32 R3, R4, R29.reuse, 0x2, P6 ;  /* 0x0000001d04037211 */ /* 0x080fe400030f16ff */
[----:B------:R-:W-:Y:S02]  /*92d50*/  LEA.HI.X.SX32 R15, R15, R29, 0x2, P5 ;  /* 0x0000001d0f0f7211 */ /* 0x000fe400028f16ff */
[C---:B------:R-:W-:Y:S01]  /*92d60*/  ISETP.LT.AND P4, PT, R242.reuse, c[0x0][0x17c], !P0 ;  /* 0x00005f00f2007a0c */ /* 0x040fe20004781270 */
[----:B------:R-:W-:Y:S02]  /*92d70*/  IMAD R24, R242, c[0x0][0x198], RZ ;  /* 0x00006600f2187a24 */ /* 0x000fe400078e02ff */
[----:B------:R-:W5:Y:S04]  /*92d80*/  LDL.LU R242, [R1+0xb0] ;  /* 0x0000b00001f27983 */ /* 0x000f680000300800 */
[----:B------:R1:W-:Y:S04]  /*92d90*/  @P1 STG.E [R12.64], R77 ;  /* 0x0000004d0c001986 */ /* 0x0003e8000c10190c */
[----:B------:R-:W-:Y:S04]  /*92da0*/  @P2 STG.E [R2.64], R73 ;  /* 0x0000004902002986 */ /* 0x000fe8000c10190c */
[----:B------:R1:W-:Y:S02]  /*92db0*/  @P3 STG.E [R14.64], R245 ;  /* 0x000000f50e003986 */ /* 0x0003e4000c10190c */
[----:B-1----:R-:W-:-:S02]  /*92dc0*/  LEA R12, P1, R24, R28, 0x2 ;  /* 0x0000001c180c7211 */ /* 0x002fc400078210ff */
[----:B------:R-:W5:Y:S02]  /*92dd0*/  LDL.LU R245, [R1+0xb4] ;  /* 0x0000b40001f57983 */ /* 0x000f640000300800 */
        /* <DEDUP_REMOVED lines=9> */
[----:B------:R-:W3:Y:S01]  /*92e70*/  LDL.LU R238, [R1+0xd0] ;  /* 0x0000d00001ee7983 */ /* 0x000ee20000300800 */
[----:B------:R-:W-:-:S03]  /*92e80*/  LEA R2, P2, R3, R28, 0x2 ;  /* 0x0000001c03027211 */ /* 0x000fc600078410ff */
[----:B------:R1:W-:Y:S01]  /*92e90*/  @P4 STG.E [R12.64], R65 ;  /* 0x000000410c004986 */ /* 0x0003e2000c10190c */
[----:B------:R-:W-:Y:S02]  /*92ea0*/  LEA.HI.X.SX32 R3, R3, R29, 0x2, P2 ;  /* 0x0000001d03037211 */ /* 0x000fe400010f16ff */
[----:B------:R-:W-:-:S03]  /*92eb0*/  LEA R14, P6, R15, R28, 0x2 ;  /* 0x0000001c0f0e7211 */ /* 0x000fc600078c10ff */
[----:B------:R4:W-:Y:S01]  /*92ec0*/  @P5 STG.E [R2.64], R53 ;  /* 0x0000003502005986 */ /* 0x0009e2000c10190c */
[----:B-1----:R-:W-:-:S04]  /*92ed0*/  LEA R12, P4, R4, R28, 0x2 ;  /* 0x0000001c040c7211 */ /* 0x002fc800078810ff */
[-C--:B------:R-:W-:Y:S02]  /*92ee0*/  LEA.HI.X.SX32 R13, R4, R29.reuse, 0x2, P4 ;  /* 0x0000001d040d7211 */ /* 0x080fe400020f16ff */
[----:B------:R-:W-:-:S03]  /*92ef0*/  LEA.HI.X.SX32 R15, R15, R29, 0x2, P6 ;  /* 0x0000001d0f0f7211 */ /* 0x000fc600030f16ff */
[----:B------:R-:W-:Y:S01]  /*92f00*/  @P3 STG.E [R12.64], R49 ;  /* 0x000000310c003986 */ /* 0x000fe2000c10190c */
[C---:B----4-:R-:W-:Y:S01]  /*92f10*/  IMAD R24, R237.reuse, c[0x0][0x198], RZ ;  /* 0x00006600ed187a24 */ /* 0x050fe200078e02ff */
[----:B------:R-:W-:Y:S02]  /*92f20*/  ISETP.LT.AND P2, PT, R237, c[0x0][0x17c], !P0 ;  /* 0x00005f00ed007a0c */ /* 0x000fe40004741270 */
[----:B------:R-:W4:Y:S02]  /*92f30*/  LDL.LU R237, [R1+0x28] ;  /* 0x0000280001ed7983 */ /* 0x000f240000300800 */
[C---:B------:R-:W-:Y:S02]  /*92f40*/  LEA R2, P4, R24.reuse, R28, 0x2 ;  /* 0x0000001c18027211 */ /* 0x040fe400078810ff */
[----:B------:R-:W4:Y:S02]  /*92f50*/  LDL.LU R246, [R1+0xd4] ;  /* 0x0000d40001f67983 */ /* 0x000f240000300800 */
[----:B------:R-:W-:-:S02]  /*92f60*/  LEA.HI.X.SX32 R3, R24, R29, 0x2, P4 ;  /* 0x0000001d18037211 */ /* 0x000fc400020f16ff */
[----:B------:R-:W-:Y:S01]  /*92f70*/  @P1 STG.E [R14.64], R249 ;  /* 0x000000f90e001986 */ /* 0x000fe2000c10190c */
[C---:B-----5:R-:W-:Y:S01]  /*92f80*/  ISETP.LT.AND P5, PT, R242.reuse, c[0x0][0x17c], !P0 ;  /* 0x00005f00f2007a0c */ /* 0x060fe200047a1270 */
[----:B------:R-:W-:Y:S02]  /*92f90*/  IMAD R4, R242, c[0x0][0x198], RZ ;  /* 0x00006600f2047a24 */ /* 0x000fe400078e02ff */
[----:B------:R-:W5:Y:S04]  /*92fa0*/  LDL.LU R242, [R1+0xd8] ;  /* 0x0000d80001f27983 */ /* 0x000f680000300800 */
[----:B------:R1:W-:Y:S02]  /*92fb0*/  @P2 STG.E [R2.64], R41 ;  /* 0x0000002902002986 */ /* 0x0003e4000c10190c */
[----:B-1----:R-:W-:-:S02]  /*92fc0*/  LEA R2, P3, R4, R28, 0x2 ;  /* 0x0000001c04027211 */ /* 0x002fc400078610ff */
[C---:B------:R-:W-:Y:S01]  /*92fd0*/  ISETP.LT.AND P1, PT, R245.reuse, c[0x0][0x17c], !P0 ;  /* 0x00005f00f5007a0c */ /* 0x040fe20004721270 */
[----:B------:R-:W-:Y:S02]  /*92fe0*/  IMAD R13, R245, c[0x0][0x198], RZ ;  /* 0x00006600f50d7a24 */ /* 0x000fe400078e02ff */
[----:B------:R-:W5:Y:S01]  /*92ff0*/  LDL.LU R245, [R1+0xdc] ;  /* 0x0000dc0001f57983 */ /* 0x000f620000300800 */
        /* <DEDUP_REMOVED lines=12> */
[----:B------:R1:W-:Y:S01]  /*930c0*/  @P5 STG.E [R2.64], R37 ;  /* 0x0000002502005986 */ /* 0x0003e2000c10190c */
[----:B------:R-:W-:-:S04]  /*930d0*/  LEA R14, P5, R15, R28, 0x2 ;  /* 0x0000001c0f0e7211 */ /* 0x000fc800078a10ff */
[----:B------:R-:W-:Y:S02]  /*930e0*/  LEA.HI.X.SX32 R15, R15, R29, 0x2, P5 ;  /* 0x0000001d0f0f7211 */ /* 0x000fe400028f16ff */
[----:B-1----:R-:W-:-:S04]  /*930f0*/  LEA R2, P6, R4, R28, 0x2 ;  /* 0x0000001c04027211 */ /* 0x002fc800078c10ff */
[----:B------:R-:W-:Y:S01]  /*93100*/  LEA.HI.X.SX32 R3, R4, R29, 0x2, P6 ;  /* 0x0000001d04037211 */ /* 0x000fe200030f16ff */
[----:B------:R1:W-:Y:S01]  /*93110*/  @P1 STG.E [R12.64], R5 ;  /* 0x000000050c001986 */ /* 0x0003e2000c10190c */
[----:B------:R-:W-:-:S03]  /*93120*/  LEA R4, P1, R24, R28, 0x2 ;  /* 0x0000001c18047211 */ /* 0x000fc600078210ff */
[----:B----4-:R4:W-:Y:S04]  /*93130*/  @P2 STG.E [R2.64], R237 ;  /* 0x000000ed02002986 */ /* 0x0109e8000c10190c */
[----:B------:R-:W-:Y:S01]  /*93140*/  @P3 STG.E [R14.64], R230 ;  /* 0x000000e60e003986 */ /* 0x000fe2000c10190c */
[----:B------:R-:W-:Y:S02]  /*93150*/  ISETP.LT.AND P5, PT, R246, c[0x0][0x17c], !P0 ;  /* 0x00005f00f6007a0c */ /* 0x000fe400047a1270 */
[----:B-1----:R-:W-:Y:S02]  /*93160*/  LEA.HI.X.SX32 R5, R24, R29, 0x2, P1 ;  /* 0x0000001d18057211 */ /* 0x002fe400008f16ff */
[----:B------:R-:W-:Y:S01]  /*93170*/  LDS.128 R24, [R0+0x800] ;  /* 0x0008000000187984 */ /* 0x000fe20000000c00 */
[----:B----4-:R-:W-:-:S03]  /*93180*/  IMAD R3, R246, c[0x0][0x198], RZ ;  /* 0x00006600f6037a24 */ /* 0x010fc600078e02ff */
[----:B------:R-:W4:Y:S04]  /*93190*/  LDL.LU R237, [R1+0xf8] ;  /* 0x0000f80001ed7983 */ /* 0x000f280000300800 */
[----:B------:R-:W4:Y:S01]  /*931a0*/  LDL.LU R246, [R1+0xfc] ;  /* 0x0000fc0001f67983 */ /* 0x000f220000300800 */
[C---:B-----5:R-:W-:Y:S01]  /*931b0*/  ISETP.LT.AND P3, PT, R242.reuse, c[0x0][0x17c], !P0 ;  /* 0x00005f00f2007a0c */ /* 0x060fe20004761270 */
[----:B------:R-:W-:Y:S02]  /*931c0*/  IMAD R13, R242, c[0x0][0x198], RZ ;  /* 0x00006600f20d7a24 */ /* 0x000fe400078e02ff */
[----:B------:R-:W5:Y:S01]  /*931d0*/  LDL.LU R242, [R1+0x100] ;  /* 0x0001000001f27983 */ /* 0x000f620000300800 */
[----:B------:R-:W-:-:S03]  /*931e0*/  LEA R2, P2, R3, R28, 0x2 ;  /* 0x0000001c03027211 */ /* 0x000fc600078410ff */
[----:B------:R1:W-:Y:S01]  /*931f0*/  @P4 STG.E [R4.64], R94 ;  /* 0x0000005e04004986 */ /* 0x0003e2000c10190c */
[-C--:B------:R-:W-:Y:S02]  /*93200*/  LEA.HI.X.SX32 R3, R3, R29.reuse, 0x2, P2 ;  /* 0x0000001d03037211 */ /* 0x080fe400010f16ff */
[----:B-1----:R-:W-:Y:S02]  /*93210*/  LEA R4, P4, R13, R28, 0x2 ;  /* 0x0000001c0d047211 */ /* 0x002fe400078810ff */
[C---:B------:R-:W-:Y:S01]  /*93220*/  ISETP.LT.AND P1, PT, R245.reuse, c[0x0][0x17c], !P0 ;  /* 0x00005f00f5007a0c */ /* 0x040fe20004721270 */
[----:B------:R-:W-:Y:S02]  /*93230*/  IMAD R14, R245, c[0x0][0x198], RZ ;  /* 0x00006600f50e7a24 */ /* 0x000fe400078e02ff */
[----:B------:R-:W5:Y:S01]  /*93240*/  LDL.LU R245, [R1+0x104] ;  /* 0x0001040001f57983 */ /* 0x000f620000300800 */
[----:B------:R-:W-:-:S03]  /*93250*/  LEA.HI.X.SX32 R5, R13, R29, 0x2, P4 ;  /* 0x0000001d0d057211 */ /* 0x000fc600020f16ff */
[----:B------:R-:W-:Y:S01]  /*93260*/  @P5 STG.E [R2.64], R90 ;  /* 0x0000005a02005986 */ /* 0x000fe2000c10190c */
[C---:B--2---:R-:W-:Y:S01]  /*93270*/  ISETP.LT.AND P2, PT, R241.reuse, c[0x0][0x17c], !P0 ;  /* 0x00005f00f1007a0c */ /* 0x044fe20004741270 */
[----:B------:R-:W-:Y:S02]  /*93280*/  IMAD R15, R241, c[0x0][0x198], RZ ;  /* 0x00006600f10f7a24 */ /* 0x000fe400078e02ff */
[----:B------:R-:W2:Y:S04]  /*93290*/  LDL.LU R241, [R1+0x8] ;  /* 0x0000080001f17983 */ /* 0x000ea80000300800 */
[----:B---3--:R1:W-:Y:S01]  /*932a0*/  @P3 STG.E [R4.64], R244 ;  /* 0x000000f404003986 */ /* 0x0083e2000c10190c */
[----:B------:R-:W-:-:S03]  /*932b0*/  ISETP.LT.AND P5, PT, R238, c[0x0][0x17c], !P0 ;  /* 0x00005f00ee007a0c */ /* 0x000fc600047a1270 */
[----:B-1----:R-:W3:Y:S01]  /*932c0*/  LDL.LU R244, [R1+0x108] ;  /* 0x0001080001f47983 */ /* 0x002ee20000300800 */
[----:B------:R-:W-:-:S03]  /*932d0*/  IMAD R4, R238, c[0x0][0x198], RZ ;  /* 0x00006600ee047a24 */ /* 0x000fc600078e02ff */
[----:B------:R-:W3:Y:S01]  /*932e0*/  LDL.LU R238, [R1+0x10c] ;  /* 0x00010c0001ee7983 */ /* 0x000ee20000300800 */
[CC--:B------:R-:W-:Y:S02]  /*932f0*/  LEA R12, P6, R14.reuse, R28.reuse, 0x2 ;  /* 0x0000001c0e0c7211 */ /* 0x0c0fe400078c10ff */
[C---:B------:R-:W-:Y:S02]  /*93300*/  LEA R2, P4, R15.reuse, R28, 0x2 ;  /* 0x0000001c0f027211 */ /* 0x040fe400078810ff */
[-C--:B------:R-:W-:Y:S02]  /*93310*/  LEA.HI.X.SX32 R13, R14, R29.reuse, 0x2, P6 ;  /* 0x0000001d0e0d7211 */ /* 0x080fe400030f16ff */
[----:B------:R-:W-:-:S03]  /*93320*/  LEA.HI.X.SX32 R3, R15, R29, 0x2, P4 ;  /* 0x0000001d0f037211 */ /* 0x000fc600020f16ff */
[----:B------:R-:W-:Y:S04]  /*93330*/  @P1 STG.E [R12.64], R226 ;  /* 0x000000e20c001986 */ /* 0x000fe8000c10190c */
[----:B------:R1:W-:Y:S02]  /*93340*/  @P2 STG.E [R2.64], R78 ;  /* 0x0000004e02002986 */ /* 0x0003e4000c10190c */
[----:B-1----:R-:W-:-:S04]  /*93350*/  LEA R2, P3, R4, R28, 0x2 ;  /* 0x0000001c04027211 */ /* 0x002fc800078610ff */
[----:B------:R-:W-:Y:S02]  /*93360*/  LEA.HI.X.SX32 R3, R4, R29, 0x2, P3 ;  /* 0x0000001d04037211 */ /* 0x000fe400018f16ff */
[C---:B----4-:R-:W-:Y:S01]  /*93370*/  ISETP.LT.AND P1, PT, R237.reuse, c[0x0][0x17c], !P0 ;  /* 0x00005f00ed007a0c */ /* 0x050fe20004721270 */
[----:B------:R-:W-:Y:S02]  /*93380*/  IMAD R5, R237, c[0x0][0x198], RZ ;  /* 0x00006600ed057a24 */ /* 0x000fe400078e02ff */
[----:B------:R-:W4:Y:S01]  /*93390*/  LDL.LU R237, [R1+0x110] ;  /* 0x0001100001ed7983 */ /* 0x000f220000300800 */
[C---:B------:R-:W-:Y:S01]  /*933a0*/  IMAD R13, R246.reuse, c[0x0][0x198], RZ ;  /* 0x00006600f60d7a24 */ /* 0x040fe200078e02ff */
[----:B------:R-:W-:Y:S02]  /*933b0*/  ISETP.LT.AND P2, PT, R246, c[0x0][0x17c], !P0 ;  /* 0x00005f00f6007a0c */ /* 0x000fe40004741270 */
[C---:B-----5:R-:W-:Y:S01]  /*933c0*/  ISETP.LT.AND P3, PT, R242.reuse, c[0x0][0x17c], !P0 ;  /* 0x00005f00f2007a0c */ /* 0x060fe20004761270 */
[----:B------:R-:W-:-:S02]  /*933d0*/  IMAD R14, R242, c[0x0][0x198], RZ ;  /* 0x00006600f20e7a24 */ /* 0x000fc400078e02ff */
[----:B------:R-:W4:Y:S01]  /*933e0*/  LDL.LU R242, [R1+0x114] ;  /* 0x0001140001f27983 */ /* 0x000f220000300800 */
[----:B------:R-:W-:-:S03]  /*933f0*/  LEA R4, P4, R5, R28, 0x2 ;  /* 0x0000001c05047211 */ /* 0x000fc600078810ff */
[----:B------:R1:W-:Y:S01]  /*93400*/  @P5 STG.E [R2.64], R74 ;  /* 0x0000004a02005986 */ /* 0x0003e2000c10190c */
[-C--:B------:R-:W-:Y:S02]  /*93410*/  LEA.HI.X.SX32 R5, R5, R29.reuse, 0x2, P4 ;  /* 0x0000001d05057211 */ /* 0x080fe400020f16ff */
[-C--:B------:R-:W-:Y:S02]  /*93420*/  LEA R12, P5, R14, R28.reuse, 0x2 ;  /* 0x0000001c0e0c7211 */ /* 0x080fe400078a10ff */
[----:B-1----:R-:W-:Y:S02]  /*93430*/  LEA R2, P6, R13, R28, 0x2 ;  /* 0x0000001c0d027211 */ /* 0x002fe400078c10ff */
[C---:B------:R-:W-:Y:S01]  /*93440*/  ISETP.LT.AND P4, PT, R245.reuse, c[0x0][0x17c], !P0 ;  /* 0x00005f00f5007a0c */ /* 0x040fe20004781270 */
[----:B------:R-:W-:Y:S02]  /*93450*/  IMAD R15, R245, c[0x0][0x198], RZ ;  /* 0x00006600f50f7a24 */ /* 0x000fe400078e02ff */
[----:B------:R-:W4:Y:S01]  /*93460*/  LDL.LU R245, [R1+0x118] ;  /* 0x0001180001f57983 */ /* 0x000f220000300800 */
[----:B------:R-:W-:-:S02]  /*93470*/  LEA.HI.X.SX32 R3, R13, R29, 0x2, P6 ;  /* 0x0000001d0d037211 */ /* 0x000fc400030f16ff */
[----:B------:R-:W-:Y:S01]  /*93480*/  LEA.HI.X.SX32 R13, R14, R29, 0x2, P5 ;  /* 0x0000001d0e0d7211 */ /* 0x000fe200028f16ff */
[----:B--2---:R1:W-:Y:S04]  /*93490*/  @P1 STG.E [R4.64], R241 ;  /* 0x000000f104001986 */ /* 0x0043e8000c10190c */
[----:B------:R-:W-:Y:S04]  /*934a0*/  @P2 STG.E [R2.64], R66 ;  /* 0x0000004202002986 */ /* 0x000fe8000c10190c */
[----:B------:R2:W-:Y:S04]  /*934b0*/  @P3 STG.E [R12.64], R54 ;  /* 0x000000360c003986 */ /* 0x0005e8000c10190c */
[----:B-1----:R-:W5:Y:S04]  /*934c0*/  LDL.LU R241, [R1+0x11c] ;  /* 0x00011c0001f17983 */ /* 0x002f680000300800 */
[----:B------:R-:W5:Y:S01]  /*934d0*/  LDL.LU R243, [R1+0x120] ;  /* 0x0001200001f37983 */ /* 0x000f620000300800 */
[C---:B---3--:R-:W-:Y:S01]  /*934e0*/  ISETP.LT.AND P3, PT, R238.reuse, c[0x0][0x17c], !P0 ;  /* 0x00005f00ee007a0c */ /* 0x048fe20004761270 */
[----:B--2---:R-:W-:-:S02]  /*934f0*/  IMAD R13, R238, c[0x0][0x198], RZ ;  /* 0x00006600ee0d7a24 */ /* 0x004fc400078e02ff */
[----:B------:R-:W2:Y:S01]  /*93500*/  LDL.LU R238, [R1+0x124] ;  /* 0x0001240001ee7983 */ /* 0x000ea20000300800 */
[CC--:B------:R-:W-:Y:S01]  /*93510*/  LEA R4, P1, R15.reuse, R28.reuse, 0x2 ;  /* 0x0000001c0f047211 */ /* 0x0c0fe200078210ff */
[C---:B------:R-:W-:Y:S01]  /*93520*/  IMAD R3, R244.reuse, c[0x0][0x198], RZ ;  /* 0x00006600f4037a24 */ /* 0x040fe200078e02ff */
[----:B------:R-:W-:Y:S02]  /*93530*/  ISETP.LT.AND P5, PT, R244, c[0x0][0x17c], !P0 ;  /* 0x00005f00f4007a0c */ /* 0x000fe400047a1270 */
[----:B------:R-:W-:Y:S01]  /*93540*/  LEA.HI.X.SX32 R5, R15, R29, 0x2, P1 ;  /* 0x0000001d0f057211 */ /* 0x000fe200008f16ff */
[----:B------:R-:W3:Y:S01]  /*93550*/  LDL.LU R244, [R1+0x2c] ;  /* 0x00002c0001f47983 */ /* 0x000ee20000300800 */
[----:B------:R-:W-:-:S03]  /*93560*/  LEA R2, P2, R3, R28, 0x2 ;  /* 0x0000001c03027211 */ /* 0x000fc600078410ff */
[----:B------:R1:W-:Y:S01]  /*93570*/  @P4 STG.E [R4.64], R50 ;  /* 0x0000003204004986 */ /* 0x0003e2000c10190c */
[----:B------:R-:W-:-:S05]  /*93580*/  LEA.HI.X.SX32 R3, R3, R29, 0x2, P2 ;  /* 0x0000001d03037211 */ /* 0x000fca00010f16ff */
[----:B------:R4:W-:Y:S01]  /*93590*/  @P5 STG.E [R2.64], R250 ;  /* 0x000000fa02005986 */ /* 0x0009e2000c10190c */
[----:B-1----:R-:W-:-:S04]  /*935a0*/  LEA R4, P4, R13, R28, 0x2 ;  /* 0x0000001c0d047211 */ /* 0x002fc800078810ff */
[----:B------:R-:W-:Y:S01]  /*935b0*/  LEA.HI.X.SX32 R5, R13, R29, 0x2, P4 ;  /* 0x0000001d0d057211 */ /* 0x000fe200020f16ff */
[C---:B----4-:R-:W-:Y:S01]  /*935c0*/  IMAD R14, R237.reuse, c[0x0][0x198], RZ ;  /* 0x00006600ed0e7a24 */ /* 0x050fe200078e02ff */
[----:B------:R-:W-:Y:S02]  /*935d0*/  ISETP.LT.AND P1, PT, R237, c[0x0][0x17c], !P0 ;  /* 0x00005f00ed007a0c */ /* 0x000fe40004721270 */
[----:B------:R-:W4:Y:S02]  /*935e0*/  LDL.LU R237, [R1+0x128] ;  /* 0x0001280001ed7983 */ /* 0x000f240000300800 */
[----:B------:R-:W-:Y:S01]  /*935f0*/  LEA R12, P6, R14, R28, 0x2 ;  /* 0x0000001c0e0c7211 */ /* 0x000fe200078c10ff */
[C---:B------:R-:W-:Y:S01]  /*93600*/  IMAD R15, R242.reuse, c[0x0][0x198], RZ ;  /* 0x00006600f20f7a24 */ /* 0x040fe200078e02ff */
[----:B------:R-:W-:-:S04]  /*93610*/  ISETP.LT.AND P2, PT, R242, c[0x0][0x17c], !P0 ;  /* 0x00005f00f2007a0c */ /* 0x000fc80004741270 */
[C---:B------:R-:W-:Y:S01]  /*93620*/  LEA R2, P4, R15.reuse, R28, 0x2 ;  /* 0x0000001c0f027211 */ /* 0x040fe200078810ff */
[----:B------:R1:W-:Y:S01]  /*93630*/  @P3 STG.E [R4.64], R42 ;  /* 0x0000002a04003986 */ /* 0x0003e2000c10190c */
[-C--:B------:R-:W-:Y:S02]  /*93640*/  LEA.HI.X.SX32 R13, R14, R29.reuse, 0x2, P6 ;  /* 0x0000001d0e0d7211 */ /* 0x080fe400030f16ff */
[----:B------:R-:W-:-:S03]  /*93650*/  LEA.HI.X.SX32 R3, R15, R29, 0x2, P4 ;  /* 0x0000001d0f037211 */ /* 0x000fc600020f16ff */
[----:B------:R-:W-:Y:S04]  /*93660*/  @P1 STG.E [R12.64], R38 ;  /* 0x000000260c001986 */ /* 0x000fe8000c10190c */
[----:B------:R1:W-:Y:S01]  /*93670*/  @P2 STG.E [R2.64], R6 ;  /* 0x0000000602002986 */ /* 0x0003e2000c10190c */
[C---:B------:R-:W-:Y:S01]  /*93680*/  ISETP.LT.AND P5, PT, R245.reuse, c[0x0][0x17c], !P0 ;  /* 0x00005f00f5007a0c */ /* 0x040fe200047a1270 */
[----:B-1----:R-:W-:Y:S02]  /*93690*/  IMAD R4, R245, c[0x0][0x198], RZ ;  /* 0x00006600f5047a24 */ /* 0x002fe400078e02ff */
[----:B------:R-:W4:Y:S03]  /*936a0*/  LDL.LU R245, [R1+0x12c] ;  /* 0x00012c0001f57983 */ /* 0x000f260000300800 */
[C---:B------:R-:W-:Y:S01]  /*936b0*/  LEA R2, P3, R4.reuse, R28, 0x2 ;  /* 0x0000001c04027211 */ /* 0x040fe200078610ff */
[----:B------:R-:W4:Y:S03]  /*936c0*/  LDL.LU R246, [R1+0x130] ;  /* 0x0001300001f67983 */ /* 0x000f260000300800 */
[----:B------:R-:W-:Y:S01]  /*936d0*/  LEA.HI.X.SX32 R3, R4, R29, 0x2, P3 ;  /* 0x0000001d04037211 */ /* 0x000fe200018f16ff */
[----:B------:R-:W4:Y:S01]  /*936e0*/  LDL.LU R242, [R1+0x1c] ;  /* 0x00001c0001f27983 */ /* 0x000f220000300800 */
[C---:B-----5:R-:W-:Y:S01]  /*936f0*/  ISETP.LT.AND P1, PT, R241.reuse, c[0x0][0x17c], !P0 ;  /* 0x00005f00f1007a0c */ /* 0x060fe20004721270 */
[----:B------:R-:W-:-:S02]  /*93700*/  IMAD R5, R241, c[0x0][0x198], RZ ;  /* 0x00006600f1057a24 */ /* 0x000fc400078e02ff */
[----:B------:R-:W5:Y:S01]  /*93710*/  LDL.LU R241, [R1+0x134] ;  /* 0x0001340001f17983 */ /* 0x000f620000300800 */
[C---:B--2---:R-:W-:Y:S01]  /*93720*/  ISETP.LT.AND P3, PT, R238.reuse, c[0x0][0x17c], !P0 ;  /* 0x00005f00ee007a0c */ /* 0x044fe20004761270 */
[----:B------:R-:W-:Y:S02]  /*93730*/  IMAD R13, R238, c[0x0][0x198], RZ ;  /* 0x00006600ee0d7a24 */ /* 0x000fe400078e02ff */
[----:B------:R-:W2:Y:S01]  /*93740*/  LDL.LU R238, [R1+0x138] ;  /* 0x0001380001ee7983 */ /* 0x000ea20000300800 */
[C---:B------:R-:W-:Y:S01]  /*93750*/  IMAD R6, R243.reuse, c[0x0][0x198], RZ ;  /* 0x00006600f3067a24 */ /* 0x040fe200078e02ff */
[----:B------:R-:W-:Y:S02]  /*93760*/  ISETP.LT.AND P2, PT, R243, c[0x0][0x17c], !P0 ;  /* 0x00005f00f3007a0c */ /* 0x000fe40004741270 */
[-C--:B------:R-:W-:Y:S01]  /*93770*/  LEA R4, P4, R5, R28.reuse, 0x2 ;  /* 0x0000001c05047211 */ /* 0x080fe200078810ff */
[----:B---3--:R1:W-:Y:S01]  /*93780*/  @P5 STG.E [R2.64], R244 ;  /* 0x000000f402005986 */ /* 0x0083e2000c10190c */
[----:B------:R-:W-:-:S02]  /*93790*/  LEA R12, P5, R13, R28, 0x2 ;  /* 0x0000001c0d0c7211 */ /* 0x000fc400078a10ff */
[-C--:B------:R-:W-:Y:S02]  /*937a0*/  LEA.HI.X.SX32 R5, R5, R29.reuse, 0x2, P4 ;  /* 0x0000001d05057211 */ /* 0x080fe400020f16ff */
[C---:B-1----:R-:W-:Y:S01]  /*937b0*/  LEA R2, P6, R6.reuse, R28, 0x2 ;  /* 0x0000001c06027211 */ /* 0x042fe200078c10ff */
[----:B------:R-:W3:Y:S03]  /*937c0*/  LDL.LU R244, [R1+0x13c] ;  /* 0x00013c0001f47983 */ /* 0x000ee60000300800 */
[-C--:B------:R-:W-:Y:S01]  /*937d0*/  LEA.HI.X.SX32 R3, R6, R29.reuse, 0x2, P6 ;  /* 0x0000001d06037211 */ /* 0x080fe200030f16ff */
[----:B------:R1:W-:Y:S01]  /*937e0*/  @P1 STG.E [R4.64], R231 ;  /* 0x000000e704001986 */ /* 0x0003e2000c10190c */
[----:B------:R-:W-:-:S03]  /*937f0*/  LEA.HI.X.SX32 R13, R13, R29, 0x2, P5 ;  /* 0x0000001d0d0d7211 */ /* 0x000fc600028f16ff */
[----:B------:R1:W-:Y:S04]  /*93800*/  @P2 STG.E [R2.64], R95 ;  /* 0x0000005f02002986 */ /* 0x0003e8000c10190c */
[----:B------:R-:W-:Y:S01]  /*93810*/  @P3 STG.E [R12.64], R91 ;  /* 0x0000005b0c003986 */ /* 0x000fe2000c10190c */
[C---:B----4-:R-:W-:Y:S01]  /*93820*/  ISETP.LT.AND P4, PT, R237.reuse, c[0x0][0x17c], !P0 ;  /* 0x00005f00ed007a0c */ /* 0x050fe20004781270 */
[----:B------:R-:W-:Y:S02]  /*93830*/  IMAD R14, R237, c[0x0][0x198], RZ ;  /* 0x00006600ed0e7a24 */ /* 0x000fe400078e02ff */
[----:B------:R-:W4:Y:S03]  /*93840*/  LDL.LU R237, [R1+0xc] ;  /* 0x00000c0001ed7983 */ /* 0x000f260000300800 */
[C---:B-1----:R-:W-:Y:S01]  /*93850*/  LEA R4, P1, R14.reuse, R28, 0x2 ;  /* 0x0000001c0e047211 */ /* 0x042fe200078210ff */
[----:B------:R-:W4:Y:S03]  /*93860*/  LDL.LU R243, [R1+0x2b0] ;  /* 0x0002b00001f37983 */ /* 0x000f260000300800 */
[----:B------:R-:W-:-:S02]  /*93870*/  LEA.HI.X.SX32 R5, R14, R29, 0x2, P1 ;  /* 0x0000001d0e057211 */ /* 0x000fc400008f16ff */
[C---:B------:R-:W-:Y:S01]  /*93880*/  ISETP.LT.AND P5, PT, R245.reuse, c[0x0][0x17c], !P0 ;  /* 0x00005f00f5007a0c */ /* 0x040fe200047a1270 */
[----:B------:R-:W-:Y:S02]  /*93890*/  IMAD R3, R245, c[0x0][0x198], RZ ;  /* 0x00006600f5037a24 */ /* 0x000fe400078e02ff */
[----:B------:R-:W4:Y:S03]  /*938a0*/  LDL.LU R245, [R1+0x2b4] ;  /* 0x0002b40001f57983 */ /* 0x000f260000300800 */
[C---:B------:R-:W-:Y:S01]  /*938b0*/  LEA R2, P3, R3.reuse, R28, 0x2 ;  /* 0x0000001c03027211 */ /* 0x040fe200078610ff */
[C---:B------:R-:W-:Y:S01]  /*938c0*/  IMAD R6, R246.reuse, c[0x0][0x198], RZ ;  /* 0x00006600f6067a24 */ /* 0x040fe200078e02ff */
[----:B------:R-:W-:Y:S01]  /*938d0*/  ISETP.LT.AND P1, PT, R246, c[0x0][0x17c], !P0 ;  /* 0x00005f00f6007a0c */ /* 0x000fe20004721270 */
[----:B------:R1:W-:Y:S01]  /*938e0*/  @P4 STG.E [R4.64], R242 ;  /* 0x000000f204004986 */ /* 0x0003e2000c10190c */
[----:B------:R-:W-:-:S03]  /*938f0*/  LEA.HI.X.SX32 R3, R3, R29, 0x2, P3 ;  /* 0x0000001d03037211 */ /* 0x000fc600018f16ff */
[----:B------:R-:W4:Y:S04]  /*93900*/  LDL.LU R246, [R1+0x2b8] ;  /* 0x0002b80001f67983 */ /* 0x000f280000300800 */
[----:B-1----:R-:W4:Y:S01]  /*93910*/  LDL.LU R242, [R1+0x2e0] ;  /* 0x0002e00001f27983 */ /* 0x002f220000300800 */
[C---:B--2---:R-:W-:Y:S01]  /*93920*/  ISETP.LT.AND P3, PT, R238.reuse, c[0x0][0x17c], !P0 ;  /* 0x00005f00ee007a0c */ /* 0x044fe20004761270 */
[----:B------:R-:W-:Y:S02]  /*93930*/  IMAD R14, R238, c[0x0][0x198], RZ ;  /* 0x00006600ee0e7a24 */ /* 0x000fe400078e02ff */
[----:B------:R-:W2:Y:S01]  /*93940*/  LDL.LU R238, [R1+0x2bc] ;  /* 0x0002bc0001ee7983 */ /* 0x000ea20000300800 */
[C---:B-----5:R-:W-:Y:S01]  /*93950*/  IMAD R13, R241.reuse, c[0x0][0x198], RZ ;  /* 0x00006600f10d7a24 */ /* 0x060fe200078e02ff */
[----:B------:R-:W-:-:S02]  /*93960*/  ISETP.LT.AND P2, PT, R241, c[0x0][0x17c], !P0 ;  /* 0x00005f00f1007a0c */ /* 0x000fc40004741270 */
[CC--:B------:R-:W-:Y:S01]  /*93970*/  LEA R4, P4, R6.reuse, R28.reuse, 0x2 ;  /* 0x0000001c06047211 */ /* 0x0c0fe200078810ff */
[----:B------:R1:W-:Y:S01]  /*93980*/  @P5 STG.E [R2.64], R227 ;  /* 0x000000e302005986 */ /* 0x0003e2000c10190c */
[C---:B------:R-:W-:Y:S02]  /*93990*/  LEA R12, P6, R13.reuse, R28, 0x2 ;  /* 0x0000001c0d0c7211 */ /* 0x040fe400078c10ff */
[-C--:B------:R-:W-:Y:S01]  /*939a0*/  LEA.HI.X.SX32 R5, R6, R29.reuse, 0x2, P4 ;  /* 0x0000001d06057211 */ /* 0x080fe200020f16ff */
[----:B------:R-:W5:Y:S01]  /*939b0*/  LDL.LU R241, [R1+0x2d0] ;  /* 0x0002d00001f17983 */ /* 0x000f620000300800 */
[----:B------:R-:W-:-:S03]  /*939c0*/  LEA.HI.X.SX32 R13, R13, R29, 0x2, P6 ;  /* 0x0000001d0d0d7211 */ /* 0x000fc600030f16ff */
[----:B------:R3:W-:Y:S01]  /*939d0*/  @P1 STG.E [R4.64], R79 ;  /* 0x0000004f04001986 */ /* 0x0007e2000c10190c */
[----:B-1----:R-:W-:Y:S02]  /*939e0*/  LEA R2, P4, R14, R28, 0x2 ;  /* 0x0000001c0e027211 */ /* 0x002fe400078810ff */
[----:B---3--:R-:W-:Y:S02]  /*939f0*/  ISETP.LT.AND P1, PT, R244, c[0x0][0x17c], !P0 ;  /* 0x00005f00f4007a0c */ /* 0x008fe40004721270 */
[----:B------:R-:W-:Y:S01]  /*93a00*/  LEA.HI.X.SX32 R3, R14, R29, 0x2, P4 ;  /* 0x0000001d0e037211 */ /* 0x000fe200020f16ff */
[----:B------:R-:W-:Y:S01]  /*93a10*/  @P2 STG.E [R12.64], R75 ;  /* 0x0000004b0c002986 */ /* 0x000fe2000c10190c */
[----:B------:R-:W-:-:S03]  /*93a20*/  IMAD R4, R244, c[0x0][0x198], RZ ;  /* 0x00006600f4047a24 */ /* 0x000fc600078e02ff */
[----:B------:R-:W-:Y:S04]  /*93a30*/  LDS.128 R72, [R236+0x1800] ;  /* 0x00180000ec487984 */ /* 0x000fe80000000c00 */
[----:B------:R-:W3:Y:S04]  /*93a40*/  LDL.LU R244, [R1+0x2d4] ;  /* 0x0002d40001f47983 */ /* 0x000ee80000300800 */
[----:B----4-:R1:W-:Y:S02]  /*93a50*/  @P3 STG.E [R2.64], R237 ;  /* 0x000000ed02003986 */ /* 0x0103e4000c10190c */
[----:B-1----:R-:W-:-:S02]  /*93a60*/  LEA R2, P2, R4, R28, 0x2 ;  /* 0x0000001c04027211 */ /* 0x002fc400078410ff */
[----:B------:R-:W4:Y:S02]  /*93a70*/  LDL.LU R237, [R1+0x2e4] ;  /* 0x0002e40001ed7983 */ /* 0x000f240000300800 */
[----:B------:R-:W-:-:S05]  /*93a80*/  LEA.HI.X.SX32 R3, R4, R29, 0x2, P2 ;  /* 0x0000001d04037211 */ /* 0x000fca00010f16ff */
[----:B------:R1:W-:Y:S01]  /*93a90*/  @P1 STG.E [R2.64], R67 ;  /* 0x0000004302001986 */ /* 0x0003e2000c10190c */
[C---:B------:R-:W-:Y:S01]  /*93aa0*/  IMAD R6, R245.reuse, c[0x0][0x198], RZ ;  /* 0x00006600f5067a24 */ /* 0x040fe200078e02ff */
[----:B------:R-:W-:Y:S01]  /*93ab0*/  ISETP.LT.AND P3, PT, R245, c[0x0][0x17c], !P0 ;  /* 0x00005f00f5007a0c */ /* 0x000fe20004761270 */
[C---:B------:R-:W-:Y:S01]  /*93ac0*/  IMAD R5, R243.reuse, c[0x0][0x198], RZ ;  /* 0x00006600f3057a24 */ /* 0x040fe200078e02ff */
[----:B------:R-:W4:Y:S02]  /*93ad0*/  LDL.LU R245, [R1+0x2d8] ;  /* 0x0002d80001f57983 */ /* 0x000f240000300800 */
[C---:B-1----:R-:W-:Y:S02]  /*93ae0*/  LEA R2, P6, R6.reuse, R28, 0x2 ;  /* 0x0000001c06027211 */ /* 0x042fe400078c10ff */
[----:B------:R-:W-:Y:S01]  /*93af0*/  ISETP.LT.AND P4, PT, R243, c[0x0][0x17c], !P0 ;  /* 0x00005f00f3007a0c */ /* 0x000fe20004781270 */
[----:B------:R-:W-:Y:S01]  /*93b00*/  LDS.128 R64, [R239+0x1800] ;  /* 0x00180000ef407984 */ /* 0x000fe20000000c00 */
[----:B------:R-:W-:-:S02]  /*93b10*/  LEA.HI.X.SX32 R3, R6, R29, 0x2, P6 ;  /* 0x0000001d06037211 */ /* 0x000fc400030f16ff */
[----:B------:R-:W-:Y:S02]  /*93b20*/  ISETP.LT.AND P1, PT, R242, c[0x0][0x17c], !P0 ;  /* 0x00005f00f2007a0c */ /* 0x000fe40004721270 */
[----:B------:R-:W4:Y:S01]  /*93b30*/  LDL.LU R242, [R1+0x2e8] ;  /* 0x0002e80001f27983 */ /* 0x000f220000300800 */
[C---:B--2---:R-:W-:Y:S01]  /*93b40*/  ISETP.LT.AND P6, PT, R238.reuse, c[0x0][0x17c], !P0 ;  /* 0x00005f00ee007a0c */ /* 0x044fe200047c1270 */
[----:B------:R-:W-:Y:S02]  /*93b50*/  IMAD R6, R238, c[0x0][0x198], RZ ;  /* 0x00006600ee067a24 */ /* 0x000fe400078e02ff */
[----:B------:R-:W2:Y:S01]  /*93b60*/  LDL.LU R238, [R1+0x2ec] ;  /* 0x0002ec0001ee7983 */ /* 0x000ea20000300800 */
[C---:B------:R-:W-:Y:S01]  /*93b70*/  LEA R4, P5, R5.reuse, R28, 0x2 ;  /* 0x0000001c05047211 */ /* 0x040fe200078a10ff */
[C---:B------:R-:W-:Y:S01]  /*93b80*/  IMAD R13, R246.reuse, c[0x0][0x198], RZ ;  /* 0x00006600f60d7a24 */ /* 0x040fe200078e02ff */
[----:B------:R-:W-:Y:S02]  /*93b90*/  ISETP.LT.AND P2, PT, R246, c[0x0][0x17c], !P0 ;  /* 0x00005f00f6007a0c */ /* 0x000fe40004741270 */
[----:B------:R-:W-:-:S02]  /*93ba0*/  LEA.HI.X.SX32 R5, R5, R29, 0x2, P5 ;  /* 0x0000001d05057211 */ /* 0x000fc400028f16ff */
[----:B------:R-:W-:-:S03]  /*93bb0*/  LEA R12, P5, R13, R28, 0x2 ;  /* 0x0000001c0d0c7211 */ /* 0x000fc600078a10ff */
[----:B------:R1:W-:Y:S01]  /*93bc0*/  @P4 STG.E [R4.64], R55 ;  /* 0x0000003704004986 */ /* 0x0003e2000c10190c */
[----:B------:R-:W-:-:S03]  /*93bd0*/  LEA.HI.X.SX32 R13, R13, R29, 0x2, P5 ;  /* 0x0000001d0d0d7211 */ /* 0x000fc600028f16ff */
[----:B------:R3:W-:Y:S01]  /*93be0*/  @P3 STG.E [R2.64], R51 ;  /* 0x0000003302003986 */ /* 0x0007e2000c10190c */
[----:B-----5:R-:W-:-:S03]  /*93bf0*/  ISETP.LT.AND P4, PT, R241, c[0x0][0x17c], !P0 ;  /* 0x00005f00f1007a0c */ /* 0x020fc60004781270 */
[----:B------:R5:W-:Y:S01]  /*93c00*/  @P2 STG.E [R12.64], R251 ;  /* 0x000000fb0c002986 */ /* 0x000be2000c10190c */
[----:B-1----:R-:W-:-:S03]  /*93c10*/  IMAD R5, R241, c[0x0][0x198], RZ ;  /* 0x00006600f1057a24 */ /* 0x002fc600078e02ff */
[----:B------:R-:W-:Y:S01]  /*93c20*/  LDS.128 R48, [R0+0x1000] ;  /* 0x0010000000307984 */ /* 0x000fe20000000c00 */
[----:B---3--:R-:W-:-:S03]  /*93c30*/  LEA R2, P3, R6, R28, 0x2 ;  /* 0x0000001c06027211 */ /* 0x008fc600078610ff */
[----:B------:R-:W3:Y:S01]  /*93c40*/  LDL.LU R241, [R1+0x310] ;  /* 0x0003100001f17983 */ /* 0x000ee20000300800 */
[----:B------:R-:W-:Y:S02]  /*93c50*/  ISETP.LT.AND P2, PT, R244, c[0x0][0x17c], !P0 ;  /* 0x00005f00f4007a0c */ /* 0x000fe40004741270 */
[-C--:B------:R-:W-:Y:S01]  /*93c60*/  LEA.HI.X.SX32 R3, R6, R29.reuse, 0x2, P3 ;  /* 0x0000001d06037211 */ /* 0x080fe200018f16ff */
[----:B-----5:R-:W-:Y:S01]  /*93c70*/  IMAD R12, R244, c[0x0][0x198], RZ ;  /* 0x00006600f40c7a24 */ /* 0x020fe200078e02ff */
[CC--:B------:R-:W-:Y:S01]  /*93c80*/  LEA R4, P3, R5.reuse, R28.reuse, 0x2 ;  /* 0x0000001c05047211 */ /* 0x0c0fe200078610ff */
[----:B------:R-:W5:Y:S03]  /*93c90*/  LDL.LU R244, [R1+0x314] ;  /* 0x0003140001f47983 */ /* 0x000f660000300800 */
[-C--:B------:R-:W-:Y:S01]  /*93ca0*/  LEA.HI.X.SX32 R5, R5, R29.reuse, 0x2, P3 ;  /* 0x0000001d05057211 */ /* 0x080fe200018f16ff */
[----:B------:R1:W-:Y:S04]  /*93cb0*/  @P6 STG.E [R2.64], R43 ;  /* 0x0000002b02006986 */ /* 0x0003e8000c10190c */
[----:B------:R1:W-:Y:S01]  /*93cc0*/  @P4 STG.E [R4.64], R39 ;  /* 0x0000002704004986 */ /* 0x0003e2000c10190c */
[----:B----4-:R-:W-:Y:S01]  /*93cd0*/  ISETP.LT.AND P5, PT, R237, c[0x0][0x17c], !P0 ;  /* 0x00005f00ed007a0c */ /* 0x010fe200047a1270 */
[----:B------:R-:W-:Y:S01]  /*93ce0*/  IMAD R13, R245, c[0x0][0x198], RZ ;  /* 0x00006600f50d7a24 */ /* 0x000fe200078e02ff */
[CC--:B-1----:R-:W-:Y:S01]  /*93cf0*/  LEA R2, P6, R12.reuse, R28.reuse, 0x2 ;  /* 0x0000001c0c027211 */ /* 0x0c2fe200078c10ff */
[----:B------:R-:W4:Y:S03]  /*93d00*/  LDL.LU R237, [R1+0x318] ;  /* 0x0003180001ed7983 */ /* 0x000f260000300800 */
[----:B------:R-:W-:Y:S01]  /*93d10*/  LEA.HI.X.SX32 R3, R12, R29, 0x2, P6 ;  /* 0x0000001d0c037211 */ /* 0x000fe200030f16ff */
[----:B------:R-:W-:Y:S01]  /*93d20*/  IMAD.MOV.U32 R6, RZ, RZ, c[0x0][0x198] ;  /* 0x00006600ff067624 */ /* 0x000fe200078e00ff */
[----:B------:R-:W-:Y:S01]  /*93d30*/  LEA R4, P4, R13, R28, 0x2 ;  /* 0x0000001c0d047211 */ /* 0x000fe200078810ff */
[----:B------:R-:W-:Y:S01]  /*93d40*/  LDS.128 R36, [R239+0x800] ;  /* 0x00080000ef247984 */ /* 0x000fe20000000c00 */
[----:B------:R-:W-:-:S02]  /*93d50*/  ISETP.LT.AND P3, PT, R245, c[0x0][0x17c], !P0 ;  /* 0x00005f00f5007a0c */ /* 0x000fc40004761270 */
[----:B------:R-:W-:Y:S01]  /*93d60*/  LEA.HI.X.SX32 R5, R13, R29, 0x2, P4 ;  /* 0x0000001d0d057211 */ /* 0x000fe200020f16ff */
[----:B------:R1:W-:Y:S04]  /*93d70*/  @P2 STG.E [R2.64], R7 ;  /* 0x0000000702002986 */ /* 0x0003e8000c10190c */
[----:B------:R-:W4:Y:S01]  /*93d80*/  LDL.LU R245, [R1+0x31c] ;  /* 0x00031c0001f57983 */ /* 0x000f220000300800 */
[----:B------:R-:W-:-:S03]  /*93d90*/  ISETP.LT.AND P2, PT, R242, c[0x0][0x17c], !P0 ;  /* 0x00005f00f2007a0c */ /* 0x000fc60004741270 */
[----:B------:R-:W4:Y:S01]  /*93da0*/  LDL.LU R242, [R1+0x320] ;  /* 0x0003200001f27983 */ /* 0x000f220000300800 */
[----:B--2---:R-:W-:-:S03]  /*93db0*/  ISETP.LT.AND P4, PT, R238, c[0x0][0x17c], !P0 ;  /* 0x00005f00ee007a0c */ /* 0x004fc60004781270 */
[----:B------:R-:W2:Y:S01]  /*93dc0*/  LDL.LU R238, [R1+0x324] ;  /* 0x0003240001ee7983 */ /* 0x000ea20000300800 */
[----:B------:R-:W-:-:S04]  /*93dd0*/  IMAD R12, R6, 0x2, R13 ;  /* 0x00000002060c7824 */ /* 0x000fc800078e020d */
[----:B-1----:R-:W-:Y:S01]  /*93de0*/  IMAD R7, R6, 0x2, R12 ;  /* 0x0000000206077824 */ /* 0x002fe200078e020c */
[C---:B------:R-:W-:Y:S01]  /*93df0*/  LEA R2, P6, R12.reuse, R28, 0x2 ;  /* 0x0000001c0c027211 */ /* 0x040fe200078c10ff */
[----:B------:R1:W-:Y:S03]  /*93e00*/  @P3 STG.E [R4.64], R156 ;  /* 0x0000009c04003986 */ /* 0x0003e6000c10190c */
[----:B------:R-:W-:Y:S01]  /*93e10*/  LEA.HI.X.SX32 R3, R12, R29, 0x2, P6 ;  /* 0x0000001d0c037211 */ /* 0x000fe200030f16ff */
[----:B------:R-:W-:-:S04]  /*93e20*/  IMAD R12, R6, 0x2, R7 ;  /* 0x00000002060c7824 */ /* 0x000fc800078e0207 */
[----:B------:R3:W-:Y:S01]  /*93e30*/  @P1 STG.E [R2.64], R8 ;  /* 0x0000000802001986 */ /* 0x0007e2000c10190c */
[----:B-1----:R-:W-:-:S04]  /*93e40*/  LEA R4, P3, R7, R28, 0x2 ;  /* 0x0000001c07047211 */ /* 0x002fc800078610ff */
[----:B------:R-:W-:Y:S01]  /*93e50*/  LEA.HI.X.SX32 R5, R7, R29, 0x2, P3 ;  /* 0x0000001d07057211 */ /* 0x000fe200018f16ff */
[----:B------:R-:W-:Y:S01]  /*93e60*/  IMAD R7, R6, 0x2, R12 ;  /* 0x0000000206077824 */ /* 0x000fe200078e020c */
[----:B---3--:R-:W-:-:S03]  /*93e70*/  LEA R2, P6, R12, R28, 0x2 ;  /* 0x0000001c0c027211 */ /* 0x008fc600078c10ff */
[----:B------:R1:W-:Y:S01]  /*93e80*/  @P5 STG.E [R4.64], R152 ;  /* 0x0000009804005986 */ /* 0x0003e2000c10190c */
[----:B------:R-:W-:Y:S01]  /*93e90*/  IMAD R8, R6, 0x2, R7 ;  /* 0x0000000206087824 */ /* 0x000fe200078e0207 */
[----:B------:R-:W-:Y:S02]  /*93ea0*/  LEA.HI.X.SX32 R3, R12, R29, 0x2, P6 ;  /* 0x0000001d0c037211 */ /* 0x000fe400030f16ff */
[----:B------:R-:W-:Y:S02]  /*93eb0*/  ISETP.LT.AND P3, PT, R241, c[0x0][0x17c], !P0 ;  /* 0x00005f00f1007a0c */ /* 0x000fe40004761270 */
[----:B------:R-:W3:Y:S01]  /*93ec0*/  LDL.LU R241, [R1+0x328] ;  /* 0x0003280001f17983 */ /* 0x000ee20000300800 */
[----:B-1----:R-:W-:-:S03]  /*93ed0*/  LEA R4, P6, R7, R28, 0x2 ;  /* 0x0000001c07047211 */ /* 0x002fc600078c10ff */
[----:B------:R1:W-:Y:S01]  /*93ee0*/  @P2 STG.E [R2.64], R148 ;  /* 0x0000009402002986 */ /* 0x0003e2000c10190c */
[----:B------:R-:W-:Y:S02]  /*93ef0*/  LEA.HI.X.SX32 R5, R7, R29, 0x2, P6 ;  /* 0x0000001d07057211 */ /* 0x000fe400030f16ff */
[----:B-----5:R-:W-:Y:S02]  /*93f00*/  ISETP.LT.AND P1, PT, R244, c[0x0][0x17c], !P0 ;  /* 0x00005f00f4007a0c */ /* 0x020fe40004721270 */
[----:B------:R-:W5:Y:S01]  /*93f10*/  LDL.LU R244, [R1+0x32c] ;  /* 0x00032c0001f47983 */ /* 0x000f620000300800 */
[----:B-1----:R-:W-:-:S04]  /*93f20*/  LEA R2, P6, R8, R28, 0x2 ;  /* 0x0000001c08027211 */ /* 0x002fc800078c10ff */
[----:B------:R-:W-:Y:S01]  /*93f30*/  LEA.HI.X.SX32 R3, R8, R29, 0x2, P6 ;  /* 0x0000001d08037211 */ /* 0x000fe200030f16ff */
[----:B------:R1:W-:Y:S04]  /*93f40*/  @P4 STG.E [R4.64], R144 ;  /* 0x0000009004004986 */ /* 0x0003e8000c10190c */
[----:B------:R1:W-:Y:S01]  /*93f50*/  @P3 STG.E [R2.64], R136 ;  /* 0x0000008802003986 */ /* 0x0003e2000c10190c */
[----:B----4-:R-:W-:-:S03]  /*93f60*/  ISETP.LT.AND P5, PT, R237, c[0x0][0x17c], !P0 ;  /* 0x00005f00ed007a0c */ /* 0x010fc600047a1270 */
[----:B------:R-:W4:Y:S01]  /*93f70*/  LDL.LU R237, [R1+0x330] ;  /* 0x0003300001ed7983 */ /* 0x000f220000300800 */
[----:B------:R-:W-:-:S03]  /*93f80*/  ISETP.LT.AND P2, PT, R245, c[0x0][0x17c], !P0 ;  /* 0x00005f00f5007a0c */ /* 0x000fc60004741270 */
[----:B------:R-:W4:Y:S01]  /*93f90*/  LDL.LU R245, [R1+0x334] ;  /* 0x0003340001f57983 */ /* 0x000f220000300800 */
[----:B------:R-:W-:-:S03]  /*93fa0*/  ISETP.LT.AND P4, PT, R242, c[0x0][0x17c], !P0 ;  /* 0x00005f00f2007a0c */ /* 0x000fc60004781270 */
[----:B------:R-:W4:Y:S01]  /*93fb0*/  LDL.LU R242, [R1+0x338] ;  /* 0x0003380001f27983 */ /* 0x000f220000300800 */
[----:B--2---:R-:W-:-:S03]  /*93fc0*/  ISETP.LT.AND P3, PT, R238, c[0x0][0x17c], !P0 ;  /* 0x00005f00ee007a0c */ /* 0x004fc60004761270 */
[----:B------:R-:W2:Y:S01]  /*93fd0*/  LDL.LU R238, [R1+0x33c] ;  /* 0x00033c0001ee7983 */ /* 0x000ea20000300800 */
[----:B------:R-:W-:-:S04]  /*93fe0*/  IMAD R7, R6, 0x2, R8 ;  /* 0x0000000206077824 */ /* 0x000fc800078e0208 */
[----:B------:R-:W-:Y:S01]  /*93ff0*/  IMAD R8, R6, 0x2, R7 ;  /* 0x0000000206087824 */ /* 0x000fe200078e0207 */
[----:B-1----:R-:W-:-:S04]  /*94000*/  LEA R4, P6, R7, R28, 0x2 ;  /* 0x0000001c07047211 */ /* 0x002fc800078c10ff */
[----:B------:R-:W-:Y:S01]  /*94010*/  LEA.HI.X.SX32 R5, R7, R29, 0x2, P6 ;  /* 0x0000001d07057211 */ /* 0x000fe200030f16ff */
[----:B------:R-:W-:Y:S01]  /*94020*/  IMAD R7, R6, 0x2, R8 ;  /* 0x0000000206077824 */ /* 0x000fe200078e0208 */
[----:B------:R-:W-:-:S03]  /*94030*/  LEA R2, P6, R8, R28, 0x2 ;  /* 0x0000001c08027211 */ /* 0x000fc600078c10ff */
[----:B------:R1:W-:Y:S01]  /*94040*/  @P1 STG.E [R4.64], R132 ;  /* 0x0000008404001986 */ /* 0x0003e2000c10190c */
        /* <DEDUP_REMOVED lines=8> */
[----:B------:R-:W-:Y:S01]  /*940d0*/  LEA.HI.X.SX32 R3, R8, R29, 0x2, P6 ;  /* 0x0000001d08037211 */ /* 0x000fe200030f16ff */
[----:B------:R-:W-:Y:S01]  /*940e0*/  IMAD R8, R6, 0x2, R7 ;  /* 0x0000000206087824 */ /* 0x000fe200078e0207 */
        /* <DEDUP_REMOVED lines=19> */
[----:B------:R-:W-:-:S05]  /*94220*/  IMAD R7, R6, 0x2, R8 ;  /* 0x0000000206077824 */ /* 0x000fca00078e0208 */
[CC--:B-1----:R-:W-:Y:S02]  /*94230*/  LEA R4, P6, R7.reuse, R28.reuse, 0x2 ;  /* 0x0000001c07047211 */ /* 0x0c2fe400078c10ff */
[----:B------:R-:W-:Y:S02]  /*94240*/  LEA R8, R6, R7, 0x1 ;  /* 0x0000000706087211 */ /* 0x000fe400078e08ff */
[-C--:B------:R-:W-:Y:S02]  /*94250*/  LEA.HI.X.SX32 R5, R7, R29.reuse, 0x2, P6 ;  /* 0x0000001d07057211 */ /* 0x080fe400030f16ff */
[----:B------:R-:W-:Y:S01]  /*94260*/  LEA R2, P6, R8, R28, 0x2 ;  /* 0x0000001c08027211 */ /* 0x000fe200078c10ff */
[----:B------:R-:W-:Y:S02]  /*94270*/  IMAD R7, R6, 0x2, R8 ;  /* 0x0000000206077824 */ /* 0x000fe400078e0208 */
[----:B------:R1:W-:Y:S01]  /*94280*/  @P5 STG.E [R4.64], R96 ;  /* 0x0000006004005986 */ /* 0x0003e2000c10190c */
[----:B------:R-:W-:Y:S01]  /*94290*/  LEA.HI.X.SX32 R3, R8, R29, 0x2, P6 ;  /* 0x0000001d08037211 */ /* 0x000fe200030f16ff */
[----:B------:R-:W-:-:S04]  /*942a0*/  IMAD R8, R6, 0x2, R7 ;  /* 0x0000000206087824 */ /* 0x000fc800078e0207 */
[----:B------:R1:W-:Y:S02]  /*942b0*/  @P2 STG.E [R2.64], R68 ;  /* 0x0000004402002986 */ /* 0x0003e4000c10190c */
[----:B-1----:R-:W-:-:S04]  /*942c0*/  LEA R4, P6, R7, R28, 0x2 ;  /* 0x0000001c07047211 */ /* 0x002fc800078c10ff */
[----:B------:R-:W-:Y:S01]  /*942d0*/  LEA.HI.X.SX32 R5, R7, R29, 0x2, P6 ;  /* 0x0000001d07057211 */ /* 0x000fe200030f16ff */
[----:B------:R-:W-:Y:S01]  /*942e0*/  IMAD R7, R6, 0x2, R8 ;  /* 0x0000000206077824 */ /* 0x000fe200078e0208 */
[----:B------:R-:W-:-:S03]  /*942f0*/  LEA R2, P6, R8, R28, 0x2 ;  /* 0x0000001c08027211 */ /* 0x000fc600078c10ff */
[----:B------:R1:W-:Y:S01]  /*94300*/  @P4 STG.E [R4.64], R20 ;  /* 0x0000001404004986 */ /* 0x0003e2000c10190c */
[----:B------:R-:W-:Y:S01]  /*94310*/  LEA.HI.X.SX32 R3, R8, R29, 0x2, P6 ;  /* 0x0000001d08037211 */ /* 0x000fe200030f16ff */
[----:B------:R-:W-:Y:S01]  /*94320*/  IMAD R8, R6, 0x2, R7 ;  /* 0x0000000206087824 */ /* 0x000fe200078e0207 */
[----:B---3--:R-:W-:Y:S02]  /*94330*/  ISETP.LT.AND P5, PT, R241, c[0x0][0x17c], !P0 ;  /* 0x00005f00f1007a0c */ /* 0x008fe400047a1270 */
        /* <DEDUP_REMOVED lines=97> */
[----:B------:R-:W-:Y:S02]  /*94950*/  LEA.HI.X.SX32 R3, R8, R29, 0x2, P6 ;  /* 0x0000001d08037211 */ /* 0x000fe400030f16ff */
[----:B------:R-:W-:-:S03]  /*94960*/  LEA R8, R6, R7, 0x1 ;  /* 0x0000000706087211 */ /* 0x000fc600078e08ff */
        /* <DEDUP_REMOVED lines=114> */
[----:B------:R-:W-:Y:S02]  /*95090*/  LEA.HI.X.SX32 R3, R9, R29, 0x2, P6 ;  /* 0x0000001d09037211 */ /* 0x000fe400030f16ff */
[----:B---3--:R-:W-:Y:S02]  /*950a0*/  ISETP.LT.AND P2, PT, R241, c[0x0][0x17c], !P0 ;  /* 0x00005f00f1007a0c */ /* 0x008fe40004741270 */
[----:B------:R-:W-:Y:S01]  /*950b0*/  LEA R9, R6, R7, 0x1 ;  /* 0x0000000706097211 */ /* 0x000fe200078e08ff */
        /* <DEDUP_REMOVED lines=71> */
[----:B---3--:R-:W-:Y:S01]  /*95530*/  ISETP.LT.AND P3, PT, R241, c[0x0][0x17c], !P0 ;  /* 0x00005f00f1007a0c */ /* 0x008fe20004761270 */
[----:B------:R-:W-:Y:S04]  /*95540*/  LDS.128 R20, [R236] ;  /* 0x00000000ec147984 */ /* 0x000fe80000000c00 */
        /* <DEDUP_REMOVED lines=56> */
[C---:B------:R-:W-:Y:S02]  /*958d0*/  LEA R9, R6.reuse, R7, 0x1 ;  /* 0x0000000706097211 */ /* 0x040fe400078e08ff */
[-C--:B------:R-:W-:Y:S02]  /*958e0*/  LEA.HI.X.SX32 R5, R7, R29.reuse, 0x2, P6 ;  /* 0x0000001d07057211 */ /* 0x080fe400030f16ff */
[C---:B------:R-:W-:Y:S01]  /*958f0*/  LEA R2, P6, R9.reuse, R28, 0x2 ;  /* 0x0000001c09027211 */ /* 0x040fe200078c10ff */
[C---:B------:R-:W-:Y:S02]  /*95900*/  IMAD R7, R6.reuse, 0x2, R9 ;  /* 0x0000000206077824 */ /* 0x040fe400078e0209 */
        /* <DEDUP_REMOVED lines=110> */
[----:B------:R-:W-:Y:S02]  /*95ff0*/  LEA R9, R6, R7, 0x1 ;  /* 0x0000000706097211 */ /* 0x000fe400078e08ff */
[----:B-1----:R-:W-:-:S04]  /*96000*/  LEA R4, P6, R7, R28, 0x2 ;  /* 0x0000001c07047211 */ /* 0x002fc800078c10ff */
[----:B------:R-:W-:Y:S01]  /*96010*/  LEA.HI.X.SX32 R5, R7, R29, 0x2, P6 ;  /* 0x0000001d07057211 */ /* 0x000fe200030f16ff */
[----:B------:R-:W-:Y:S01]  /*96020*/  IMAD R7, R6, 0x2, R9 ;  /* 0x0000000206077824 */ /* 0x000fe200078e0209 */
[----:B------:R-:W-:-:S03]  /*96030*/  LEA R8, P6, R9, R28, 0x2 ;  /* 0x0000001c09087211 */ /* 0x000fc600078c10ff */
[----:B------:R-:W-:Y:S01]  /*96040*/  IMAD R13, R6, 0x2, R7 ;  /* 0x00000002060d7824 */ /* 0x000fe200078e0207 */
[----:B------:R-:W-:Y:S02]  /*96050*/  LEA.HI.X.SX32 R9, R9, R29, 0x2, P6 ;  /* 0x0000001d09097211 */ /* 0x000fe400030f16ff */
[----:B------:R-:W-:Y:S01]  /*96060*/  LEA R10, P6, R7, R28, 0x2 ;  /* 0x0000001c070a7211 */ /* 0x000fe200078c10ff */
[----:B------:R1:W-:Y:S01]  /*96070*/  @P1 STG.E [R2.64], R209 ;  /* 0x000000d102001986 */ /* 0x0003e2000c10190c */
[----:B---3--:R-:W-:-:S03]  /*96080*/  ISETP.LT.AND P3, PT, R241, c[0x0][0x17c], !P0 ;  /* 0x00005f00f1007a0c */ /* 0x008fc60004761270 */
[----:B------:R-:W3:Y:S01]  /*96090*/  LDL.LU R241, [R1+0x498] ;  /* 0x0004980001f17983 */ /* 0x000ee20000300800 */
[-C--:B------:R-:W-:Y:S02]  /*960a0*/  LEA.HI.X.SX32 R11, R7, R29.reuse, 0x2, P6 ;  /* 0x0000001d070b7211 */ /* 0x080fe400030f16ff */
[C---:B-1----:R-:W-:Y:S01]  /*960b0*/  LEA R2, P6, R13.reuse, R28, 0x2 ;  /* 0x0000001c0d027211 */ /* 0x042fe200078c10ff */
[----:B------:R1:W-:Y:S01]  /*960c0*/  @P5 STG.E [R4.64], R85 ;  /* 0x0000005504005986 */ /* 0x0003e2000c10190c */
[----:B-----5:R-:W-:Y:S02]  /*960d0*/  ISETP.LT.AND P1, PT, R244, c[0x0][0x17c], !P0 ;  /* 0x00005f00f4007a0c */ /* 0x020fe40004721270 */
[----:B------:R-:W-:Y:S01]  /*960e0*/  LEA.HI.X.SX32 R3, R13, R29, 0x2, P6 ;  /* 0x0000001d0d037211 */ /* 0x000fe200030f16ff */
[----:B------:R-:W5:Y:S04]  /*960f0*/  LDL.LU R244, [R1+0x49c] ;  /* 0x00049c0001f47983 */ /* 0x000f680000300800 */
[----:B------:R1:W-:Y:S04]  /*96100*/  @P2 STG.E [R8.64], R181 ;  /* 0x000000b508002986 */ /* 0x0003e8000c10190c */
        /* <DEDUP_REMOVED lines=15> */
[----:B------:R-:W-:-:S04]  /*96200*/  LEA R8, P6, R13, R28, 0x2 ;  /* 0x0000001c0d087211 */ /* 0x000fc800078c10ff */
[----:B------:R-:W-:Y:S01]  /*96210*/  LEA.HI.X.SX32 R9, R13, R29, 0x2, P6 ;  /* 0x0000001d0d097211 */ /* 0x000fe200030f16ff */
[----:B------:R-:W-:Y:S01]  /*96220*/  IMAD R13, R6, 0x2, R7 ;  /* 0x00000002060d7824 */ /* 0x000fe200078e0207 */
[----:B------:R-:W-:-:S04]  /*96230*/  LEA R10, P6, R7, R28, 0x2 ;  /* 0x0000001c070a7211 */ /* 0x000fc800078c10ff */
[-C--:B------:R-:W-:Y:S01]  /*96240*/  LEA.HI.X.SX32 R11, R7, R29.reuse, 0x2, P6 ;  /* 0x0000001d070b7211 */ /* 0x080fe200030f16ff */
[C---:B------:R-:W-:Y:S01]  /*96250*/  IMAD R7, R6.reuse, 0x2, R13 ;  /* 0x0000000206077824 */ /* 0x040fe200078e020d */
[CC--:B------:R-:W-:Y:S01]  /*96260*/  LEA R2, P6, R13.reuse, R28.reuse, 0x2 ;  /* 0x0000001c0d027211 */ /* 0x0c0fe200078c10ff */
[----:B------:R1:W-:Y:S03]  /*96270*/  @P1 STG.E [R4.64], R46 ;  /* 0x0000002e04001986 */ /* 0x0003e6000c10190c */
[----:B------:R-:W-:Y:S01]  /*96280*/  LEA.HI.X.SX32 R3, R13, R29, 0x2, P6 ;  /* 0x0000001d0d037211 */ /* 0x000fe200030f16ff */
[----:B------:R-:W-:Y:S01]  /*96290*/  IMAD R13, R6, 0x2, R7 ;  /* 0x00000002060d7824 */ /* 0x000fe200078e0207 */
[----:B------:R3:W-:Y:S01]  /*962a0*/  @P5 STG.E [R8.64], R142 ;  /* 0x0000008e08005986 */ /* 0x0007e2000c10190c */
[----:B-1----:R-:W-:Y:S02]  /*962b0*/  LEA R4, P6, R7, R28, 0x2 ;  /* 0x0000001c07047211 */ /* 0x002fe400078c10ff */
[----:B---3--:R-:W-:-:S02]  /*962c0*/  ISETP.LT.AND P1, PT, R241, c[0x0][0x17c], !P0 ;  /* 0x00005f00f1007a0c */ /* 0x008fc40004721270 */
[----:B------:R-:W3:Y:S01]  /*962d0*/  LDL.LU R241, [R1+0x4b0] ;  /* 0x0004b00001f17983 */ /* 0x000ee20000300800 */
[-C--:B------:R-:W-:Y:S02]  /*962e0*/  LEA.HI.X.SX32 R5, R7, R29.reuse, 0x2, P6 ;  /* 0x0000001d07057211 */ /* 0x080fe400030f16ff */
[C---:B------:R-:W-:Y:S01]  /*962f0*/  LEA R8, P6, R13.reuse, R28, 0x2 ;  /* 0x0000001c0d087211 */ /* 0x040fe200078c10ff */
[----:B------:R1:W-:Y:S03]  /*96300*/  @P2 STG.E [R10.64], R186 ;  /* 0x000000ba0a002986 */ /* 0x0003e6000c10190c */
[----:B------:R-:W-:Y:S01]  /*96310*/  LEA.HI.X.SX32 R9, R13, R29, 0x2, P6 ;  /* 0x0000001d0d097211 */ /* 0x000fe200030f16ff */
[----:B------:R1:W-:Y:S01]  /*96320*/  @P4 STG.E [R2.64], R202 ;  /* 0x000000ca02004986 */ /* 0x0003e2000c10190c */
[----:B-----5:R-:W-:-:S03]  /*96330*/  ISETP.LT.AND P5, PT, R244, c[0x0][0x17c], !P0 ;  /* 0x00005f00f4007a0c */ /* 0x020fc600047a1270 */
[----:B------:R-:W5:Y:S04]  /*96340*/  LDL.LU R244, [R1+0x4b4] ;  /* 0x0004b40001f47983 */ /* 0x000f680000300800 */
        /* <DEDUP_REMOVED lines=59> */
[----:B------:R-:W-:Y:S02]  /*96700*/  LEA.HI.X.SX32 R3, R13, R29, 0x2, P6 ;  /* 0x0000001d0d037211 */ /* 0x000fe400030f16ff */
[----:B------:R-:W-:Y:S01]  /*96710*/  LEA R13, R6, R7, 0x1 ;  /* 0x00000007060d7211 */ /* 0x000fe200078e08ff */
[----:B------:R3:W-:Y:S01]  /*96720*/  @P4 STG.E [R8.64], R182 ;  /* 0x000000b608004986 */ /* 0x0007e2000c10190c */
[----:B-1----:R-:W-:-:S02]  /*96730*/  LEA R4, P6, R7, R28, 0x2 ;  /* 0x0000001c07047211 */ /* 0x002fc400078c10ff */
[----:B---3--:R-:W-:Y:S02]  /*96740*/  ISETP.LT.AND P2, PT, R241, c[0x0][0x17c], !P0 ;  /* 0x00005f00f1007a0c */ /* 0x008fe40004741270 */
        /* <DEDUP_REMOVED lines=10> */
[----:B------:R-:W-:-:S03]  /*967f0*/  IMAD R7, R6, 0x2, R13 ;  /* 0x0000000206077824 */ /* 0x000fc600078e020d */
[----:B------:R-:W-:Y:S01]  /*96800*/  LDS.128 R44, [R239+0x1000] ;  /* 0x00100000ef2c7984 */ /* 0x000fe20000000c00 */
        /* <DEDUP_REMOVED lines=8> */
[----:B-1----:R-:W-:Y:S01]  /*96890*/  LEA R10, P6, R7, R28, 0x2 ;  /* 0x0000001c070a7211 */ /* 0x002fe200078c10ff */
[----:B------:R-:W-:-:S03]  /*968a0*/  IMAD R13, R6, 0x2, R7 ;  /* 0x00000002060d7824 */ /* 0x000fc600078e0207 */
        /* <DEDUP_REMOVED lines=12> */
[----:B------:R1:W-:Y:S02]  /*96970*/  @P3 STG.E [R2.64], R203 ;  /* 0x000000cb02003986 */ /* 0x0003e4000c10190c */
[----:B-1----:R-:W-:-:S04]  /*96980*/  LEA R10, P6, R7, R28, 0x2 ;  /* 0x0000001c070a7211 */ /* 0x002fc800078c10ff */
[-C--:B------:R-:W-:Y:S02]  /*96990*/  LEA.HI.X.SX32 R11, R7, R29.reuse, 0x2, P6 ;  /* 0x0000001d070b7211 */ /* 0x080fe400030f16ff */
[----:B------:R-:W-:Y:S02]  /*969a0*/  LEA R2, P6, R13, R28, 0x2 ;  /* 0x0000001c0d027211 */ /* 0x000fe400078c10ff */
[----:B---3--:R-:W-:Y:S02]  /*969b0*/  ISETP.LT.AND P4, PT, R241, c[0x0][0x17c], !P0 ;  /* 0x00005f00f1007a0c */ /* 0x008fe40004781270 */
[----:B------:R-:W-:Y:S01]  /*969c0*/  LEA.HI.X.SX32 R3, R13, R29, 0x2, P6 ;  /* 0x0000001d0d037211 */ /* 0x000fe200030f16ff */
[----:B------:R1:W-:Y:S04]  /*969d0*/  @P1 STG.E [R4.64], R63 ;  /* 0x0000003f04001986 */ /* 0x0003e8000c10190c */
[----:B------:R-:W3:Y:S04]  /*969e0*/  LDL.LU R241, [R1+0x4f8] ;  /* 0x0004f80001f17983 */ /* 0x000ee80000300800 */
[----:B------:R1:W-:Y:S01]  /*969f0*/  @P5 STG.E [R8.64], R175 ;  /* 0x000000af08005986 */ /* 0x0003e2000c10190c */
[----:B-----5:R-:W-:-:S03]  /*96a00*/  ISETP.LT.AND P3, PT, R244, c[0x0][0x17c], !P0 ;  /* 0x00005f00f4007a0c */ /* 0x020fc60004761270 */
[----:B------:R-:W5:Y:S04]  /*96a10*/  LDL.LU R244, [R1+0x4fc] ;  /* 0x0004fc0001f47983 */ /* 0x000f680000300800 */
[----:B------:R-:W-:Y:S04]  /*96a20*/  @P2 STG.E [R10.64], R191 ;  /* 0x000000bf0a002986 */ /* 0x000fe8000c10190c */
[----:B------:R1:W-:Y:S01]  /*96a30*/  @P4 STG.E [R2.64], R207 ;  /* 0x000000cf02004986 */ /* 0x0003e2000c10190c */
[----:B------:R-:W-:-:S03]  /*96a40*/  IMAD R7, R6, 0x2, R13 ;  /* 0x0000000206077824 */ /* 0x000fc600078e020d */
[----:B------:R-:W-:Y:S01]  /*96a50*/  LDS.128 R60, [R0+0x1800] ;  /* 0x00180000003c7984 */ /* 0x000fe20000000c00 */
[----:B----4-:R-:W-:-:S03]  /*96a60*/  ISETP.LT.AND P1, PT, R237, c[0x0][0x17c], !P0 ;  /* 0x00005f00ed007a0c */ /* 0x010fc60004721270 */
        /* <DEDUP_REMOVED lines=9> */
[----:B------:R-:W-:-:S03]  /*96b00*/  LEA R12, P6, R13, R28, 0x2 ;  /* 0x0000001c0d0c7211 */ /* 0x000fc600078c10ff */
[----:B------:R-:W-:Y:S01]  /*96b10*/  IMAD R9, R6, 0x2, R7 ;  /* 0x0000000206097824 */ /* 0x000fe200078e0207 */
[-C--:B------:R-:W-:Y:S02]  /*96b20*/  LEA.HI.X.SX32 R13, R13, R29.reuse, 0x2, P6 ;  /* 0x0000001d0d0d7211 */ /* 0x080fe400030f16ff */
[CC--:B------:R-:W-:Y:S02]  /*96b30*/  LEA R16, P6, R7.reuse, R28.reuse, 0x2 ;  /* 0x0000001c07107211 */ /* 0x0c0fe400078c10ff */
[----:B------:R-:W-:Y:S02]  /*96b40*/  ISETP.LT.AND P2, PT, R242, c[0x0][0x17c], !P0 ;  /* 0x00005f00f2007a0c */ /* 0x000fe40004741270 */
[-C--:B------:R-:W-:Y:S01]  /*96b50*/  LEA.HI.X.SX32 R17, R7, R29.reuse, 0x2, P6 ;  /* 0x0000001d07117211 */ /* 0x080fe200030f16ff */
[----:B------:R-:W-:Y:S01]  /*96b60*/  IMAD R7, R6, 0x2, R9 ;  /* 0x0000000206077824 */ /* 0x000fe200078e0209 */
[CC--:B------:R-:W-:Y:S01]  /*96b70*/  LEA R2, P6, R9.reuse, R28.reuse, 0x2 ;  /* 0x0000001c09027211 */ /* 0x0c0fe200078c10ff */
[----:B------:R1:W-:Y:S03]  /*96b80*/  @P3 STG.E [R4.64], R83 ;  /* 0x0000005304003986 */ /* 0x0003e6000c10190c */
[----:B------:R-:W-:Y:S01]  /*96b90*/  LEA.HI.X.SX32 R3, R9, R29, 0x2, P6 ;  /* 0x0000001d09037211 */ /* 0x000fe200030f16ff */
[----:B------:R-:W-:Y:S04]  /*96ba0*/  @P1 STG.E [R12.64], R179 ;  /* 0x000000b30c001986 */ /* 0x000fe8000c10190c */
[----:B------:R-:W2:Y:S01]  /*96bb0*/  LDS.128 R8, [R0] ;  /* 0x0000000000087984 */ /* 0x000ea20000000c00 */
[----:B-1----:R-:W-:-:S03]  /*96bc0*/  LEA R4, P6, R7, R28, 0x2 ;  /* 0x0000001c07047211 */ /* 0x002fc600078c10ff */
[----:B------:R-:W-:Y:S01]  /*96bd0*/  @P5 STG.E [R16.64], R195 ;  /* 0x000000c310005986 */ /* 0x000fe2000c10190c */
[----:B------:R-:W-:-:S03]  /*96be0*/  LEA.HI.X.SX32 R5, R7, R29, 0x2, P6 ;  /* 0x0000001d07057211 */ /* 0x000fc600030f16ff */
[----:B------:R1:W-:Y:S04]  /*96bf0*/  @P2 STG.E [R2.64], R211 ;  /* 0x000000d302002986 */ /* 0x0003e8000c10190c */
[----:B------:R1:W-:Y:S04]  /*96c00*/  @P4 STG.E [R4.64], R87 ;  /* 0x0000005704004986 */ /* 0x0003e8000c10190c */
[----:B------:R-:W1:Y:S01]  /*96c10*/  LDS.128 R12, [R239] ;  /* 0x00000000ef0c7984 */ /* 0x000e620000000c00 */
[----:B---3--:R-:W-:-:S03]  /*96c20*/  ISETP.LT.AND P3, PT, R241, c[0x0][0x17c], !P0 ;  /* 0x00005f00f1007a0c */ /* 0x008fc60004761270 */
[----:B------:R-:W3:Y:S01]  /*96c30*/  LDL.LU R241, [R1+0x50c] ;  /* 0x00050c0001f17983 */ /* 0x000ee20000300800 */
[----:B-----5:R-:W-:-:S03]  /*96c40*/  ISETP.LT.AND P1, PT, R244, c[0x0][0x17c], !P0 ;  /* 0x00005f00f4007a0c */ /* 0x020fc60004721270 */
[----:B------:R-:W5:Y:S01]  /*96c50*/  LDL.LU R244, [R1+0x510] ;  /* 0x0005100001f47983 */ /* 0x000f620000300800 */
[----:B----4-:R-:W-:-:S03]  /*96c60*/  ISETP.LT.AND P5, PT, R237, c[0x0][0x17c], !P0 ;  /* 0x00005f00ed007a0c */ /* 0x010fc600047a1270 */
[----:B------:R-:W4:Y:S01]  /*96c70*/  LDL.LU R237, [R1+0x514] ;  /* 0x0005140001ed7983 */ /* 0x000f220000300800 */
[----:B------:R-:W-:-:S03]  /*96c80*/  ISETP.LT.AND P2, PT, R245, c[0x0][0x17c], !P0 ;  /* 0x00005f00f5007a0c */ /* 0x000fc60004741270 */
[----:B------:R-:W4:Y:S01]  /*96c90*/  LDL.LU R245, [R1+0x518] ;  /* 0x0005180001f57983 */ /* 0x000f220000300800 */
[----:B--2---:R-:W-:-:S03]  /*96ca0*/  ISETP.LT.AND P4, PT, R238, c[0x0][0x17c], !P0 ;  /* 0x00005f00ee007a0c */ /* 0x004fc60004781270 */
[----:B------:R-:W2:Y:S01]  /*96cb0*/  LDL.LU R238, [R1+0x51c] ;  /* 0x00051c0001ee7983 */ /* 0x000ea20000300800 */
[----:B------:R-:W-:-:S04]  /*96cc0*/  IMAD R19, R6, 0x2, R7 ;  /* 0x0000000206137824 */ /* 0x000fc800078e0207 */
[----:B------:R-:W-:Y:S01]  /*96cd0*/  IMAD R7, R6, 0x2, R19 ;  /* 0x0000000206077824 */ /* 0x000fe200078e0213 */
[----:B------:R-:W-:-:S03]  /*96ce0*/  LEA R30, P6, R19, R28, 0x2 ;  /* 0x0000001c131e7211 */ /* 0x000fc600078c10ff */
[C---:B-1----:R-:W-:Y:S01]  /*96cf0*/  IMAD R3, R6.reuse, 0x2, R7 ;  /* 0x0000000206037824 */ /* 0x042fe200078e0207 */
[-C--:B------:R-:W-:Y:S02]  /*96d00*/  LEA.HI.X.SX32 R31, R19, R29.reuse, 0x2, P6 ;  /* 0x0000001d131f7211 */ /* 0x080fe400030f16ff */
[CC--:B------:R-:W-:Y:S01]  /*96d10*/  LEA R32, P6, R7.reuse, R28.reuse, 0x2 ;  /* 0x0000001c07207211 */ /* 0x0c0fe200078c10ff */
[C---:B------:R-:W-:Y:S01]  /*96d20*/  IMAD R5, R6.reuse, 0x2, R3 ;  /* 0x0000000206057824 */ /* 0x040fe200078e0203 */
[----:B------:R-:W1:Y:S02]  /*96d30*/  LDS.128 R16, [R240] ;  /* 0x00000000f0107984 */ /* 0x000e640000000c00 */
[----:B------:R-:W-:Y:S02]  /*96d40*/  LEA.HI.X.SX32 R33, R7, R29, 0x2, P6 ;  /* 0x0000001d07217211 */ /* 0x000fe400030f16ff */
[----:B------:R-:W-:Y:S01]  /*96d50*/  LEA R2, P6, R3, R28, 0x2 ;  /* 0x0000001c03027211 */ /* 0x000fe200078c10ff */
[----:B------:R-:W-:-:S03]  /*96d60*/  IMAD R7, R6, 0x2, R5 ;  /* 0x0000000206077824 */ /* 0x000fc600078e0205 */
[-C--:B------:R-:W-:Y:S02]  /*96d70*/  LEA.HI.X.SX32 R3, R3, R29.reuse, 0x2, P6 ;  /* 0x0000001d03037211 */ /* 0x080fe400030f16ff */
[CC--:B------:R-:W-:Y:S01]  /*96d80*/  LEA R4, P6, R5.reuse, R28.reuse, 0x2 ;  /* 0x0000001c05047211 */ /* 0x0c0fe200078c10ff */
[----:B------:R3:W-:Y:S03]  /*96d90*/  @P3 STG.E [R30.64], R183 ;  /* 0x000000b71e003986 */ /* 0x0007e6000c10190c */
[----:B------:R-:W-:Y:S01]  /*96da0*/  LEA.HI.X.SX32 R5, R5, R29, 0x2, P6 ;  /* 0x0000001d05057211 */ /* 0x000fe200030f16ff */
[----:B------:R-:W-:Y:S01]  /*96db0*/  @P1 STG.E [R32.64], R199 ;  /* 0x000000c720001986 */ /* 0x000fe2000c10190c */
[----:B---3--:R-:W-:-:S03]  /*96dc0*/  LEA R30, P6, R7, R28, 0x2 ;  /* 0x0000001c071e7211 */ /* 0x008fc600078c10ff */
[----:B------:R3:W-:Y:S01]  /*96dd0*/  @P5 STG.E [R2.64], R215 ;  /* 0x000000d702005986 */ /* 0x0007e2000c10190c */
[----:B------:R-:W-:-:S03]  /*96de0*/  LEA.HI.X.SX32 R31, R7, R29, 0x2, P6 ;  /* 0x0000001d071f7211 */ /* 0x000fc600030f16ff */
[----:B------:R-:W-:Y:S01]  /*96df0*/  @P2 STG.E [R4.64], R8 ;  /* 0x0000000804002986 */ /* 0x000fe2000c10190c */
[----:B------:R-:W-:-:S03]  /*96e00*/  ISETP.LT.AND P3, PT, R241, c[0x0][0x17c], !P0 ;  /* 0x00005f00f1007a0c */ /* 0x000fc60004761270 */
[----:B------:R-:W1:Y:S04]  /*96e10*/  LDS.128 R32, [R240+0x800] ;  /* 0x00080000f0207984 */ /* 0x000e680000000c00 */
[----:B------:R-:W3:Y:S01]  /*96e20*/  LDL.LU R241, [R1+0x520] ;  /* 0x0005200001f17983 */ /* 0x000ee20000300800 */
[----:B-----5:R-:W-:-:S03]  /*96e30*/  ISETP.LT.AND P1, PT, R244, c[0x0][0x17c], !P0 ;  /* 0x00005f00f4007a0c */ /* 0x020fc60004721270 */
[----:B------:R5:W-:Y:S04]  /*96e40*/  @P4 STG.E [R30.64], R12 ;  /* 0x0000000c1e004986 */ /* 0x000be8000c10190c */
[----:B------:R-:W3:Y:S01]  /*96e50*/  LDL.LU R244, [R1+0x524] ;  /* 0x0005240001f47983 */ /* 0x000ee20000300800 */
[----:B----4-:R-:W-:-:S03]  /*96e60*/  ISETP.LT.AND P5, PT, R237, c[0x0][0x17c], !P0 ;  /* 0x00005f00ed007a0c */ /* 0x010fc600047a1270 */
[----:B------:R-:W4:Y:S01]  /*96e70*/  LDL.LU R237, [R1+0x528] ;  /* 0x0005280001ed7983 */ /* 0x000f220000300800 */
[----:B------:R-:W-:-:S03]  /*96e80*/  ISETP.LT.AND P2, PT, R245, c[0x0][0x17c], !P0 ;  /* 0x00005f00f5007a0c */ /* 0x000fc60004741270 */
[----:B------:R-:W4:Y:S01]  /*96e90*/  LDL.LU R245, [R1+0x52c] ;  /* 0x00052c0001f57983 */ /* 0x000f220000300800 */
[----:B--2---:R-:W-:-:S03]  /*96ea0*/  ISETP.LT.AND P4, PT, R238, c[0x0][0x17c], !P0 ;  /* 0x00005f00ee007a0c */ /* 0x004fc60004781270 */
[----:B------:R-:W2:Y:S01]  /*96eb0*/  LDL.LU R238, [R1+0x530] ;  /* 0x0005300001ee7983 */ /* 0x000ea20000300800 */
[----:B------:R-:W-:-:S04]  /*96ec0*/  IMAD R41, R6, 0x2, R7 ;  /* 0x0000000206297824 */ /* 0x000fc800078e0207 */
[----:B---3--:R-:W-:Y:S01]  /*96ed0*/  IMAD R3, R6, 0x2, R41 ;  /* 0x0000000206037824 */ /* 0x008fe200078e0229 */
[----:B------:R-:W-:-:S03]  /*96ee0*/  LEA R52, P6, R41, R28, 0x2 ;  /* 0x0000001c29347211 */ /* 0x000fc600078c10ff */
[C---:B------:R-:W-:Y:S01]  /*96ef0*/  IMAD R7, R6.reuse, 0x2, R3 ;  /* 0x0000000206077824 */ /* 0x040fe200078e0203 */
[----:B------:R-:W-:Y:S02]  /*96f00*/  LEA.HI.X.SX32 R53, R41, R29, 0x2, P6 ;  /* 0x0000001d29357211 */ /* 0x000fe400030f16ff */
[CC--:B------:R-:W-:Y:S01]  /*96f10*/  LEA R2, P6, R3.reuse, R28.reuse, 0x2 ;  /* 0x0000001c03027211 */ /* 0x0c0fe200078c10ff */
[----:B------:R-:W3:Y:S01]  /*96f20*/  LDS.128 R40, [R236+0x800] ;  /* 0x00080000ec287984 */ /* 0x000ee20000000c00 */
[----:B-----5:R-:W-:Y:S02]  /*96f30*/  LEA R31, R6, R7, 0x1 ;  /* 0x00000007061f7211 */ /* 0x020fe400078e08ff */
[----:B------:R-:W-:Y:S02]  /*96f40*/  LEA.HI.X.SX32 R3, R3, R29, 0x2, P6 ;  /* 0x0000001d03037211 */ /* 0x000fe400030f16ff */
[----:B------:R-:W-:-:S04]  /*96f50*/  LEA R4, P6, R7, R28, 0x2 ;  /* 0x0000001c07047211 */ /* 0x000fc800078c10ff */
[----:B------:R-:W-:Y:S01]  /*96f60*/  LEA.HI.X.SX32 R5, R7, R29, 0x2, P6 ;  /* 0x0000001d07057211 */ /* 0x000fe200030f16ff */
[----:B------:R-:W-:Y:S01]  /*96f70*/  IMAD R7, R6, 0x2, R31 ;  /* 0x0000000206077824 */ /* 0x000fe200078e021f */
[----:B------:R-:W-:-:S04]  /*96f80*/  LEA R30, P6, R31, R28, 0x2 ;  /* 0x0000001c1f1e7211 */ /* 0x000fc800078c10ff */
[-C--:B------:R-:W-:Y:S02]  /*96f90*/  LEA.HI.X.SX32 R31, R31, R29.reuse, 0x2, P6 ;  /* 0x0000001d1f1f7211 */ /* 0x080fe400030f16ff */
[C---:B------:R-:W-:Y:S01]  /*96fa0*/  LEA R68, P6, R7.reuse, R28, 0x2 ;  /* 0x0000001c07447211 */ /* 0x040fe200078c10ff */
[----:B-1----:R-:W-:Y:S03]  /*96fb0*/  @P3 STG.E [R52.64], R16 ;  /* 0x0000001034003986 */ /* 0x002fe6000c10190c */
[----:B------:R-:W-:Y:S01]  /*96fc0*/  LEA.HI.X.SX32 R69, R7, R29, 0x2, P6 ;  /* 0x0000001d07457211 */ /* 0x000fe200030f16ff */
[----:B------:R1:W-:Y:S04]  /*96fd0*/  @P1 STG.E [R2.64], R20 ;  /* 0x0000001402001986 */ /* 0x0003e8000c10190c */
[----:B------:R5:W-:Y:S04]  /*96fe0*/  @P5 STG.E [R4.64], R24 ;  /* 0x0000001804005986 */ /* 0x000be8000c10190c */
[----:B------:R-:W-:Y:S04]  /*96ff0*/  @P2 STG.E [R30.64], R36 ;  /* 0x000000241e002986 */ /* 0x000fe8000c10190c */
[----:B------:R-:W-:Y:S01]  /*97000*/  @P4 STG.E [R68.64], R32 ;  /* 0x0000002044004986 */ /* 0x000fe2000c10190c */
[----:B------:R-:W-:-:S03]  /*97010*/  ISETP.LT.AND P3, PT, R241, c[0x0][0x17c], !P0 ;  /* 0x00005f00f1007a0c */ /* 0x000fc60004761270 */
[----:B------:R-:W2:Y:S04]  /*97020*/  LDS.128 R52, [R240+0x1000] ;  /* 0x00100000f0347984 */ /* 0x000ea80000000c00 */
[----:B------:R-:W3:Y:S01]  /*97030*/  LDL.LU R241, [R1+0x534] ;  /* 0x0005340001f17983 */ /* 0x000ee20000300800 */
[----:B------:R-:W-:Y:S01]  /*97040*/  ISETP.LT.AND P1, PT, R244, c[0x0][0x17c], !P0 ;  /* 0x00005f00f4007a0c */ /* 0x000fe20004721270 */
[----:B-1----:R-:W-:Y:S02]  /*97050*/  IMAD R3, R6, 0x2, R7 ;  /* 0x0000000206037824 */ /* 0x002fe400078e0207 */
[----:B------:R-:W3:Y:S04]  /*97060*/  LDL.LU R244, [R1+0x538] ;  /* 0x0005380001f47983 */ /* 0x000ee80000300800 */
[----:B------:R1:W1:Y:S01]  /*97070*/  LDS.128 R68, [R240+0x1800] ;  /* 0x00180000f0447984 */ /* 0x0002620000000c00 */
[----:B----4-:R-:W-:-:S03]  /*97080*/  ISETP.LT.AND P5, PT, R237, c[0x0][0x17c], !P0 ;  /* 0x00005f00ed007a0c */ /* 0x010fc600047a1270 */
[----:B------:R-:W4:Y:S01]  /*97090*/  LDL.LU R237, [R1+0x53c] ;  /* 0x00053c0001ed7983 */ /* 0x000f220000300800 */
[----:B--2---:R-:W-:-:S03]  /*970a0*/  ISETP.LT.AND P4, PT, R238, c[0x0][0x17c], !P0 ;  /* 0x00005f00ee007a0c */ /* 0x004fc60004781270 */
[----:B------:R-:W2:Y:S04]  /*970b0*/  LDL.LU R238, [R1+0x540] ;  /* 0x0005400001ee7983 */ /* 0x000ea80000300800 */
[----:B------:R-:W2:Y:S01]  /*970c0*/  LDL.LU R239, [R1+0x544] ;  /* 0x0005440001ef7983 */ /* 0x000ea20000300800 */
[-C--:B------:R-:W-:Y:S01]  /*970d0*/  LEA R2, P6, R3, R28.reuse, 0x2 ;  /* 0x0000001c03027211 */ /* 0x080fe200078c10ff */
[C---:B-----5:R-:W-:Y:S01]  /*970e0*/  IMAD R5, R6.reuse, 0x2, R3 ;  /* 0x0000000206057824 */ /* 0x060fe200078e0203 */
[----:B------:R-:W-:Y:S01]  /*970f0*/  ISETP.LT.AND P2, PT, R245, c[0x0][0x17c], !P0 ;  /* 0x00005f00f5007a0c */ /* 0x000fe20004741270 */
[----:B-1----:R-:W5:Y:S01]  /*97100*/  LDL.LU R240, [R1+0x548] ;  /* 0x0005480001f07983 */ /* 0x002f620000300800 */
[-C--:B------:R-:W-:Y:S01]  /*97110*/  LEA.HI.X.SX32 R3, R3, R29.reuse, 0x2, P6 ;  /* 0x0000001d03037211 */ /* 0x080fe200030f16ff */
[C---:B------:R-:W-:Y:S01]  /*97120*/  IMAD R7, R6.reuse, 0x2, R5 ;  /* 0x0000000206077824 */ /* 0x040fe200078e0205 */
[CC--:B------:R-:W-:Y:S01]  /*97130*/  LEA R4, P6, R5.reuse, R28.reuse, 0x2 ;  /* 0x0000001c05047211 */ /* 0x0c0fe200078c10ff */
[----:B------:R-:W5:Y:S03]  /*97140*/  LDL.LU R236, [R1+0x54c] ;  /* 0x00054c0001ec7983 */ /* 0x000f660000300800 */
[-C--:B------:R-:W-:Y:S01]  /*97150*/  LEA.HI.X.SX32 R5, R5, R29.reuse, 0x2, P6 ;  /* 0x0000001d05057211 */ /* 0x080fe200030f16ff */
[C---:B------:R-:W-:Y:S01]  /*97160*/  IMAD R77, R6.reuse, 0x2, R7 ;  /* 0x00000002064d7824 */ /* 0x040fe200078e0207 */
[CC--:B------:R-:W-:Y:S01]  /*97170*/  LEA R30, P6, R7.reuse, R28.reuse, 0x2 ;  /* 0x0000001c071e7211 */ /* 0x0c0fe200078c10ff */
[----:B---3--:R1:W-:Y:S03]  /*97180*/  @P3 STG.E [R2.64], R40 ;  /* 0x0000002802003986 */ /* 0x0083e6000c10190c */
[----:B------:R-:W-:Y:S01]  /*97190*/  LEA.HI.X.SX32 R31, R7, R29, 0x2, P6 ;  /* 0x0000001d071f7211 */ /* 0x000fe200030f16ff */
[----:B------:R3:W-:Y:S01]  /*971a0*/  @P1 STG.E [R4.64], R48 ;  /* 0x0000003004001986 */ /* 0x0007e2000c10190c */
[----:B------:R-:W-:Y:S01]  /*971b0*/  IMAD R7, R6, 0x2, R77 ;  /* 0x0000000206077824 */ /* 0x000fe200078e024d */
[----:B------:R-:W-:-:S03]  /*971c0*/  LEA R76, P1, R77, R28, 0x2 ;  /* 0x0000001c4d4c7211 */ /* 0x000fc600078210ff */
[----:B------:R-:W-:Y:S01]  /*971d0*/  IMAD R79, R6, 0x2, R7 ;  /* 0x00000002064f7824 */ /* 0x000fe200078e0207 */
[-C--:B------:R-:W-:Y:S02]  /*971e0*/  LEA.HI.X.SX32 R77, R77, R29.reuse, 0x2, P1 ;  /* 0x0000001d4d4d7211 */ /* 0x080fe400008f16ff */
[CC--:B-1----:R-:W-:Y:S01]  /*971f0*/  LEA R2, P6, R7.reuse, R28.reuse, 0x2 ;  /* 0x0000001c07027211 */ /* 0x0c2fe200078c10ff */
[----:B------:R1:W-:Y:S03]  /*97200*/  @P5 STG.E [R30.64], R44 ;  /* 0x0000002c1e005986 */ /* 0x0003e6000c10190c */
[----:B------:R-:W-:Y:S01]  /*97210*/  LEA.HI.X.SX32 R3, R7, R29, 0x2, P6 ;  /* 0x0000001d07037211 */ /* 0x000fe200030f16ff */
[----:B------:R1:W-:Y:S01]  /*97220*/  @P2 STG.E [R76.64], R52 ;  /* 0x000000344c002986 */ /* 0x0003e2000c10190c */
[----:B---3--:R-:W-:-:S03]  /*97230*/  LEA R4, P2, R79, R28, 0x2 ;  /* 0x0000001c4f047211 */ /* 0x008fc600078410ff */
[----:B------:R3:W-:Y:S01]  /*97240*/  @P4 STG.E [R2.64], R56 ;  /* 0x0000003802004986 */ /* 0x0007e2000c10190c */
[----:B------:R-:W-:Y:S02]  /*97250*/  LEA.HI.X.SX32 R5, R79, R29, 0x2, P2 ;  /* 0x0000001d4f057211 */ /* 0x000fe400010f16ff */
[----:B------:R-:W-:Y:S02]  /*97260*/  ISETP.LT.AND P5, PT, R244, c[0x0][0x17c], !P0 ;  /* 0x00005f00f4007a0c */ /* 0x000fe400047a1270 */
[----:B------:R-:W5:Y:S01]  /*97270*/  LDL.LU R244, [R1+0x550] ;  /* 0x0005500001f47983 */ /* 0x000f620000300800 */
[----:B----4-:R-:W-:-:S03]  /*97280*/  ISETP.LT.AND P1, PT, R237, c[0x0][0x17c], !P0 ;  /* 0x00005f00ed007a0c */ /* 0x010fc60004721270 */
[----:B------:R-:W4:Y:S01]  /*97290*/  LDL.LU R237, [R1+0x554] ;  /* 0x0005540001ed7983 */ /* 0x000f220000300800 */
[----:B--2---:R-:W-:-:S03]  /*972a0*/  ISETP.LT.AND P4, PT, R238, c[0x0][0x17c], !P0 ;  /* 0x00005f00ee007a0c */ /* 0x004fc60004781270 */
[----:B------:R-:W2:Y:S01]  /*972b0*/  LDL.LU R238, [R1+0x558] ;  /* 0x0005580001ee7983 */ /* 0x000ea20000300800 */
[----:B------:R-:W-:-:S03]  /*972c0*/  ISETP.LT.AND P2, PT, R239, c[0x0][0x17c], !P0 ;  /* 0x00005f00ef007a0c */ /* 0x000fc60004741270 */
[----:B------:R-:W2:Y:S01]  /*972d0*/  LDL.LU R239, [R1+0x55c] ;  /* 0x00055c0001ef7983 */ /* 0x000ea20000300800 */
[----:B------:R-:W-:Y:S01]  /*972e0*/  ISETP.LT.AND P3, PT, R241, c[0x0][0x17c], !P0 ;  /* 0x00005f00f1007a0c */ /* 0x000fe20004761270 */
[----:B------:R-:W-:-:S04]  /*972f0*/  IMAD R7, R6, 0x2, R79 ;  /* 0x0000000206077824 */ /* 0x000fc800078e024f */
[----:B------:R-:W-:Y:S01]  /*97300*/  IMAD R79, R6, 0x2, R7 ;  /* 0x00000002064f7824 */ /* 0x000fe200078e0207 */
[----:B-1----:R-:W-:-:S04]  /*97310*/  LEA R30, P6, R7, R28, 0x2 ;  /* 0x0000001c071e7211 */ /* 0x002fc800078c10ff */
[-C--:B------:R-:W-:Y:S01]  /*97320*/  LEA.HI.X.SX32 R31, R7, R29.reuse, 0x2, P6 ;  /* 0x0000001d071f7211 */ /* 0x080fe200030f16ff */
[C---:B------:R-:W-:Y:S02]  /*97330*/  IMAD R7, R6.reuse, 0x2, R79 ;  /* 0x0000000206077824 */ /* 0x040fe400078e024f */
[----:B------:R1:W-:Y:S01]  /*97340*/  @P3 STG.E [R4.64], R60 ;  /* 0x0000003c04003986 */ /* 0x0003e2000c10190c */
[-C--:B------:R-:W-:Y:S02]  /*97350*/  LEA R76, P3, R79, R28.reuse, 0x2 ;  /* 0x0000001c4f4c7211 */ /* 0x080fe400078610ff */
[----:B---3--:R-:W-:Y:S02]  /*97360*/  LEA R2, P6, R7, R28, 0x2 ;  /* 0x0000001c07027211 */ /* 0x008fe400078c10ff */
[-C--:B------:R-:W-:Y:S01]  /*97370*/  LEA.HI.X.SX32 R77, R79, R29.reuse, 0x2, P3 ;  /* 0x0000001d4f4d7211 */ /* 0x080fe200018f16ff */
[----:B------:R-:W-:Y:S01]  /*97380*/  IMAD R79, R6, 0x2, R7 ;  /* 0x00000002064f7824 */ /* 0x000fe200078e0207 */
[----:B------:R3:W-:Y:S01]  /*97390*/  @P5 STG.E [R30.64], R64 ;  /* 0x000000401e005986 */ /* 0x0007e2000c10190c */
[----:B------:R-:W-:-:S02]  /*973a0*/  LEA.HI.X.SX32 R3, R7, R29, 0x2, P6 ;  /* 0x0000001d07037211 */ /* 0x000fc400030f16ff */
[----:B------:R-:W-:Y:S01]  /*973b0*/  IMAD R7, R6, 0x2, R79 ;  /* 0x0000000206077824 */ /* 0x000fe200078e024f */
[----:B------:R5:W-:Y:S02]  /*973c0*/  @P1 STG.E [R76.64], R68 ;  /* 0x000000444c001986 */ /* 0x000be4000c10190c */
[----:B-----5:R-:W-:Y:S02]  /*973d0*/  ISETP.LT.AND P5, PT, R240, c[0x0][0x17c], !P0 ;  /* 0x00005f00f0007a0c */ /* 0x020fe400047a1270 */
[CC--:B-1----:R-:W-:Y:S01]  /*973e0*/  LEA R4, P1, R79.reuse, R28.reuse, 0x2 ;  /* 0x0000001c4f047211 */ /* 0x0c2fe200078210ff */
[----:B------:R-:W5:Y:S03]  /*973f0*/  LDL.LU R240, [R1+0x560] ;  /* 0x0005600001f07983 */ /* 0x000f660000300800 */
[-C--:B------:R-:W-:Y:S01]  /*97400*/  LEA.HI.X.SX32 R5, R79, R29.reuse, 0x2, P1 ;  /* 0x0000001d4f057211 */ /* 0x080fe200008f16ff */
[----:B------:R-:W-:Y:S01]  /*97410*/  IMAD R79, R6, 0x2, R7 ;  /* 0x00000002064f7824 */ /* 0x000fe200078e0207 */
[CC--:B---3--:R-:W-:Y:S01]  /*97420*/  LEA R30, P6, R7.reuse, R28.reuse, 0x2 ;  /* 0x0000001c071e7211 */ /* 0x0c8fe200078c10ff */
[----:B------:R1:W-:Y:S03]  /*97430*/  @P4 STG.E [R2.64], R72 ;  /* 0x0000004802004986 */ /* 0x0003e6000c10190c */
[----:B------:R-:W-:Y:S01]  /*97440*/  LEA.HI.X.SX32 R31, R7, R29, 0x2, P6 ;  /* 0x0000001d071f7211 */ /* 0x000fe200030f16ff */
[----:B------:R3:W-:Y:S01]  /*97450*/  @P2 STG.E [R4.64], R9 ;  /* 0x0000000904002986 */ /* 0x0007e2000c10190c */
[----:B------:R-:W-:-:S02]  /*97460*/  LEA R76, P2, R79, R28, 0x2 ;  /* 0x0000001c4f4c7211 */ /* 0x000fc400078410ff */
[----:B------:R-:W-:Y:S01]  /*97470*/  ISETP.LT.AND P3, PT, R236, c[0x0][0x17c], !P0 ;  /* 0x00005f00ec007a0c */ /* 0x000fe20004761270 */
[----:B------:R1:W-:Y:S01]  /*97480*/  @P5 STG.E [R30.64], R13 ;  /* 0x0000000d1e005986 */ /* 0x0003e2000c10190c */
[----:B------:R-:W-:-:S03]  /*97490*/  LEA.HI.X.SX32 R77, R79, R29, 0x2, P2 ;  /* 0x0000001d4f4d7211 */ /* 0x000fc600010f16ff */
[----:B------:R-:W5:Y:S01]  /*974a0*/  LDL.LU R236, [R1+0x564] ;  /* 0x0005640001ec7983 */ /* 0x000f620000300800 */
[----:B------:R-:W-:-:S03]  /*974b0*/  ISETP.LT.AND P4, PT, R244, c[0x0][0x17c], !P0 ;  /* 0x00005f00f4007a0c */ /* 0x000fc60004781270 */
[----:B------:R-:W5:Y:S01]  /*974c0*/  LDL.LU R244, [R1+0x568] ;  /* 0x0005680001f47983 */ /* 0x000f620000300800 */
[----:B----4-:R-:W-:-:S03]  /*974d0*/  ISETP.LT.AND P1, PT, R237, c[0x0][0x17c], !P0 ;  /* 0x00005f00ed007a0c */ /* 0x010fc60004721270 */
[----:B------:R-:W4:Y:S01]  /*974e0*/  LDL.LU R237, [R1+0x56c] ;  /* 0x00056c0001ed7983 */ /* 0x000f220000300800 */
[----:B--2---:R-:W-:-:S03]  /*974f0*/  ISETP.LT.AND P5, PT, R238, c[0x0][0x17c], !P0 ;  /* 0x00005f00ee007a0c */ /* 0x004fc600047a1270 */
[----:B------:R-:W2:Y:S01]  /*97500*/  LDL.LU R238, [R1+0x570] ;  /* 0x0005700001ee7983 */ /* 0x000ea20000300800 */
[----:B------:R-:W-:-:S03]  /*97510*/  ISETP.LT.AND P2, PT, R239, c[0x0][0x17c], !P0 ;  /* 0x00005f00ef007a0c */ /* 0x000fc60004741270 */
[----:B------:R-:W2:Y:S01]  /*97520*/  LDL.LU R239, [R1+0x574] ;  /* 0x0005740001ef7983 */ /* 0x000ea20000300800 */
[----:B------:R-:W-:-:S04]  /*97530*/  IMAD R7, R6, 0x2, R79 ;  /* 0x0000000206077824 */ /* 0x000fc800078e024f */
[C---:B------:R-:W-:Y:S01]  /*97540*/  IMAD R79, R6.reuse, 0x2, R7 ;  /* 0x00000002064f7824 */ /* 0x040fe200078e0207 */
[CC--:B-1----:R-:W-:Y:S01]  /*97550*/  LEA R2, P6, R7.reuse, R28.reuse, 0x2 ;  /* 0x0000001c07027211 */ /* 0x0c2fe200078c10ff */
[----:B------:R1:W-:Y:S03]  /*97560*/  @P3 STG.E [R76.64], R17 ;  /* 0x000000114c003986 */ /* 0x0003e6000c10190c */
[----:B------:R-:W-:Y:S01]  /*97570*/  LEA.HI.X.SX32 R3, R7, R29, 0x2, P6 ;  /* 0x0000001d07037211 */ /* 0x000fe200030f16ff */
[----:B------:R-:W-:Y:S01]  /*97580*/  IMAD R7, R6, 0x2, R79 ;  /* 0x0000000206077824 */ /* 0x000fe200078e024f */
[----:B---3--:R-:W-:-:S03]  /*97590*/  LEA R4, P3, R79, R28, 0x2 ;  /* 0x0000001c4f047211 */ /* 0x008fc600078610ff */
[C---:B------:R-:W-:Y:S01]  /*975a0*/  IMAD R13, R6.reuse, 0x2, R7 ;  /* 0x00000002060d7824 */ /* 0x040fe200078e0207 */
[-C--:B------:R-:W-:Y:S02]  /*975b0*/  LEA.HI.X.SX32 R5, R79, R29.reuse, 0x2, P3 ;  /* 0x0000001d4f057211 */ /* 0x080fe400018f16ff */
[CC--:B------:R-:W-:Y:S01]  /*975c0*/  LEA R8, P6, R7.reuse, R28.reuse, 0x2 ;  /* 0x0000001c07087211 */ /* 0x0c0fe200078c10ff */
[----:B------:R3:W-:Y:S03]  /*975d0*/  @P4 STG.E [R2.64], R21 ;  /* 0x0000001502004986 */ /* 0x0007e6000c10190c */
[----:B------:R-:W-:Y:S01]  /*975e0*/  LEA.HI.X.SX32 R9, R7, R29, 0x2, P6 ;  /* 0x0000001d07097211 */ /* 0x000fe200030f16ff */
[----:B------:R5:W-:Y:S01]  /*975f0*/  @P1 STG.E [R4.64], R25 ;  /* 0x0000001904001986 */ /* 0x000be2000c10190c */
[----:B------:R-:W-:Y:S01]  /*97600*/  IMAD R7, R6, 0x2, R13 ;  /* 0x0000000206077824 */ /* 0x000fe200078e020d */
[----:B------:R-:W-:-:S02]  /*97610*/  LEA R12, P1, R13, R28, 0x2 ;  /* 0x0000001c0d0c7211 */ /* 0x000fc400078210ff */
[----:B-----5:R-:W-:Y:S02]  /*97620*/  ISETP.LT.AND P4, PT, R240, c[0x0][0x17c], !P0 ;  /* 0x00005f00f0007a0c */ /* 0x020fe40004781270 */
[----:B------:R-:W5:Y:S01]  /*97630*/  LDL.LU R240, [R1+0x578] ;  /* 0x0005780001f07983 */ /* 0x000f620000300800 */
[-C--:B------:R-:W-:Y:S01]  /*97640*/  LEA.HI.X.SX32 R13, R13, R29.reuse, 0x2, P1 ;  /* 0x0000001d0d0d7211 */ /* 0x080fe200008f16ff */
[----:B-1----:R-:W-:Y:S01]  /*97650*/  IMAD R17, R6, 0x2, R7 ;  /* 0x0000000206117824 */ /* 0x002fe200078e0207 */
[CC--:B---3--:R-:W-:Y:S01]  /*97660*/  LEA R2, P6, R7.reuse, R28.reuse, 0x2 ;  /* 0x0000001c07027211 */ /* 0x0c8fe200078c10ff */
[----:B------:R1:W-:Y:S03]  /*97670*/  @P5 STG.E [R8.64], R37 ;  /* 0x0000002508005986 */ /* 0x0003e6000c10190c */
[----:B------:R-:W-:Y:S01]  /*97680*/  LEA.HI.X.SX32 R3, R7, R29, 0x2, P6 ;  /* 0x0000001d07037211 */ /* 0x000fe200030f16ff */
[----:B------:R3:W-:Y:S01]  /*97690*/  @P2 STG.E [R12.64], R33 ;  /* 0x000000210c002986 */ /* 0x0007e2000c10190c */
[----:B------:R-:W-:-:S03]  /*976a0*/  LEA R4, P2, R17, R28, 0x2 ;  /* 0x0000001c11047211 */ /* 0x000fc600078410ff */
[----:B------:R1:W-:Y:S01]  /*976b0*/  @P4 STG.E [R2.64], R41 ;  /* 0x0000002902004986 */ /* 0x0003e2000c10190c */
[----:B------:R-:W-:Y:S02]  /*976c0*/  LEA.HI.X.SX32 R5, R17, R29, 0x2, P2 ;  /* 0x0000001d11057211 */ /* 0x000fe400010f16ff */
[----:B------:R-:W-:Y:S02]  /*976d0*/  ISETP.LT.AND P3, PT, R236, c[0x0][0x17c], !P0 ;  /* 0x00005f00ec007a0c */ /* 0x000fe40004761270 */
        /* <DEDUP_REMOVED lines=9> */
[----:B------:R-:W-:-:S04]  /*97770*/  LEA R7, R6, R17, 0x1 ;  /* 0x0000001106077211 */ /* 0x000fc800078e08ff */
[CC--:B-1----:R-:W-:Y:S01]  /*97780*/  LEA R8, P6, R7.reuse, R28.reuse, 0x2 ;  /* 0x0000001c07087211 */ /* 0x0c2fe200078c10ff */
[C---:B------:R-:W-:Y:S01]  /*97790*/  IMAD R17, R6.reuse, 0x2, R7 ;  /* 0x0000000206117824 */ /* 0x040fe200078e0207 */
[----:B------:R1:W-:Y:S02]  /*977a0*/  @P3 STG.E [R4.64], R49 ;  /* 0x0000003104003986 */ /* 0x0003e4000c10190c */
[----:B------:R-:W-:Y:S01]  /*977b0*/  LEA.HI.X.SX32 R9, R7, R29, 0x2, P6 ;  /* 0x0000001d07097211 */ /* 0x000fe200030f16ff */
[----:B------:R-:W-:Y:S01]  /*977c0*/  IMAD R7, R6, 0x2, R17 ;  /* 0x0000000206077824 */ /* 0x000fe200078e0211 */
[----:B---3--:R-:W-:-:S04]  /*977d0*/  LEA R12, P3, R17, R28, 0x2 ;  /* 0x0000001c110c7211 */ /* 0x008fc800078610ff */
[-C--:B------:R-:W-:Y:S01]  /*977e0*/  LEA.HI.X.SX32 R13, R17, R29.reuse, 0x2, P3 ;  /* 0x0000001d110d7211 */ /* 0x080fe200018f16ff */
[C---:B------:R-:W-:Y:S01]  /*977f0*/  IMAD R17, R6.reuse, 0x2, R7 ;  /* 0x0000000206117824 */ /* 0x040fe200078e0207 */
[CC--:B------:R-:W-:Y:S01]  /*97800*/  LEA R2, P6, R7.reuse, R28.reuse, 0x2 ;  /* 0x0000001c07027211 */ /* 0x0c0fe200078c10ff */
[----:B------:R3:W-:Y:S03]  /*97810*/  @P5 STG.E [R8.64], R45 ;  /* 0x0000002d08005986 */ /* 0x0007e6000c10190c */
[----:B------:R-:W-:Y:S01]  /*97820*/  LEA.HI.X.SX32 R3, R7, R29, 0x2, P6 ;  /* 0x0000001d07037211 */ /* 0x000fe200030f16ff */
[----:B------:R5:W-:Y:S01]  /*97830*/  @P1 STG.E [R12.64], R53 ;  /* 0x000000350c001986 */ /* 0x000be2000c10190c */
[----:B------:R-:W-:Y:S01]  /*97840*/  IMAD R7, R6, 0x2, R17 ;  /* 0x0000000206077824 */ /* 0x000fe200078e0211 */
[----:B-1----:R-:W-:Y:S02]  /*97850*/  LEA R4, P1, R17, R28, 0x2 ;  /* 0x0000001c11047211 */ /* 0x002fe400078210ff */
[----:B-----5:R-:W-:-:S02]  /*97860*/  ISETP.LT.AND P5, PT, R240, c[0x0][0x17c], !P0 ;  /* 0x00005f00f0007a0c */ /* 0x020fc400047a1270 */
[----:B------:R-:W5:Y:S01]  /*97870*/  LDL.LU R240, [R1+0x590] ;  /* 0x0005900001f07983 */ /* 0x000f620000300800 */
[-C--:B------:R-:W-:Y:S01]  /*97880*/  LEA.HI.X.SX32 R5, R17, R29.reuse, 0x2, P1 ;  /* 0x0000001d11057211 */ /* 0x080fe200008f16ff */
[----:B------:R-:W-:Y:S01]  /*97890*/  IMAD R17, R6, 0x2, R7 ;  /* 0x0000000206117824 */ /* 0x000fe200078e0207 */
        /* <DEDUP_REMOVED lines=93> */
[----:B------:R-:W-:Y:S02]  /*97e70*/  LEA.HI.X.SX32 R3, R7, R29, 0x2, P6 ;  /* 0x0000001d07037211 */ /* 0x000fe400030f16ff */
[C---:B---3--:R-:W-:Y:S02]  /*97e80*/  LEA R4, P3, R17.reuse, R28, 0x2 ;  /* 0x0000001c11047211 */ /* 0x048fe400078610ff */
[----:B------:R-:W-:Y:S02]  /*97e90*/  LEA R7, R6, R17, 0x1 ;  /* 0x0000001106077211 */ /* 0x000fe400078e08ff */
[----:B------:R-:W-:-:S02]  /*97ea0*/  LEA.HI.X.SX32 R5, R17, R29, 0x2, P3 ;  /* 0x0000001d11057211 */ /* 0x000fc400018f16ff */
[CC--:B------:R-:W-:Y:S01]  /*97eb0*/  LEA R8, P6, R7.reuse, R28.reuse, 0x2 ;  /* 0x0000001c07087211 */ /* 0x0c0fe200078c10ff */
[C---:B------:R-:W-:Y:S01]  /*97ec0*/  IMAD R17, R6.reuse, 0x2, R7 ;  /* 0x0000000206117824 */ /* 0x040fe200078e0207 */
[----:B------:R3:W-:Y:S02]  /*97ed0*/  @P4 STG.E [R2.64], R58 ;  /* 0x0000003a02004986 */ /* 0x0007e4000c10190c */
[-C--:B------:R-:W-:Y:S01]  /*97ee0*/  LEA.HI.X.SX32 R9, R7, R29.reuse, 0x2, P6 ;  /* 0x0000001d07097211 */ /* 0x080fe200030f16ff */
[----:B------:R-:W-:Y:S01]  /*97ef0*/  IMAD R7, R6, 0x2, R17 ;  /* 0x0000000206077824 */ /* 0x000fe200078e0211 */
[----:B------:R5:W-:Y:S01]  /*97f00*/  @P1 STG.E [R4.64], R62 ;  /* 0x0000003e04001986 */ /* 0x000be2000c10190c */
[CC--:B-1----:R-:W-:Y:S02]  /*97f10*/  LEA R12, P1, R17.reuse, R28.reuse, 0x2 ;  /* 0x0000001c110c7211 */ /* 0x0c2fe400078210ff */
[----:B-----5:R-:W-:Y:S02]  /*97f20*/  ISETP.LT.AND P4, PT, R240, c[0x0][0x17c], !P0 ;  /* 0x00005f00f0007a0c */ /* 0x020fe40004781270 */
        /* <DEDUP_REMOVED lines=32> */
[----:B------:R-:W-:Y:S01]  /*98130*/  @P1 STG.E [R12.64], R19 ;  /* 0x000000130c001986 */ /* 0x000fe2000c10190c */
[----:B-1----:R-:W-:Y:S01]  /*98140*/  LEA R4, P1, R17, R28, 0x2 ;  /* 0x0000001c11047211 */ /* 0x002fe200078210ff */
[----:B------:R-:W-:Y:S01]  /*98150*/  IMAD R7, R6, 0x2, R17 ;  /* 0x0000000206077824 */ /* 0x000fe200078e0211 */
[----:B-----5:R-:W-:-:S02]  /*98160*/  ISETP.LT.AND P5, PT, R240, c[0x0][0x17c], !P0 ;  /* 0x00005f00f0007a0c */ /* 0x020fc400047a1270 */
[-C--:B------:R-:W-:Y:S01]  /*98170*/  LEA.HI.X.SX32 R5, R17, R29.reuse, 0x2, P1 ;  /* 0x0000001d11057211 */ /* 0x080fe200008f16ff */
[C---:B------:R-:W-:Y:S01]  /*98180*/  IMAD R11, R6.reuse, 0x2, R7 ;  /* 0x00000002060b7824 */ /* 0x040fe200078e0207 */
[CC--:B---3--:R-:W-:Y:S01]  /*98190*/  LEA R8, P6, R7.reuse, R28.reuse, 0x2 ;  /* 0x0000001c07087211 */ /* 0x0c8fe200078c10ff */
[----:B------:R1:W-:Y:S03]  /*981a0*/  @P4 STG.E [R2.64], R23 ;  /* 0x0000001702004986 */ /* 0x0003e6000c10190c */
[-C--:B------:R-:W-:Y:S01]  /*981b0*/  LEA.HI.X.SX32 R9, R7, R29.reuse, 0x2, P6 ;  /* 0x0000001d07097211 */ /* 0x080fe200030f16ff */
[----:B------:R3:W-:Y:S01]  /*981c0*/  @P2 STG.E [R4.64], R27 ;  /* 0x0000001b04002986 */ /* 0x0007e2000c10190c */
[C---:B------:R-:W-:Y:S01]  /*981d0*/  LEA R10, P2, R11.reuse, R28, 0x2 ;  /* 0x0000001c0b0a7211 */ /* 0x040fe200078410ff */
[----:B------:R-:W-:Y:S02]  /*981e0*/  IMAD R7, R6, 0x2, R11 ;  /* 0x0000000206077824 */ /* 0x000fe400078e020b */
[----:B------:R-:W5:Y:S01]  /*981f0*/  LDL.LU R240, [R1+0x5f0] ;  /* 0x0005f00001f07983 */ /* 0x000f620000300800 */
[----:B------:R-:W-:-:S02]  /*98200*/  LEA.HI.X.SX32 R11, R11, R29, 0x2, P2 ;  /* 0x0000001d0b0b7211 */ /* 0x000fc400010f16ff */
[----:B------:R-:W-:Y:S01]  /*98210*/  ISETP.LT.AND P3, PT, R236, c[0x0][0x17c], !P0 ;  /* 0x00005f00ec007a0c */ /* 0x000fe20004761270 */
[----:B------:R1:W-:Y:S04]  /*98220*/  @P5 STG.E [R8.64], R39 ;  /* 0x0000002708005986 */ /* 0x0003e8000c10190c */
[----:B------:R-:W5:Y:S01]  /*98230*/  LDL.LU R236, [R1+0x5f4] ;  /* 0x0005f40001ec7983 */ /* 0x000f620000300800 */
[----:B----4-:R-:W-:-:S03]  /*98240*/  ISETP.LT.AND P1, PT, R237, c[0x0][0x17c], !P0 ;  /* 0x00005f00ed007a0c */ /* 0x010fc60004721270 */
[----:B------:R-:W4:Y:S01]  /*98250*/  LDL.LU R237, [R1+0x5f8] ;  /* 0x0005f80001ed7983 */ /* 0x000f220000300800 */
[----:B--2---:R-:W-:-:S03]  /*98260*/  ISETP.LT.AND P2, PT, R238, c[0x0][0x17c], !P0 ;  /* 0x00005f00ee007a0c */ /* 0x004fc60004741270 */
[----:B------:R-:W2:Y:S01]  /*98270*/  LDL.LU R238, [R1+0x5fc] ;  /* 0x0005fc0001ee7983 */ /* 0x000ea20000300800 */
[----:B------:R-:W-:-:S03]  /*98280*/  ISETP.LT.AND P5, PT, R239, c[0x0][0x17c], !P0 ;  /* 0x00005f00ef007a0c */ /* 0x000fc600047a1270 */
[----:B------:R-:W2:Y:S01]  /*98290*/  LDL.LU R239, [R1+0x2dc] ;  /* 0x0002dc0001ef7983 */ /* 0x000ea20000300800 */
[----:B-1----:R-:W-:Y:S01]  /*982a0*/  LEA R2, P6, R7, R28, 0x2 ;  /* 0x0000001c07027211 */ /* 0x002fe200078c10ff */
[----:B------:R-:W-:-:S03]  /*982b0*/  IMAD R13, R6, 0x2, R7 ;  /* 0x00000002060d7824 */ /* 0x000fc600078e0207 */
[-C--:B------:R-:W-:Y:S01]  /*982c0*/  LEA.HI.X.SX32 R3, R7, R29.reuse, 0x2, P6 ;  /* 0x0000001d07037211 */ /* 0x080fe200030f16ff */
[C---:B------:R-:W-:Y:S01]  /*982d0*/  IMAD R7, R6.reuse, 0x2, R13 ;  /* 0x0000000206077824 */ /* 0x040fe200078e020d */
[----:B------:R1:W-:Y:S01]  /*982e0*/  @P3 STG.E [R10.64], R35 ;  /* 0x000000230a003986 */ /* 0x0003e2000c10190c */
[CC--:B---3--:R-:W-:Y:S02]  /*982f0*/  LEA R4, P3, R13.reuse, R28.reuse, 0x2 ;  /* 0x0000001c0d047211 */ /* 0x0c8fe400078610ff */
[----:B------:R-:W-:Y:S01]  /*98300*/  IMAD R15, R6, 0x2, R7 ;  /* 0x00000002060f7824 */ /* 0x000fe200078e0207 */
[----:B------:R-:W-:Y:S02]  /*98310*/  ISETP.LT.AND P4, PT, R244, c[0x0][0x17c], !P0 ;  /* 0x00005f00f4007a0c */ /* 0x000fe40004781270 */
[----:B------:R-:W-:Y:S01]  /*98320*/  LEA.HI.X.SX32 R5, R13, R29, 0x2, P3 ;  /* 0x0000001d0d057211 */ /* 0x000fe200018f16ff */
[----:B------:R-:W-:Y:S01]  /*98330*/  IMAD R13, R6, 0x2, R15 ;  /* 0x00000002060d7824 */ /* 0x000fe200078e020f */
[----:B------:R-:W-:-:S03]  /*98340*/  LEA R8, P6, R7, R28, 0x2 ;  /* 0x0000001c07087211 */ /* 0x000fc600078c10ff */
[----:B------:R-:W-:Y:S01]  /*98350*/  IMAD R17, R6, 0x2, R13 ;  /* 0x0000000206117824 */ /* 0x000fe200078e020d */
[----:B------:R-:W-:-:S03]  /*98360*/  LEA.HI.X.SX32 R9, R7, R29, 0x2, P6 ;  /* 0x0000001d07097211 */ /* 0x000fc600030f16ff */
[C---:B------:R-:W-:Y:S02]  /*98370*/  IMAD R7, R6.reuse, 0x2, R17 ;  /* 0x0000000206077824 */ /* 0x040fe400078e0211 */
[----:B------:R3:W-:Y:S02]  /*98380*/  @P4 STG.E [R2.64], R43 ;  /* 0x0000002b02004986 */ /* 0x0007e4000c10190c */
[C---:B------:R-:W-:Y:S02]  /*98390*/  IMAD R19, R6.reuse, 0x2, R7 ;  /* 0x0000000206137824 */ /* 0x040fe400078e0207 */
[----:B------:R5:W-:Y:S01]  /*983a0*/  @P1 STG.E [R4.64], R51 ;  /* 0x0000003304001986 */ /* 0x000be2000c10190c */
[C---:B-1----:R-:W-:Y:S01]  /*983b0*/  LEA R10, P1, R15.reuse, R28, 0x2 ;  /* 0x0000001c0f0a7211 */ /* 0x042fe200078210ff */
[----:B------:R-:W-:Y:S02]  /*983c0*/  IMAD R0, R6, 0x2, R19 ;  /* 0x0000000206007824 */ /* 0x000fe400078e0213 */
[----:B------:R1:W-:Y:S01]  /*983d0*/  @P2 STG.E [R8.64], R47 ;  /* 0x0000002f08002986 */ /* 0x0003e2000c10190c */
[----:B------:R-:W-:-:S02]  /*983e0*/  LEA.HI.X.SX32 R11, R15, R29, 0x2, P1 ;  /* 0x0000001d0f0b7211 */ /* 0x000fc400008f16ff */
[-C--:B------:R-:W-:Y:S02]  /*983f0*/  LEA R12, P6, R17, R28.reuse, 0x2 ;  /* 0x0000001c110c7211 */ /* 0x080fe400078c10ff */
[-C--:B---3--:R-:W-:Y:S02]  /*98400*/  LEA R2, P2, R13, R28.reuse, 0x2 ;  /* 0x0000001c0d027211 */ /* 0x088fe400078410ff */
[----:B------:R-:W-:Y:S02]  /*98410*/  LEA R6, P1, R7, R28, 0x2 ;  /* 0x0000001c07067211 */ /* 0x000fe400078210ff */
[----:B-----5:R-:W-:Y:S02]  /*98420*/  ISETP.LT.AND P4, PT, R240, c[0x0][0x17c], !P0 ;  /* 0x00005f00f0007a0c */ /* 0x020fe40004781270 */
[-C--:B------:R-:W-:Y:S02]  /*98430*/  LEA.HI.X.SX32 R3, R13, R29.reuse, 0x2, P2 ;  /* 0x0000001d0d037211 */ /* 0x080fe400010f16ff */
[----:B------:R-:W-:-:S02]  /*98440*/  LEA.HI.X.SX32 R13, R17, R29, 0x2, P6 ;  /* 0x0000001d110d7211 */ /* 0x000fc400030f16ff */
[-C--:B------:R-:W-:Y:S02]  /*98450*/  LEA R4, P6, R0, R28.reuse, 0x2 ;  /* 0x0000001c00047211 */ /* 0x080fe400078c10ff */
[----:B------:R-:W-:Y:S02]  /*98460*/  ISETP.LT.AND P3, PT, R236, c[0x0][0x17c], !P0 ;  /* 0x00005f00ec007a0c */ /* 0x000fe40004761270 */
[-C--:B------:R-:W-:Y:S02]  /*98470*/  LEA.HI.X.SX32 R7, R7, R29.reuse, 0x2, P1 ;  /* 0x0000001d07077211 */ /* 0x080fe400008f16ff */
[-C--:B------:R-:W-:Y:S02]  /*98480*/  LEA.HI.X.SX32 R5, R0, R29.reuse, 0x2, P6 ;  /* 0x0000001d00057211 */ /* 0x080fe400030f16ff */
[C---:B------:R-:W-:Y:S01]  /*98490*/  LEA R28, P6, R19.reuse, R28, 0x2 ;  /* 0x0000001c131c7211 */ /* 0x040fe200078c10ff */
[----:B------:R1:W-:Y:S03]  /*984a0*/  @P5 STG.E [R10.64], R55 ;  /* 0x000000370a005986 */ /* 0x0003e6000c10190c */
[----:B------:R-:W-:-:S02]  /*984b0*/  LEA.HI.X.SX32 R29, R19, R29, 0x2, P6 ;  /* 0x0000001d131d7211 */ /* 0x000fc400030f16ff */
[----:B----4-:R-:W-:Y:S01]  /*984c0*/  ISETP.LT.AND P2, PT, R237, c[0x0][0x17c], !P0 ;  /* 0x00005f00ed007a0c */ /* 0x010fe20004741270 */
[----:B------:R1:W-:Y:S04]  /*984d0*/  @P4 STG.E [R2.64], R59 ;  /* 0x0000003b02004986 */ /* 0x0003e8000c10190c */
[----:B------:R1:W-:Y:S08]  /*984e0*/  @P3 STG.E [R12.64], R63 ;  /* 0x0000003f0c003986 */ /* 0x0003f0000c10190c */
[----:B------:R1:W-:Y:S01]  /*984f0*/  @P2 STG.E [R6.64], R67 ;  /* 0x0000004306002986 */ /* 0x0003e2000c10190c */
[----:B--2---:R-:W-:-:S02]  /*98500*/  ISETP.LT.AND P1, PT, R238, c[0x0][0x17c], !P0 ;  /* 0x00005f00ee007a0c */ /* 0x004fc40004721270 */
[----:B------:R-:W-:-:S11]  /*98510*/  ISETP.LT.AND P0, PT, R239, c[0x0][0x17c], !P0 ;  /* 0x00005f00ef007a0c */ /* 0x000fd60004701270 */
[----:B------:R1:W-:Y:S02]  /*98520*/  @P1 STG.E [R28.64], R71 ;  /* 0x000000471c001986 */ /* 0x0003e4000c10190c */
[----:B------:R-:W-:Y:S05]  /*98530*/  @!P0 EXIT ;  /* 0x000000000000894d */ /* 0x000fea0003800000 */
[----:B------:R-:W-:Y:S01]  /*98540*/  STG.E [R4.64], R75 ;  /* 0x0000004b04007986 */ /* 0x000fe2000c10190c */
[----:B------:R-:W-:Y:S05]  /*98550*/  EXIT ;  /* 0x000000000000794d */ /* 0x000fea0003800000 */
.L_x_2:
[----:B------:R-:W-:-:S00]  /*98560*/  BRA `(.L_x_2) ;  /* 0xfffffff000007947 */ /* 0x000fc0000383ffff */
[----:B------:R-:W-:-:S00]  /*98570*/  NOP ;  /* 0x0000000000007918 */ /* 0x000fc00000000000 */
        /* <DEDUP_REMOVED lines=8> */
.L_x_3:


//--------------------- .nv.shared.matmul_kernel  --------------------------
	.section	.nv.shared.matmul_kernel,"aw",@nobits
	.sectionflags	@""
	.align	16
